def attn_fwd(
    Q,
    K,
    V,
    Out,
    Lse,
    sm_scale,
    stride_qz,
    stride_qh,
    stride_qm,
    stride_qk,
    stride_kz,
    stride_kh,
    stride_kn,
    stride_kk,
    stride_vz,
    stride_vh,
    stride_vn,
    stride_vk,
    stride_oz,
    stride_oh,
    stride_om,
    stride_ok,
    seqlen_q,
    seqlen_k,
    BLOCK_M: tl.constexpr,
    BLOCK_N: tl.constexpr,
    HEAD_DIM: tl.constexpr,
    CAUSAL: tl.constexpr,
):
    start_m = tl.program_id(0)
    off_hz = tl.program_id(1)
    q_off = off_hz * stride_qh
    k_off = off_hz * stride_kh
    v_off = off_hz * stride_vh
    offs_m = start_m * BLOCK_M + tl.arange(0, BLOCK_M)
    offs_d = tl.arange(0, HEAD_DIM)
    offs_n = tl.arange(0, BLOCK_N)
    q_ptrs = Q + q_off + offs_m[:, None] * stride_qm + offs_d[None, :] * stride_qk
    k_ptrs = K + k_off + offs_d[:, None] * stride_kk + offs_n[None, :] * stride_kn
    v_ptrs = V + v_off + offs_n[:, None] * stride_vn + offs_d[None, :] * stride_vk
    m_i = tl.full([BLOCK_M], float("-inf"), dtype=tl.float32)
    l_i = tl.zeros([BLOCK_M], dtype=tl.float32) + 1.0
    acc = tl.zeros([BLOCK_M, HEAD_DIM], dtype=tl.float32)
    q = tl.load(q_ptrs)
    acc, l_i, m_i = _attn_fwd_inner(
        acc,
        l_i,
        m_i,
        q,
        k_ptrs,
        v_ptrs,
        sm_scale,
        stride_kn,
        stride_vn,
        start_m,
        seqlen_k,
        BLOCK_M,
        BLOCK_N,
        HEAD_DIM,
        CAUSAL,
    )
    acc = acc / l_i[:, None]
    lse = m_i + tl.math.log2(l_i) / 1.4426950408889634
    o_ptrs = (
        Out
        + off_hz * stride_oh
        + offs_m[:, None] * stride_om
        + offs_d[None, :] * stride_ok
    )
    tl.store(o_ptrs, acc.to(Out.dtype.element_ty))
    tl.store(Lse + off_hz * seqlen_q + offs_m, lse)

# config = {"BLOCK_M": 256, "BLOCK_N": 128, "HEAD_DIM": 256, "arch": "sm_80", "causal": false, "dtype": "fp16", "num_stages": 2, "num_warps": 8}
# arch = sm_80


// ===== COMPILED SASS (sm_80) =====

	.target	sm_80

	.elftype	@"ET_EXEC"


//--------------------- .note.nv.tkinfo           --------------------------
	.section	.note.nv.tkinfo,"",@"SHT_NOTE"
	.sectionflags	@"SHF_NOTE_NV_TKINFO"
	.tkinfo
        /*0018*/ 	.word	0x00000002
        /*0030*/ 	.string	""
        /*0030*/ 	.string	"ptxas"
        /*0030*/ 	.string	"Cuda compilation tools, release 13.0, V13.0.88"
        /*0030*/ 	.string	"Build cuda_13.0.r13.0/compiler.36424714_0"
        /*0030*/ 	.string	"-v  -suppress-debug-info  -lineinfo  -arch sm_80 "



//--------------------- .note.nv.cuinfo           --------------------------
	.section	.note.nv.cuinfo,"",@"SHT_NOTE"
	.sectionflags	@"SHF_NOTE_NV_CUINFO"
        /*0018*/ 	.short	0x0002
        /*001a*/ 	.short	0x0050
        /*001c*/ 	.short	0x0082
	.zero		2


//--------------------- .nv.info                  --------------------------
	.section	.nv.info,"",@"SHT_CUDA_INFO"
	.align	4


	//----- nvinfo : EIATTR_REGCOUNT
	.align		4
        /*0000*/ 	.byte	0x04, 0x2f
        /*0002*/ 	.short	(.L_2 - .L_1)
	.align		4
.L_1:
        /*0004*/ 	.word	index@(attn_fwd)
        /*0008*/ 	.word	0x00000020


	//----- nvinfo : EIATTR_FRAME_SIZE
	.align		4
.L_2:
        /*000c*/ 	.byte	0x04, 0x11
        /*000e*/ 	.short	(.L_4 - .L_3)
	.align		4
.L_3:
        /*0010*/ 	.word	index@(attn_fwd)
        /*0014*/ 	.word	0x000061c8


	//----- nvinfo : EIATTR_MIN_STACK_SIZE
	.align		4
.L_4:
        /*0018*/ 	.byte	0x04, 0x12
        /*001a*/ 	.short	(.L_6 - .L_5)
	.align		4
.L_5:
        /*001c*/ 	.word	index@(attn_fwd)
        /*0020*/ 	.word	0x000061c8
.L_6:


//--------------------- .nv.info.attn_fwd         --------------------------
	.section	.nv.info.attn_fwd,"",@"SHT_CUDA_INFO"
	.sectionflags	@""
	.align	4


	//----- nvinfo : EIATTR_CUDA_API_VERSION
	.align		4
        /*0000*/ 	.byte	0x04, 0x37
        /*0002*/ 	.short	(.L_8 - .L_7)
.L_7:
        /*0004*/ 	.word	0x00000082


	//----- nvinfo : EIATTR_SW2861232_WAR
	.align		4
.L_8:
        /*0008*/ 	.byte	0x01, 0x35
	.zero		2


	//----- nvinfo : EIATTR_PARAM_CBANK
	.align		4
        /*000c*/ 	.byte	0x04, 0x0a
        /*000e*/ 	.short	(.L_10 - .L_9)
	.align		4
.L_9:
        /*0010*/ 	.word	index@(.nv.constant0.attn_fwd)
        /*0014*/ 	.short	0x0160
        /*0016*/ 	.short	0x0088


	//----- nvinfo : EIATTR_CBANK_PARAM_SIZE
	.align		4
.L_10:
        /*0018*/ 	.byte	0x03, 0x19
        /*001a*/ 	.short	0x0088


	//----- nvinfo : EIATTR_KPARAM_INFO
	.align		4
        /*001c*/ 	.byte	0x04, 0x17
        /*001e*/ 	.short	(.L_12 - .L_11)
.L_11:
        /*0020*/ 	.word	0x00000000
        /*0024*/ 	.short	0x0019
        /*0026*/ 	.short	0x0080
        /*0028*/ 	.byte	0x00, 0xf4, 0x21, 0x00


	//----- nvinfo : EIATTR_KPARAM_INFO
	.align		4
.L_12:
        /*002c*/ 	.byte	0x04, 0x17
        /*002e*/ 	.short	(.L_14 - .L_13)
.L_13:
        /*0030*/ 	.word	0x00000000
        /*0034*/ 	.short	0x0018
        /*0036*/ 	.short	0x0078
        /*0038*/ 	.byte	0x00, 0xf4, 0x21, 0x00


	//----- nvinfo : EIATTR_KPARAM_INFO
	.align		4
.L_14:
        /*003c*/ 	.byte	0x04, 0x17
        /*003e*/ 	.short	(.L_16 - .L_15)
.L_15:
        /*0040*/ 	.word	0x00000000
        /*0044*/ 	.short	0x0017
        /*0046*/ 	.short	0x0070
        /*0048*/ 	.byte	0x00, 0xf0, 0x11, 0x00


	//----- nvinfo : EIATTR_KPARAM_INFO
	.align		4
.L_16:
        /*004c*/ 	.byte	0x04, 0x17
        /*004e*/ 	.short	(.L_18 - .L_17)
.L_17:
        /*0050*/ 	.word	0x00000000
        /*0054*/ 	.short	0x0016
        /*0056*/ 	.short	0x006c
        /*0058*/ 	.byte	0x00, 0xf0, 0x11, 0x00


	//----- nvinfo : EIATTR_KPARAM_INFO
	.align		4
.L_18:
        /*005c*/ 	.byte	0x04, 0x17
        /*005e*/ 	.short	(.L_20 - .L_19)
.L_19:
        /*0060*/ 	.word	0x00000000
        /*0064*/ 	.short	0x0015
        /*0066*/ 	.short	0x0068
        /*0068*/ 	.byte	0x00, 0xf0, 0x11, 0x00


	//----- nvinfo : EIATTR_KPARAM_INFO
	.align		4
.L_20:
        /*006c*/ 	.byte	0x04, 0x17
        /*006e*/ 	.short	(.L_22 - .L_21)
.L_21:
        /*0070*/ 	.word	0x00000000
        /*0074*/ 	.short	0x0014
        /*0076*/ 	.short	0x0064
        /*0078*/ 	.byte	0x00, 0xf0, 0x11, 0x00


	//----- nvinfo : EIATTR_KPARAM_INFO
	.align		4
.L_22:
        /*007c*/ 	.byte	0x04, 0x17
        /*007e*/ 	.short	(.L_24 - .L_23)
.L_23:
        /*0080*/ 	.word	0x00000000
        /*0084*/ 	.short	0x0013
        /*0086*/ 	.short	0x0060
        /*0088*/ 	.byte	0x00, 0xf0, 0x11, 0x00


	//----- nvinfo : EIATTR_KPARAM_INFO
	.align		4
.L_24:
        /*008c*/ 	.byte	0x04, 0x17
        /*008e*/ 	.short	(.L_26 - .L_25)
.L_25:
        /*0090*/ 	.word	0x00000000
        /*0094*/ 	.short	0x0012
        /*0096*/ 	.short	0x005c
        /*0098*/ 	.byte	0x00, 0xf0, 0x11, 0x00


	//----- nvinfo : EIATTR_KPARAM_INFO
	.align		4
.L_26:
        /*009c*/ 	.byte	0x04, 0x17
        /*009e*/ 	.short	(.L_28 - .L_27)
.L_27:
        /*00a0*/ 	.word	0x00000000
        /*00a4*/ 	.short	0x0011
        /*00a6*/ 	.short	0x0058
        /*00a8*/ 	.byte	0x00, 0xf0, 0x11, 0x00


	//----- nvinfo : EIATTR_KPARAM_INFO
	.align		4
.L_28:
        /*00ac*/ 	.byte	0x04, 0x17
        /*00ae*/ 	.short	(.L_30 - .L_29)
.L_29:
        /*00b0*/ 	.word	0x00000000
        /*00b4*/ 	.short	0x0010
        /*00b6*/ 	.short	0x0054
        /*00b8*/ 	.byte	0x00, 0xf0, 0x11, 0x00


	//----- nvinfo : EIATTR_KPARAM_INFO
	.align		4
.L_30:
        /*00bc*/ 	.byte	0x04, 0x17
        /*00be*/ 	.short	(.L_32 - .L_31)
.L_31:
        /*00c0*/ 	.word	0x00000000
        /*00c4*/ 	.short	0x000f
        /*00c6*/ 	.short	0x0050
        /*00c8*/ 	.byte	0x00, 0xf0, 0x11, 0x00


	//----- nvinfo : EIATTR_KPARAM_INFO
	.align		4
.L_32:
        /*00cc*/ 	.byte	0x04, 0x17
        /*00ce*/ 	.short	(.L_34 - .L_33)
.L_33:
        /*00d0*/ 	.word	0x00000000
        /*00d4*/ 	.short	0x000e
        /*00d6*/ 	.short	0x004c
        /*00d8*/ 	.byte	0x00, 0xf0, 0x11, 0x00


	//----- nvinfo : EIATTR_KPARAM_INFO
	.align		4
.L_34:
        /*00dc*/ 	.byte	0x04, 0x17
        /*00de*/ 	.short	(.L_36 - .L_35)
.L_35:
        /*00e0*/ 	.word	0x00000000
        /*00e4*/ 	.short	0x000d
        /*00e6*/ 	.short	0x0048
        /*00e8*/ 	.byte	0x00, 0xf0, 0x11, 0x00


	//----- nvinfo : EIATTR_KPARAM_INFO
	.align		4
.L_36:
        /*00ec*/ 	.byte	0x04, 0x17
        /*00ee*/ 	.short	(.L_38 - .L_37)
.L_37:
        /*00f0*/ 	.word	0x00000000
        /*00f4*/ 	.short	0x000c
        /*00f6*/ 	.short	0x0044
        /*00f8*/ 	.byte	0x00, 0xf0, 0x11, 0x00


	//----- nvinfo : EIATTR_KPARAM_INFO
	.align		4
.L_38:
        /*00fc*/ 	.byte	0x04, 0x17
        /*00fe*/ 	.short	(.L_40 - .L_39)
.L_39:
        /*0100*/ 	.word	0x00000000
        /*0104*/ 	.short	0x000b
        /*0106*/ 	.short	0x0040
        /*0108*/ 	.byte	0x00, 0xf0, 0x11, 0x00


	//----- nvinfo : EIATTR_KPARAM_INFO
	.align		4
.L_40:
        /*010c*/ 	.byte	0x04, 0x17
        /*010e*/ 	.short	(.L_42 - .L_41)
.L_41:
        /*0110*/ 	.word	0x00000000
        /*0114*/ 	.short	0x000a
        /*0116*/ 	.short	0x003c
        /*0118*/ 	.byte	0x00, 0xf0, 0x11, 0x00


	//----- nvinfo : EIATTR_KPARAM_INFO
	.align		4
.L_42:
        /*011c*/ 	.byte	0x04, 0x17
        /*011e*/ 	.short	(.L_44 - .L_43)
.L_43:
        /*0120*/ 	.word	0x00000000
        /*0124*/ 	.short	0x0009
        /*0126*/ 	.short	0x0038
        /*0128*/ 	.byte	0x00, 0xf0, 0x11, 0x00


	//----- nvinfo : EIATTR_KPARAM_INFO
	.align		4
.L_44:
        /*012c*/ 	.byte	0x04, 0x17
        /*012e*/ 	.short	(.L_46 - .L_45)
.L_45:
        /*0130*/ 	.word	0x00000000
        /*0134*/ 	.short	0x0008
        /*0136*/ 	.short	0x0034
        /*0138*/ 	.byte	0x00, 0xf0, 0x11, 0x00


	//----- nvinfo : EIATTR_KPARAM_INFO
	.align		4
.L_46:
        /*013c*/ 	.byte	0x04, 0x17
        /*013e*/ 	.short	(.L_48 - .L_47)
.L_47:
        /*0140*/ 	.word	0x00000000
        /*0144*/ 	.short	0x0007
        /*0146*/ 	.short	0x0030
        /*0148*/ 	.byte	0x00, 0xf0, 0x11, 0x00


	//----- nvinfo : EIATTR_KPARAM_INFO
	.align		4
.L_48:
        /*014c*/ 	.byte	0x04, 0x17
        /*014e*/ 	.short	(.L_50 - .L_49)
.L_49:
        /*0150*/ 	.word	0x00000000
        /*0154*/ 	.short	0x0006
        /*0156*/ 	.short	0x002c
        /*0158*/ 	.byte	0x00, 0xf0, 0x11, 0x00


	//----- nvinfo : EIATTR_KPARAM_INFO
	.align		4
.L_50:
        /*015c*/ 	.byte	0x04, 0x17
        /*015e*/ 	.short	(.L_52 - .L_51)
.L_51:
        /*0160*/ 	.word	0x00000000
        /*0164*/ 	.short	0x0005
        /*0166*/ 	.short	0x0028
        /*0168*/ 	.byte	0x00, 0xf0, 0x11, 0x00


	//----- nvinfo : EIATTR_KPARAM_INFO
	.align		4
.L_52:
        /*016c*/ 	.byte	0x04, 0x17
        /*016e*/ 	.short	(.L_54 - .L_53)
.L_53:
        /*0170*/ 	.word	0x00000000
        /*0174*/ 	.short	0x0004
        /*0176*/ 	.short	0x0020
        /*0178*/ 	.byte	0x00, 0xf4, 0x21, 0x00


	//----- nvinfo : EIATTR_KPARAM_INFO
	.align		4
.L_54:
        /*017c*/ 	.byte	0x04, 0x17
        /*017e*/ 	.short	(.L_56 - .L_55)
.L_55:
        /*0180*/ 	.word	0x00000000
        /*0184*/ 	.short	0x0003
        /*0186*/ 	.short	0x0018
        /*0188*/ 	.byte	0x00, 0xf4, 0x21, 0x00


	//----- nvinfo : EIATTR_KPARAM_INFO
	.align		4
.L_56:
        /*018c*/ 	.byte	0x04, 0x17
        /*018e*/ 	.short	(.L_58 - .L_57)
.L_57:
        /*0190*/ 	.word	0x00000000
        /*0194*/ 	.short	0x0002
        /*0196*/ 	.short	0x0010
        /*0198*/ 	.byte	0x00, 0xf4, 0x21, 0x00


	//----- nvinfo : EIATTR_KPARAM_INFO
	.align		4
.L_58:
        /*019c*/ 	.byte	0x04, 0x17
        /*019e*/ 	.short	(.L_60 - .L_59)
.L_59:
        /*01a0*/ 	.word	0x00000000
        /*01a4*/ 	.short	0x0001
        /*01a6*/ 	.short	0x0008
        /*01a8*/ 	.byte	0x00, 0xf4, 0x21, 0x00


	//----- nvinfo : EIATTR_KPARAM_INFO
	.align		4
.L_60:
        /*01ac*/ 	.byte	0x04, 0x17
        /*01ae*/ 	.short	(.L_62 - .L_61)
.L_61:
        /*01b0*/ 	.word	0x00000000
        /*01b4*/ 	.short	0x0000
        /*01b6*/ 	.short	0x0000
        /*01b8*/ 	.byte	0x00, 0xf4, 0x21, 0x00


	//----- nvinfo : EIATTR_MAXREG_COUNT
	.align		4
.L_62:
        /*01bc*/ 	.byte	0x03, 0x1b
        /*01be*/ 	.short	0x00ff


	//----- nvinfo : EIATTR_NUM_BARRIERS
	.align		4
        /*01c0*/ 	.byte	0x02, 0x4c
        /*01c2*/ 	.byte	0x01
	.zero		1


	//----- nvinfo : EIATTR_ANNOTATIONS
	.align		4
        /*01c4*/ 	.byte	0x04, 0x55
        /*01c6*/ 	.short	(.L_64 - .L_63)


	//   ....[0]....
.L_63:
        /*01c8*/ 	.word	0x00000001
        /*01cc*/ 	.byte	0x30, 0x04, 0x00, 0x00, 0x01, 0x00, 0x00, 0x00, 0x40, 0x04, 0x00, 0x00, 0x01, 0x00, 0x00, 0x00
        /* <DEDUP_REMOVED lines=618> */
        /*287c*/ 	.byte	0xe0, 0xcb, 0x00, 0x00, 0x01, 0x00, 0x00, 0x00, 0xf0, 0xcb, 0x00, 0x00


	//----- nvinfo : EIATTR_MERCURY_ISA_VERSION
	.align		4
.L_64:
        /*2888*/ 	.byte	0x03, 0x5f
        /*288a*/ 	.short	0x0000


	//----- nvinfo : EIATTR_COOP_GROUP_MASK_REGIDS
	.align		4
        /*288c*/ 	.byte	0x04, 0x29
        /*288e*/ 	.short	(.L_66 - .L_65)


	//   ....[0]....
.L_65:
        /*2890*/ 	.word	0xffffffff


	//   ....[1]....
        /*2894*/ 	.word	0xffffffff


	//   ....[2]....
        /*2898*/ 	.word	0xffffffff


	//   ....[3]....
        /*289c*/ 	.word	0xffffffff


	//   ....[4]....
        /*28a0*/ 	.word	0xffffffff


	//   ....[5]....
        /*28a4*/ 	.word	0xffffffff


	//   ....[6]....
        /*28a8*/ 	.word	0xffffffff


	//   ....[7]....
        /*28ac*/ 	.word	0xffffffff


	//   ....[8]....
        /*28b0*/ 	.word	0xffffffff


	//   ....[9]....
        /*28b4*/ 	.word	0xffffffff


	//   ....[10]....
        /*28b8*/ 	.word	0xffffffff


	//   ....[11]....
        /*28bc*/ 	.word	0xffffffff


	//   ....[12]....
        /*28c0*/ 	.word	0xffffffff


	//   ....[13]....
        /*28c4*/ 	.word	0xffffffff


	//   ....[14]....
        /*28c8*/ 	.word	0xffffffff


	//   ....[15]....
        /*28cc*/ 	.word	0xffffffff


	//----- nvinfo : EIATTR_COOP_GROUP_INSTR_OFFSETS
	.align		4
.L_66:
        /*28d0*/ 	.byte	0x04, 0x28
        /*28d2*/ 	.short	(.L_68 - .L_67)


	//   ....[0]....
.L_67:
        /*28d4*/ 	.word	0x000364e0


	//   ....[1]....
        /*28d8*/ 	.word	0x00036500


	//   ....[2]....
        /*28dc*/ 	.word	0x000365b0


	//   ....[3]....
        /*28e0*/ 	.word	0x000366c0


	//   ....[4]....
        /*28e4*/ 	.word	0x00037910


	//   ....[5]....
        /*28e8*/ 	.word	0x00037f60


	//   ....[6]....
        /*28ec*/ 	.word	0x00038150


	//   ....[7]....
        /*28f0*/ 	.word	0x000381b0


	//   ....[8]....
        /*28f4*/ 	.word	0x0005c1d0


	//   ....[9]....
        /*28f8*/ 	.word	0x0005c1e0


	//   ....[10]....
        /*28fc*/ 	.word	0x0005c6b0


	//   ....[11]....
        /*2900*/ 	.word	0x0005c8f0


	//   ....[12]....
        /*2904*/ 	.word	0x0005c9f0


	//   ....[13]....
        /*2908*/ 	.word	0x0005ca20


	//   ....[14]....
        /*290c*/ 	.word	0x0005ceb0


	//   ....[15]....
        /*2910*/ 	.word	0x0005cec0


	//----- nvinfo : EIATTR_EXIT_INSTR_OFFSETS
	.align		4
.L_68:
        /*2914*/ 	.byte	0x04, 0x1c
        /*2916*/ 	.short	(.L_70 - .L_69)


	//   ....[0]....
.L_69:
        /*2918*/ 	.word	0x000719d0


	//----- nvinfo : EIATTR_REQNTID
	.align		4
.L_70:
        /*291c*/ 	.byte	0x04, 0x10
        /*291e*/ 	.short	(.L_72 - .L_71)
.L_71:
        /*2920*/ 	.word	0x00000100
        /*2924*/ 	.word	0x00000001
        /*2928*/ 	.word	0x00000001
.L_72:


//--------------------- .nv.callgraph             --------------------------
	.section	.nv.callgraph,"",@"SHT_CUDA_CALLGRAPH"
	.align	4
	.sectionentsize	8
	.align		4
        /*0000*/ 	.word	0x00000000
	.align		4
        /*0004*/ 	.word	0xffffffff
	.align		4
        /*0008*/ 	.word	0x00000000
	.align		4
        /*000c*/ 	.word	0xfffffffe
	.align		4
        /*0010*/ 	.word	0x00000000
	.align		4
        /*0014*/ 	.word	0xfffffffd
	.align		4
        /*0018*/ 	.word	0x00000000
	.align		4
        /*001c*/ 	.word	0xfffffffc


//--------------------- .nv.rel.action            --------------------------
	.section	.nv.rel.action,"",@"SHT_CUDA_RELOCINFO"
	.align	8
	.sectionentsize	8
        /*0000*/ 	.byte	0x73, 0x00, 0x00, 0x00, 0x00, 0x00, 0x00, 0x00, 0x00, 0x00, 0x00, 0x11, 0x25, 0x00, 0x05, 0x36


//--------------------- .nv.constant4             --------------------------
	.section	.nv.constant4,"a",@progbits
	.align	8
	.align		8
.nv.constant4:
        /*0000*/ 	.dword	_$_str


//--------------------- .nv.constant0.attn_fwd    --------------------------
	.section	.nv.constant0.attn_fwd,"a",@progbits
	.sectionflags	@""
	.align	4
.nv.constant0.attn_fwd:
	.zero		488


//--------------------- .text.attn_fwd            --------------------------
	.section	.text.attn_fwd,"ax",@progbits
	.sectioninfo	@"SHI_REGISTERS=32"
	.align	128
        .global         attn_fwd
        .type           attn_fwd,@function
        .size           attn_fwd,(.L_x_4 - attn_fwd)
        .other          attn_fwd,@"STO_CUDA_ENTRY STV_DEFAULT"
attn_fwd:
.text.attn_fwd:
[----:B------:R-:W-:Y:S02]  /*0000*/  MOV R1, c[0x0][0x28] ;  /* 0x00000a0000017a02 */ /* 0x000fe40000000f00 */
[----:B------:R-:W0:Y:S01]  /*0010*/  S2R R3, SR_TID.X ;  /* 0x0000000000037919 */ /* 0x000e220000002100 */
[----:B------:R-:W-:Y:S01]  /*0020*/  ULDC.64 UR4, c[0x0][0x118] ;  /* 0x0000460000047ab9 */ /* 0x000fe20000000a00 */
[----:B------:R-:W-:Y:S02]  /*0030*/  IADD3 R1, R1, -0x61c8, RZ ;  /* 0xffff9e3801017810 */ /* 0x000fe40007ffe0ff */
[----:B------:R-:W1:Y:S04]  /*0040*/  S2R R0, SR_CTAID.X ;  /* 0x0000000000007919 */ /* 0x000e680000002500 */
[----:B------:R-:W2:Y:S01]  /*0050*/  S2R R2, SR_CTAID.Y ;  /* 0x0000000000027919 */ /* 0x000ea20000002600 */
[----:B0-----:R-:W-:-:S04]  /*0060*/  LOP3.LUT R3, R3, 0xff, RZ, 0xc0, !PT ;  /* 0x000000ff03037812 */ /* 0x001fc800078ec0ff */
[----:B-1----:R-:W-:Y:S01]  /*0070*/  LEA R0, R0, R3, 0x8 ;  /* 0x0000000300007211 */ /* 0x002fe200078e40ff */
[----:B--2---:R-:W-:-:S04]  /*0080*/  IMAD R2, R2, c[0x0][0x190], RZ ;  /* 0x0000640002027a24 */ /* 0x004fc800078e02ff */
[----:B------:R-:W-:Y:S01]  /*0090*/  IMAD R3, R0, c[0x0][0x194], RZ ;  /* 0x0000650000037a24 */ /* 0x000fe200078e02ff */
[----:B------:R-:W-:Y:S01]  /*00a0*/  MOV R0, c[0x0][0x198] ;  /* 0x0000660000007a02 */ /* 0x000fe20000000f00 */
[C---:B------:R-:W-:Y:S02]  /*00b0*/  IMAD.SHL.U32 R26, R2.reuse, 0x2, RZ ;  /* 0x00000002021a7824 */ /* 0x040fe400078e00ff */
[----:B------:R-:W-:Y:S01]  /*00c0*/  IMAD.HI R2, R2, 0x2, RZ ;  /* 0x0000000202027827 */ /* 0x000fe200078e02ff */
[C---:B------:R-:W-:Y:S02]  /*00d0*/  SHF.L.U32 R27, R3.reuse, 0x1, RZ ;  /* 0x00000001031b7819 */ /* 0x040fe400000006ff */
[----:B------:R-:W-:Y:S01]  /*00e0*/  SHF.L.U32 R7, R0, 0x4, RZ ;  /* 0x0000000400077819 */ /* 0x000fe200000006ff */
[----:B------:R-:W-:Y:S01]  /*00f0*/  IMAD.HI R3, R3, 0x2, RZ ;  /* 0x0000000203037827 */ /* 0x000fe200078e02ff */
[----:B------:R-:W-:-:S03]  /*0100*/  IADD3 R26, P0, P1, R27, c[0x0][0x160], R26 ;  /* 0x000058001b1a7a10 */ /* 0x000fc6000791e01a */
[C---:B------:R-:W-:Y:S01]  /*0110*/  IMAD.SHL.U32 R5, R0.reuse, 0x8, RZ ;  /* 0x0000000800057824 */ /* 0x040fe200078e00ff */
[----:B------:R-:W-:Y:S02]  /*0120*/  IADD3.X R27, R3, c[0x0][0x164], R2, P0, P1 ;  /* 0x00005900031b7a10 */ /* 0x000fe400007e2402 */
[CC--:B------:R-:W-:Y:S02]  /*0130*/  LEA R2, P0, R0.reuse, R26.reuse, 0x4 ;  /* 0x0000001a00027211 */ /* 0x0c0fe400078020ff */
[C---:B------:R-:W-:Y:S01]  /*0140*/  LEA R4, P1, R0.reuse, R26, 0x5 ;  /* 0x0000001a00047211 */ /* 0x040fe200078228ff */
[C---:B------:R-:W-:Y:S01]  /*0150*/  IMAD R25, R0.reuse, 0x110, RZ ;  /* 0x0000011000197824 */ /* 0x040fe200078e02ff */
[-C--:B------:R-:W-:Y:S02]  /*0160*/  LEA.HI.X.SX32 R3, R5, R27.reuse, 0x1, P0 ;  /* 0x0000001b05037211 */ /* 0x080fe400000f0eff */
[C---:B------:R-:W-:Y:S01]  /*0170*/  SHF.L.U32 R11, R0.reuse, 0x7, RZ ;  /* 0x00000007000b7819 */ /* 0x040fe200000006ff */
[C---:B------:R-:W-:Y:S01]  /*0180*/  IMAD.SHL.U32 R9, R0.reuse, 0x40, RZ ;  /* 0x0000004000097824 */ /* 0x040fe200078e00ff */
[----:B------:R-:W-:Y:S01]  /*0190*/  LEA.HI.X.SX32 R5, R7, R27, 0x1, P1 ;  /* 0x0000001b07057211 */ /* 0x000fe200008f0eff */
[----:B------:R0:W2:Y:S01]  /*01a0*/  LDG.E.U16 R17, [R2.64] ;  /* 0x0000000402117981 */ /* 0x0000a2000c1e1500 */
[----:B------:R-:W-:-:S02]  /*01b0*/  SHF.L.U32 R7, R0, 0x5, RZ ;  /* 0x0000000500077819 */ /* 0x000fc400000006ff */
[CC--:B------:R-:W-:Y:S01]  /*01c0*/  LEA R14, P0, R0.reuse, R26.reuse, 0x6 ;  /* 0x0000001a000e7211 */ /* 0x0c0fe200078030ff */
[----:B------:R-:W3:Y:S01]  /*01d0*/  LDG.E.U16 R18, [R26.64] ;  /* 0x000000041a127981 */ /* 0x000ee2000c1e1500 */
[CC--:B------:R-:W-:Y:S02]  /*01e0*/  LEA R28, P2, R0.reuse, R26.reuse, 0x8 ;  /* 0x0000001a001c7211 */ /* 0x0c0fe400078440ff */
[-C--:B------:R-:W-:Y:S01]  /*01f0*/  LEA.HI.X.SX32 R15, R7, R27.reuse, 0x1, P0 ;  /* 0x0000001b070f7211 */ /* 0x080fe200000f0eff */
[----:B------:R1:W4:Y:S01]  /*0200*/  LDG.E.U16 R12, [R4.64] ;  /* 0x00000004040c7981 */ /* 0x000322000c1e1500 */
[-C--:B------:R-:W-:Y:S01]  /*0210*/  IADD3 R24, P0, R25, R26.reuse, RZ ;  /* 0x0000001a19187210 */ /* 0x080fe20007f1e0ff */
[C---:B0-----:R-:W-:Y:S01]  /*0220*/  IMAD R2, R0.reuse, 0x88, RZ ;  /* 0x0000008800027824 */ /* 0x041fe200078e02ff */
[-C--:B------:R-:W-:Y:S02]  /*0230*/  LEA.HI.X.SX32 R29, R11, R27.reuse, 0x1, P2 ;  /* 0x0000001b0b1d7211 */ /* 0x080fe400010f0eff */
[C---:B------:R-:W-:Y:S01]  /*0240*/  LEA R6, P1, R0.reuse, R26, 0x7 ;  /* 0x0000001a00067211 */ /* 0x040fe200078238ff */
[----:B------:R-:W-:Y:S01]  /*0250*/  IMAD R3, R0, 0x9, RZ ;  /* 0x0000000900037824 */ /* 0x000fe200078e02ff */
[-C--:B------:R-:W-:Y:S01]  /*0260*/  LEA.HI.X.SX32 R25, R2, R27.reuse, 0x1, P0 ;  /* 0x0000001b02197211 */ /* 0x080fe200000f0eff */
[----:B------:R-:W5:Y:S01]  /*0270*/  LDG.E.U16 R28, [R28.64] ;  /* 0x000000041c1c7981 */ /* 0x000f62000c1e1500 */
[----:B------:R-:W-:Y:S01]  /*0280*/  LEA.HI.X.SX32 R7, R9, R27, 0x1, P1 ;  /* 0x0000001b09077211 */ /* 0x000fe200008f0eff */
[----:B------:R-:W-:-:S02]  /*0290*/  IMAD R9, R0, 0x12, RZ ;  /* 0x0000001200097824 */ /* 0x000fc400078e02ff */
[----:B------:R-:W2:Y:S01]  /*02a0*/  LDG.E.U16 R24, [R24.64] ;  /* 0x0000000418187981 */ /* 0x000ea2000c1e1500 */
[C---:B-1----:R-:W-:Y:S02]  /*02b0*/  IMAD R5, R0.reuse, 0x24, RZ ;  /* 0x0000002400057824 */ /* 0x042fe400078e02ff */
[-C--:B------:R-:W-:Y:S01]  /*02c0*/  IADD3 R2, P0, R9, R26.reuse, RZ ;  /* 0x0000001a09027210 */ /* 0x080fe20007f1e0ff */
[----:B------:R0:W3:Y:S02]  /*02d0*/  LDG.E.U16 R10, [R6.64] ;  /* 0x00000004060a7981 */ /* 0x0000e4000c1e1500 */
[----:B------:R-:W-:Y:S02]  /*02e0*/  IADD3 R8, P1, R5, R26, RZ ;  /* 0x0000001a05087210 */ /* 0x000fe40007f3e0ff */
[----:B------:R-:W-:Y:S01]  /*02f0*/  LEA.HI.X.SX32 R3, R3, R27, 0x1, P0 ;  /* 0x0000001b03037211 */ /* 0x000fe200000f0eff */
[----:B------:R1:W4:Y:S01]  /*0300*/  LDG.E.U16 R16, [R14.64] ;  /* 0x000000040e107981 */ /* 0x000322000c1e1500 */
[----:B------:R-:W-:-:S02]  /*0310*/  IMAD R11, R0, 0x90, RZ ;  /* 0x00000090000b7824 */ /* 0x000fc400078e02ff */
[----:B0-----:R-:W-:Y:S01]  /*0320*/  IMAD R7, R0, 0x120, RZ ;  /* 0x0000012000077824 */ /* 0x001fe200078e02ff */
[----:B------:R-:W-:Y:S01]  /*0330*/  LEA.HI.X.SX32 R9, R9, R27, 0x1, P1 ;  /* 0x0000001b09097211 */ /* 0x000fe200008f0eff */
[----:B-1----:R0:W4:Y:S03]  /*0340*/  LDG.E.U16 R15, [R2.64] ;  /* 0x00000004020f7981 */ /* 0x002126000c1e1500 */
[----:B0-----:R-:W-:-:S04]  /*0350*/  IADD3 R2, P1, R7, R26, RZ ;  /* 0x0000001a07027210 */ /* 0x001fc80007f3e0ff */
[----:B------:R-:W-:-:S05]  /*0360*/  LEA.HI.X.SX32 R3, R11, R27, 0x1, P1 ;  /* 0x0000001b0b037211 */ /* 0x000fca00008f0eff */
[----:B------:R0:W4:Y:S01]  /*0370*/  LDG.E.U16 R23, [R2.64] ;  /* 0x0000000402177981 */ /* 0x000122000c1e1500 */
[----:B------:R-:W-:-:S05]  /*0380*/  IMAD R13, R0, 0x48, RZ ;  /* 0x00000048000d7824 */ /* 0x000fca00078e02ff */
[----:B------:R-:W-:-:S04]  /*0390*/  IADD3 R6, P0, R13, R26, RZ ;  /* 0x0000001a0d067210 */ /* 0x000fc80007f1e0ff */
[----:B------:R-:W-:Y:S02]  /*03a0*/  LEA.HI.X.SX32 R7, R5, R27, 0x1, P0 ;  /* 0x0000001b05077211 */ /* 0x000fe400000f0eff */
[----:B------:R-:W-:Y:S01]  /*03b0*/  IADD3 R4, P2, R11, R26, RZ ;  /* 0x0000001a0b047210 */ /* 0x000fe20007f5e0ff */
[----:B------:R-:W-:-:S03]  /*03c0*/  IMAD R11, R0, 0x130, RZ ;  /* 0x00000130000b7824 */ /* 0x000fc600078e02ff */
[----:B------:R-:W-:-:S05]  /*03d0*/  LEA.HI.X.SX32 R5, R13, R27, 0x1, P2 ;  /* 0x0000001b0d057211 */ /* 0x000fca00010f0eff */
[----:B------:R1:W4:Y:S01]  /*03e0*/  LDG.E.U16 R14, [R4.64] ;  /* 0x00000004040e7981 */ /* 0x000322000c1e1500 */
[C---:B0-----:R-:W-:Y:S02]  /*03f0*/  IMAD R3, R0.reuse, 0x5, RZ ;  /* 0x0000000500037824 */ /* 0x041fe400078e02ff */
[----:B-1----:R-:W-:-:S05]  /*0400*/  IMAD R5, R0, 0xa, RZ ;  /* 0x0000000a00057824 */ /* 0x002fca00078e02ff */
[----:B------:R-:W-:-:S04]  /*0410*/  IADD3 R2, P0, R5, R26, RZ ;  /* 0x0000001a05027210 */ /* 0x000fc80007f1e0ff */
[----:B------:R-:W-:Y:S01]  /*0420*/  LEA.HI.X.SX32 R3, R3, R27, 0x1, P0 ;  /* 0x0000001b03037211 */ /* 0x000fe200000f0eff */
[----:B-----5:R-:W-:Y:S04]  /*0430*/  STL [R1+0x1598], R28 ;  /* 0x0015981c01007387 */ /* 0x020fe80000100800 */
[----:B--2---:R-:W-:Y:S04]  /*0440*/  STL [R1+0x159c], R24 ;  /* 0x00159c1801007387 */ /* 0x004fe80000100800 */
[----:B---3--:R-:W-:Y:S04]  /*0450*/  STL [R1+0x28], R18 ;  /* 0x0000281201007387 */ /* 0x008fe80000100800 */
[----:B------:R0:W-:Y:S04]  /*0460*/  STL [R1+0x24], R17 ;  /* 0x0000241101007387 */ /* 0x0001e80000100800 */
[----:B----4-:R1:W-:Y:S04]  /*0470*/  STL [R1+0x20], R12 ;  /* 0x0000200c01007387 */ /* 0x0103e80000100800 */
[----:B0-----:R0:W2:Y:S04]  /*0480*/  LDG.E.U16 R17, [R8.64] ;  /* 0x0000000408117981 */ /* 0x0010a8000c1e1500 */
[----:B-1----:R1:W3:Y:S01]  /*0490*/  LDG.E.U16 R12, [R6.64] ;  /* 0x00000004060c7981 */ /* 0x0022e2000c1e1500 */
[----:B0-----:R-:W-:Y:S01]  /*04a0*/  IADD3 R8, P1, R11, R26, RZ ;  /* 0x0000001a0b087210 */ /* 0x001fe20007f3e0ff */
[----:B------:R-:W-:-:S02]  /*04b0*/  IMAD R11, R0, 0x28, RZ ;  /* 0x00000028000b7824 */ /* 0x000fc400078e02ff */
[C---:B-1----:R-:W-:Y:S02]  /*04c0*/  IMAD R6, R0.reuse, 0x98, RZ ;  /* 0x0000009800067824 */ /* 0x042fe400078e02ff */
[----:B------:R-:W-:-:S03]  /*04d0*/  IMAD R7, R0, 0x14, RZ ;  /* 0x0000001400077824 */ /* 0x000fc600078e02ff */
[-C--:B------:R-:W-:Y:S02]  /*04e0*/  LEA.HI.X.SX32 R9, R6, R27.reuse, 0x1, P1 ;  /* 0x0000001b06097211 */ /* 0x080fe400008f0eff */
[-C--:B------:R-:W-:Y:S02]  /*04f0*/  IADD3 R4, P1, R7, R26.reuse, RZ ;  /* 0x0000001a07047210 */ /* 0x080fe40007f3e0ff */
[----:B------:R-:W-:Y:S01]  /*0500*/  IADD3 R6, P2, R11, R26, RZ ;  /* 0x0000001a0b067210 */ /* 0x000fe20007f5e0ff */
[----:B------:R0:W-:Y:S01]  /*0510*/  STL [R1+0x15a0], R23 ;  /* 0x0015a01701007387 */ /* 0x0001e20000100800 */
[-C--:B------:R-:W-:Y:S02]  /*0520*/  LEA.HI.X.SX32 R5, R5, R27.reuse, 0x1, P1 ;  /* 0x0000001b05057211 */ /* 0x080fe400008f0eff */
[----:B------:R-:W-:Y:S01]  /*0530*/  LEA.HI.X.SX32 R7, R7, R27, 0x1, P2 ;  /* 0x0000001b07077211 */ /* 0x000fe200010f0eff */
[----:B------:R1:W-:Y:S04]  /*0540*/  STL [R1+0x1c], R16 ;  /* 0x00001c1001007387 */ /* 0x0003e80000100800 */
[----:B------:R4:W5:Y:S04]  /*0550*/  LDG.E.U16 R20, [R4.64] ;  /* 0x0000000404147981 */ /* 0x000968000c1e1500 */
[----:B0-----:R0:W5:Y:S04]  /*0560*/  LDG.E.U16 R23, [R2.64] ;  /* 0x0000000402177981 */ /* 0x001168000c1e1500 */
[----:B-1----:R1:W5:Y:S04]  /*0570*/  LDG.E.U16 R16, [R6.64] ;  /* 0x0000000406107981 */ /* 0x002368000c1e1500 */
[----:B------:R0:W-:Y:S04]  /*0580*/  STL [R1+0x14], R10 ;  /* 0x0000140a01007387 */ /* 0x0001e80000100800 */
[----:B------:R1:W5:Y:S01]  /*0590*/  LDG.E.U16 R22, [R8.64] ;  /* 0x0000000408167981 */ /* 0x000362000c1e1500 */
[----:B0-----:R-:W-:-:S05]  /*05a0*/  IMAD R10, R0, 0x50, RZ ;  /* 0x00000050000a7824 */ /* 0x001fca00078e02ff */
[----:B-1----:R-:W-:Y:S01]  /*05b0*/  IADD3 R8, P0, R10, R26, RZ ;  /* 0x0000001a0a087210 */ /* 0x002fe20007f1e0ff */
[----:B----4-:R-:W-:-:S03]  /*05c0*/  IMAD R5, R0, 0xa0, RZ ;  /* 0x000000a000057824 */ /* 0x010fc600078e02ff */
[-C--:B------:R-:W-:Y:S01]  /*05d0*/  LEA.HI.X.SX32 R9, R11, R27.reuse, 0x1, P0 ;  /* 0x0000001b0b097211 */ /* 0x080fe200000f0eff */
[----:B------:R0:W-:Y:S01]  /*05e0*/  STL [R1+0x3b8], R15 ;  /* 0x0003b80f01007387 */ /* 0x0001e20000100800 */
[-C--:B------:R-:W-:Y:S01]  /*05f0*/  IADD3 R2, P0, R5, R26.reuse, RZ ;  /* 0x0000001a05027210 */ /* 0x080fe20007f1e0ff */
[C---:B------:R-:W-:Y:S02]  /*0600*/  IMAD R11, R0.reuse, 0xb0, RZ ;  /* 0x000000b0000b7824 */ /* 0x040fe400078e02ff */
[----:B------:R-:W-:Y:S01]  /*0610*/  IMAD R6, R0, 0x150, RZ ;  /* 0x0000015000067824 */ /* 0x000fe200078e02ff */
[----:B0-----:R0:W4:Y:S01]  /*0620*/  LDG.E.U16 R15, [R8.64] ;  /* 0x00000004080f7981 */ /* 0x001122000c1e1500 */
[----:B------:R-:W-:Y:S01]  /*0630*/  LEA.HI.X.SX32 R3, R10, R27, 0x1, P0 ;  /* 0x0000001b0a037211 */ /* 0x000fe200000f0eff */
[C---:B------:R-:W-:Y:S01]  /*0640*/  IMAD R7, R0.reuse, 0x160, RZ ;  /* 0x0000016000077824 */ /* 0x040fe200078e02ff */
[-C--:B------:R-:W-:Y:S01]  /*0650*/  IADD3 R4, P0, R11, R26.reuse, RZ ;  /* 0x0000001a0b047210 */ /* 0x080fe20007f1e0ff */
[----:B------:R-:W-:Y:S01]  /*0660*/  IMAD R13, R0, 0xa8, RZ ;  /* 0x000000a8000d7824 */ /* 0x000fe200078e02ff */
[----:B------:R-:W-:Y:S01]  /*0670*/  IADD3 R6, P2, R6, R26, RZ ;  /* 0x0000001a06067210 */ /* 0x000fe20007f5e0ff */
[----:B------:R1:W4:Y:S01]  /*0680*/  LDG.E.U16 R21, [R2.64] ;  /* 0x0000000402157981 */ /* 0x000322000c1e1500 */
[----:B0-----:R-:W-:-:S05]  /*0690*/  IMAD R8, R0, 0x140, RZ ;  /* 0x0000014000087824 */ /* 0x001fca00078e02ff */
[----:B------:R-:W-:-:S04]  /*06a0*/  IADD3 R8, P1, R8, R26, RZ ;  /* 0x0000001a08087210 */ /* 0x000fc80007f3e0ff */
[-C--:B------:R-:W-:Y:S02]  /*06b0*/  LEA.HI.X.SX32 R9, R5, R27.reuse, 0x1, P1 ;  /* 0x0000001b05097211 */ /* 0x080fe400008f0eff */
[----:B-1----:R-:W-:Y:S02]  /*06c0*/  IADD3 R2, P1, R7, R26, RZ ;  /* 0x0000001a07027210 */ /* 0x002fe40007f3e0ff */
[-C--:B------:R-:W-:Y:S01]  /*06d0*/  LEA.HI.X.SX32 R7, R13, R27.reuse, 0x1, P2 ;  /* 0x0000001b0d077211 */ /* 0x080fe200010f0eff */
[----:B------:R0:W4:Y:S01]  /*06e0*/  LDG.E.U16 R19, [R8.64] ;  /* 0x0000000408137981 */ /* 0x000122000c1e1500 */
[----:B------:R-:W-:-:S03]  /*06f0*/  LEA.HI.X.SX32 R3, R11, R27, 0x1, P1 ;  /* 0x0000001b0b037211 */ /* 0x000fc600008f0eff */
[----:B------:R1:W4:Y:S01]  /*0700*/  LDG.E.U16 R18, [R6.64] ;  /* 0x0000000406127981 */ /* 0x000322000c1e1500 */
[C---:B------:R-:W-:Y:S02]  /*0710*/  IMAD R11, R0.reuse, 0x60, RZ ;  /* 0x00000060000b7824 */ /* 0x040fe400078e02ff */
[C---:B-1----:R-:W-:Y:S02]  /*0720*/  IMAD R6, R0.reuse, 0xb8, RZ ;  /* 0x000000b800067824 */ /* 0x042fe400078e02ff */
[C---:B------:R-:W-:Y:S01]  /*0730*/  IMAD R7, R0.reuse, 0x180, RZ ;  /* 0x0000018000077824 */ /* 0x040fe200078e02ff */
[----:B--2---:R1:W-:Y:S04]  /*0740*/  STL [R1+0x3b4], R17 ;  /* 0x0003b41101007387 */ /* 0x0043e80000100800 */
[----:B---3--:R2:W-:Y:S04]  /*0750*/  STL [R1+0x3b0], R12 ;  /* 0x0003b00c01007387 */ /* 0x0085e80000100800 */
[----:B-1----:R1:W3:Y:S01]  /*0760*/  LDG.E.U16 R17, [R2.64] ;  /* 0x0000000402117981 */ /* 0x0022e2000c1e1500 */
[----:B--2---:R-:W-:-:S03]  /*0770*/  IMAD R12, R0, 0x58, RZ ;  /* 0x00000058000c7824 */ /* 0x004fc600078e02ff */
[----:B------:R2:W-:Y:S02]  /*0780*/  STL [R1+0x10], R14 ;  /* 0x0000100e01007387 */ /* 0x0005e40000100800 */
[----:B------:R-:W-:-:S05]  /*0790*/  LEA.HI.X.SX32 R5, R12, R27, 0x1, P0 ;  /* 0x0000001b0c057211 */ /* 0x000fca00000f0eff */
[----:B--2---:R2:W3:Y:S01]  /*07a0*/  LDG.E.U16 R14, [R4.64] ;  /* 0x00000004040e7981 */ /* 0x0044e2000c1e1500 */
[C---:B------:R-:W-:Y:S02]  /*07b0*/  IMAD R12, R0.reuse, 0x18, RZ ;  /* 0x00000018000c7824 */ /* 0x040fe400078e02ff */
[C---:B--2---:R-:W-:Y:S02]  /*07c0*/  IMAD R4, R0.reuse, 0x170, RZ ;  /* 0x0000017000047824 */ /* 0x044fe400078e02ff */
[----:B------:R-:W-:-:S03]  /*07d0*/  IMAD R5, R0, 0x30, RZ ;  /* 0x0000003000057824 */ /* 0x000fc600078e02ff */
[-C--:B-1----:R-:W-:Y:S02]  /*07e0*/  IADD3 R2, P1, R4, R26.reuse, RZ ;  /* 0x0000001a04027210 */ /* 0x082fe40007f3e0ff */
[-C--:B0-----:R-:W-:Y:S02]  /*07f0*/  IADD3 R8, P0, R5, R26.reuse, RZ ;  /* 0x0000001a05087210 */ /* 0x081fe40007f1e0ff */
[-C--:B------:R-:W-:Y:S01]  /*0800*/  LEA.HI.X.SX32 R3, R6, R27.reuse, 0x1, P1 ;  /* 0x0000001b06037211 */ /* 0x080fe200008f0eff */
[----:B-----5:R-:W-:Y:S01]  /*0810*/  STL [R1+0x3ac], R23 ;  /* 0x0003ac1701007387 */ /* 0x020fe20000100800 */
[----:B------:R-:W-:Y:S02]  /*0820*/  LEA.HI.X.SX32 R9, R12, R27, 0x1, P0 ;  /* 0x0000001b0c097211 */ /* 0x000fe400000f0eff */
[-C--:B------:R-:W-:Y:S01]  /*0830*/  IADD3 R6, P1, R11, R26.reuse, RZ ;  /* 0x0000001a0b067210 */ /* 0x080fe20007f3e0ff */
[----:B------:R0:W-:Y:S04]  /*0840*/  STL [R1+0x3a8], R20 ;  /* 0x0003a81401007387 */ /* 0x0001e80000100800 */
[----:B------:R1:W-:Y:S04]  /*0850*/  STL [R1+0x3a4], R16 ;  /* 0x0003a41001007387 */ /* 0x0003e80000100800 */
[----:B0-----:R0:W2:Y:S04]  /*0860*/  LDG.E.U16 R20, [R8.64] ;  /* 0x0000000408147981 */ /* 0x0010a8000c1e1500 */
[----:B-1----:R1:W5:Y:S02]  /*0870*/  LDG.E.U16 R16, [R2.64] ;  /* 0x0000000402107981 */ /* 0x002364000c1e1500 */
[----:B-1----:R-:W-:-:S02]  /*0880*/  IADD3 R2, P0, R7, R26, RZ ;  /* 0x0000001a07027210 */ /* 0x002fc40007f1e0ff */
[----:B------:R-:W-:-:S05]  /*0890*/  LEA.HI.X.SX32 R7, R5, R27, 0x1, P1 ;  /* 0x0000001b05077211 */ /* 0x000fca00008f0eff */
[----:B------:R1:W5:Y:S01]  /*08a0*/  LDG.E.U16 R13, [R6.64] ;  /* 0x00000004060d7981 */ /* 0x000362000c1e1500 */
[----:B------:R-:W-:-:S05]  /*08b0*/  IMAD R10, R0, 0xc0, RZ ;  /* 0x000000c0000a7824 */ /* 0x000fca00078e02ff */
[-C--:B------:R-:W-:Y:S01]  /*08c0*/  IADD3 R4, P2, R10, R26.reuse, RZ ;  /* 0x0000001a0a047210 */ /* 0x080fe20007f5e0ff */
[----:B0-----:R-:W-:Y:S01]  /*08d0*/  IMAD R8, R0, 0x190, RZ ;  /* 0x0000019000087824 */ /* 0x001fe200078e02ff */
[-C--:B------:R-:W-:Y:S02]  /*08e0*/  LEA.HI.X.SX32 R3, R10, R27.reuse, 0x1, P0 ;  /* 0x0000001b0a037211 */ /* 0x080fe400000f0eff */
[----:B------:R-:W-:Y:S01]  /*08f0*/  LEA.HI.X.SX32 R5, R11, R27, 0x1, P2 ;  /* 0x0000001b0b057211 */ /* 0x000fe200010f0eff */
[----:B----4-:R0:W-:Y:S01]  /*0900*/  STL [R1+0x18], R15 ;  /* 0x0000180f01007387 */ /* 0x0101e20000100800 */
[----:B------:R-:W-:Y:S01]  /*0910*/  IMAD R10, R0, 0xc8, RZ ;  /* 0x000000c8000a7824 */ /* 0x000fe200078e02ff */
[----:B------:R-:W-:Y:S02]  /*0920*/  IADD3 R8, P1, R8, R26, RZ ;  /* 0x0000001a08087210 */ /* 0x000fe40007f3e0ff */
[----:B------:R4:W5:Y:S01]  /*0930*/  LDG.E.U16 R29, [R4.64] ;  /* 0x00000004041d7981 */ /* 0x000962000c1e1500 */
[----:B------:R-:W-:-:S03]  /*0940*/  IMAD R11, R0, 0x68, RZ ;  /* 0x00000068000b7824 */ /* 0x000fc600078e02ff */
[----:B0-----:R0:W5:Y:S01]  /*0950*/  LDG.E.U16 R15, [R2.64] ;  /* 0x00000004020f7981 */ /* 0x001162000c1e1500 */
[----:B----4-:R-:W-:Y:S01]  /*0960*/  IMAD R4, R0, 0x1a0, RZ ;  /* 0x000001a000047824 */ /* 0x010fe200078e02ff */
[----:B------:R-:W-:Y:S01]  /*0970*/  LEA.HI.X.SX32 R9, R10, R27, 0x1, P1 ;  /* 0x0000001b0a097211 */ /* 0x000fe200008f0eff */
[C---:B0-----:R-:W-:Y:S02]  /*0980*/  IMAD R3, R0.reuse, 0xd0, RZ ;  /* 0x000000d000037824 */ /* 0x041fe400078e02ff */
[----:B------:R-:W-:Y:S01]  /*0990*/  IMAD R2, R0, 0x1b0, RZ ;  /* 0x000001b000027824 */ /* 0x000fe200078e02ff */
[-C--:B------:R-:W-:Y:S01]  /*09a0*/  IADD3 R4, P2, R4, R26.reuse, RZ ;  /* 0x0000001a04047210 */ /* 0x080fe20007f5e0ff */
[----:B------:R-:W-:Y:S01]  /*09b0*/  IMAD R10, R0, 0xd8, RZ ;  /* 0x000000d8000a7824 */ /* 0x000fe200078e02ff */
[-C--:B-1----:R-:W-:Y:S02]  /*09c0*/  IADD3 R6, P0, R3, R26.reuse, RZ ;  /* 0x0000001a03067210 */ /* 0x082fe40007f1e0ff */
[----:B------:R-:W-:-:S02]  /*09d0*/  IADD3 R2, P1, R2, R26, RZ ;  /* 0x0000001a02027210 */ /* 0x000fc40007f3e0ff */
[-C--:B------:R-:W-:Y:S02]  /*09e0*/  LEA.HI.X.SX32 R5, R3, R27.reuse, 0x1, P2 ;  /* 0x0000001b03057211 */ /* 0x080fe400010f0eff */
[-C--:B------:R-:W-:Y:S02]  /*09f0*/  LEA.HI.X.SX32 R7, R11, R27.reuse, 0x1, P0 ;  /* 0x0000001b0b077211 */ /* 0x080fe400000f0eff */
[----:B------:R-:W-:Y:S02]  /*0a00*/  LEA.HI.X.SX32 R3, R10, R27, 0x1, P1 ;  /* 0x0000001b0a037211 */ /* 0x000fe400008f0eff */
[----:B------:R0:W4:Y:S04]  /*0a10*/  LDG.E.U16 R5, [R4.64] ;  /* 0x0000000404057981 */ /* 0x000128000c1e1500 */
[----:B------:R1:W4:Y:S01]  /*0a20*/  LDG.E.U16 R25, [R6.64] ;  /* 0x0000000406197981 */ /* 0x000322000c1e1500 */
[----:B------:R-:W-:-:S03]  /*0a30*/  IMAD R12, R0, 0x38, RZ ;  /* 0x00000038000c7824 */ /* 0x000fc600078e02ff */
[----:B0-----:R0:W4:Y:S01]  /*0a40*/  LDG.E.U16 R4, [R2.64] ;  /* 0x0000000402047981 */ /* 0x001122000c1e1500 */
[----:B-1----:R-:W-:-:S03]  /*0a50*/  IMAD R7, R0, 0x70, RZ ;  /* 0x0000007000077824 */ /* 0x002fc600078e02ff */
[----:B------:R1:W-:Y:S01]  /*0a60*/  STL [R1+0xc], R21 ;  /* 0x00000c1501007387 */ /* 0x0003e20000100800 */
[C---:B0-----:R-:W-:Y:S01]  /*0a70*/  IMAD R3, R0.reuse, 0xe0, RZ ;  /* 0x000000e000037824 */ /* 0x041fe200078e02ff */
[-C--:B------:R-:W-:Y:S01]  /*0a80*/  IADD3 R10, P0, R7, R26.reuse, RZ ;  /* 0x0000001a070a7210 */ /* 0x080fe20007f1e0ff */
[C---:B------:R-:W-:Y:S02]  /*0a90*/  IMAD R2, R0.reuse, 0x1c0, RZ ;  /* 0x000001c000027824 */ /* 0x040fe400078e02ff */
[----:B------:R-:W-:Y:S01]  /*0aa0*/  IMAD R6, R0, 0x1d0, RZ ;  /* 0x000001d000067824 */ /* 0x000fe200078e02ff */
[----:B------:R-:W-:Y:S01]  /*0ab0*/  LEA.HI.X.SX32 R11, R12, R27, 0x1, P0 ;  /* 0x0000001b0c0b7211 */ /* 0x000fe200000f0eff */
[----:B------:R-:W-:Y:S01]  /*0ac0*/  IMAD R12, R0, 0xe8, RZ ;  /* 0x000000e8000c7824 */ /* 0x000fe200078e02ff */
[-C--:B------:R-:W-:Y:S02]  /*0ad0*/  IADD3 R2, P2, R2, R26.reuse, RZ ;  /* 0x0000001a02027210 */ /* 0x080fe40007f5e0ff */
[----:B------:R-:W-:Y:S01]  /*0ae0*/  IADD3 R6, P0, R6, R26, RZ ;  /* 0x0000001a06067210 */ /* 0x000fe20007f1e0ff */
[----:B-1----:R0:W4:Y:S01]  /*0af0*/  LDG.E.U16 R21, [R10.64] ;  /* 0x000000040a157981 */ /* 0x002122000c1e1500 */
[----:B------:R-:W-:-:S02]  /*0b00*/  IMAD R23, R0, 0xf8, RZ ;  /* 0x000000f800177824 */ /* 0x000fc400078e02ff */
[----:B0-----:R-:W-:Y:S01]  /*0b10*/  IMAD R10, R0, 0x1f0, RZ ;  /* 0x000001f0000a7824 */ /* 0x001fe200078e02ff */
[----:B---3--:R0:W-:Y:S04]  /*0b20*/  STL [R1+0x8], R14 ;  /* 0x0000080e01007387 */ /* 0x0081e80000100800 */
[----:B0-----:R0:W3:Y:S02]  /*0b30*/  LDG.E.U16 R14, [R8.64] ;  /* 0x00000004080e7981 */ /* 0x0010e4000c1e1500 */
[----:B0-----:R-:W-:-:S04]  /*0b40*/  IADD3 R8, P1, R3, R26, RZ ;  /* 0x0000001a03087210 */ /* 0x001fc80007f3e0ff */
[-C--:B------:R-:W-:Y:S02]  /*0b50*/  LEA.HI.X.SX32 R9, R7, R27.reuse, 0x1, P1 ;  /* 0x0000001b07097211 */ /* 0x080fe400008f0eff */
[-C--:B------:R-:W-:Y:S02]  /*0b60*/  LEA.HI.X.SX32 R3, R3, R27.reuse, 0x1, P2 ;  /* 0x0000001b03037211 */ /* 0x080fe400010f0eff */
[----:B------:R-:W-:-:S04]  /*0b70*/  LEA.HI.X.SX32 R7, R12, R27, 0x1, P0 ;  /* 0x0000001b0c077211 */ /* 0x000fc800000f0eff */
[----:B------:R0:W3:Y:S04]  /*0b80*/  LDG.E.U16 R3, [R2.64] ;  /* 0x0000000402037981 */ /* 0x0000e8000c1e1500 */
[----:B--2---:R1:W-:Y:S04]  /*0b90*/  STL [R1+0x4], R20 ;  /* 0x0000041401007387 */ /* 0x0043e80000100800 */
[----:B0-----:R0:W2:Y:S04]  /*0ba0*/  LDG.E.U16 R2, [R6.64] ;  /* 0x0000000406027981 */ /* 0x0010a8000c1e1500 */
[----:B-1----:R1:W2:Y:S02]  /*0bb0*/  LDG.E.U16 R20, [R8.64] ;  /* 0x0000000408147981 */ /* 0x0022a4000c1e1500 */
[----:B-1----:R-:W-:-:S02]  /*0bc0*/  IMAD R9, R0, 0xf0, RZ ;  /* 0x000000f000097824 */ /* 0x002fc400078e02ff */
[----:B-----5:R1:W-:Y:S03]  /*0bd0*/  STL [R1], R13 ;  /* 0x0000000d01007387 */ /* 0x0203e60000100800 */
[----:B0-----:R-:W-:Y:S01]  /*0be0*/  IADD3 R6, P0, R9, R26, RZ ;  /* 0x0000001a09067210 */ /* 0x001fe20007f1e0ff */
[----:B-1----:R-:W-:-:S05]  /*0bf0*/  IMAD R13, R0, 0x78, RZ ;  /* 0x00000078000d7824 */ /* 0x002fca00078e02ff */
[----:B------:R-:W-:-:S05]  /*0c00*/  LEA.HI.X.SX32 R7, R13, R27, 0x1, P0 ;  /* 0x0000001b0d077211 */ /* 0x000fca00000f0eff */
[----:B------:R0:W5:Y:S01]  /*0c10*/  LDG.E.U16 R6, [R6.64] ;  /* 0x0000000406067981 */ /* 0x000162000c1e1500 */
[----:B------:R-:W-:Y:S01]  /*0c20*/  IMAD R8, R0, 0x1e0, RZ ;  /* 0x000001e000087824 */ /* 0x000fe200078e02ff */
[----:B------:R-:W-:Y:S01]  /*0c30*/  IADD3 R10, P2, R10, R26, RZ ;  /* 0x0000001a0a0a7210 */ /* 0x000fe20007f5e0ff */
[----:B------:R-:W-:-:S03]  /*0c40*/  IMAD R12, R0, 0x102, RZ ;  /* 0x00000102000c7824 */ /* 0x000fc600078e02ff */
[----:B------:R-:W-:Y:S01]  /*0c50*/  IADD3 R8, P1, R8, R26, RZ ;  /* 0x0000001a08087210 */ /* 0x000fe20007f3e0ff */
[----:B------:R-:W-:-:S03]  /*0c60*/  IMAD R13, R0, 0x81, RZ ;  /* 0x00000081000d7824 */ /* 0x000fc600078e02ff */
[-C--:B------:R-:W-:Y:S02]  /*0c70*/  LEA.HI.X.SX32 R9, R9, R27.reuse, 0x1, P1 ;  /* 0x0000001b09097211 */ /* 0x080fe400008f0eff */
[----:B------:R-:W-:Y:S02]  /*0c80*/  IADD3 R12, P0, R12, R26, RZ ;  /* 0x0000001a0c0c7210 */ /* 0x000fe40007f1e0ff */
[-C--:B------:R-:W-:Y:S02]  /*0c90*/  LEA.HI.X.SX32 R11, R23, R27.reuse, 0x1, P2 ;  /* 0x0000001b170b7211 */ /* 0x080fe400010f0eff */
[----:B------:R1:W2:Y:S01]  /*0ca0*/  LDG.E.U16 R23, [R8.64] ;  /* 0x0000000408177981 */ /* 0x0002a2000c1e1500 */
[----:B------:R-:W-:-:S03]  /*0cb0*/  LEA.HI.X.SX32 R13, R13, R27, 0x1, P0 ;  /* 0x0000001b0d0d7211 */ /* 0x000fc600000f0eff */
[----:B------:R1:W2:Y:S04]  /*0cc0*/  LDG.E.U16 R24, [R10.64] ;  /* 0x000000040a187981 */ /* 0x0002a8000c1e1500 */
[----:B------:R1:W2:Y:S01]  /*0cd0*/  LDG.E.U16 R28, [R12.64] ;  /* 0x000000040c1c7981 */ /* 0x0002a2000c1e1500 */
[C---:B0-----:R-:W-:Y:S02]  /*0ce0*/  IMAD R7, R0.reuse, 0x89, RZ ;  /* 0x0000008900077824 */ /* 0x041fe400078e02ff */
[C---:B-1----:R-:W-:Y:S02]  /*0cf0*/  IMAD R8, R0.reuse, 0x122, RZ ;  /* 0x0000012200087824 */ /* 0x042fe400078e02ff */
[C---:B------:R-:W-:Y:S02]  /*0d00*/  IMAD R9, R0.reuse, 0x91, RZ ;  /* 0x0000009100097824 */ /* 0x040fe400078e02ff */
[----:B------:R-:W-:Y:S01]  /*0d10*/  IMAD R10, R0, 0x132, RZ ;  /* 0x00000132000a7824 */ /* 0x000fe200078e02ff */
[----:B------:R-:W-:Y:S01]  /*0d20*/  IADD3 R8, P1, R8, R26, RZ ;  /* 0x0000001a08087210 */ /* 0x000fe20007f3e0ff */
[----:B------:R-:W-:-:S02]  /*0d30*/  IMAD R11, R0, 0x99, RZ ;  /* 0x00000099000b7824 */ /* 0x000fc400078e02ff */
[----:B------:R-:W-:Y:S01]  /*0d40*/  IMAD R12, R0, 0x142, RZ ;  /* 0x00000142000c7824 */ /* 0x000fe200078e02ff */
[----:B------:R-:W-:Y:S02]  /*0d50*/  IADD3 R10, P2, R10, R26, RZ ;  /* 0x0000001a0a0a7210 */ /* 0x000fe40007f5e0ff */
[-C--:B------:R-:W-:Y:S01]  /*0d60*/  LEA.HI.X.SX32 R9, R9, R27.reuse, 0x1, P1 ;  /* 0x0000001b09097211 */ /* 0x080fe200008f0eff */
[C---:B------:R-:W-:Y:S01]  /*0d70*/  IMAD R13, R0.reuse, 0xa1, RZ ;  /* 0x000000a1000d7824 */ /* 0x040fe200078e02ff */
[----:B------:R-:W-:Y:S01]  /*0d80*/  LEA.HI.X.SX32 R11, R11, R27, 0x1, P2 ;  /* 0x0000001b0b0b7211 */ /* 0x000fe200010f0eff */
[----:B-----5:R0:W-:Y:S02]  /*0d90*/  STL [R1+0x3a0], R6 ;  /* 0x0003a00601007387 */ /* 0x0201e40000100800 */
[----:B0-----:R-:W-:-:S05]  /*0da0*/  IMAD R6, R0, 0x112, RZ ;  /* 0x0000011200067824 */ /* 0x001fca00078e02ff */
[----:B------:R-:W-:-:S04]  /*0db0*/  IADD3 R6, P0, R6, R26, RZ ;  /* 0x0000001a06067210 */ /* 0x000fc80007f1e0ff */
[----:B------:R-:W-:-:S05]  /*0dc0*/  LEA.HI.X.SX32 R7, R7, R27, 0x1, P0 ;  /* 0x0000001b07077211 */ /* 0x000fca00000f0eff */
[----:B------:R0:W5:Y:S01]  /*0dd0*/  LDG.E.U16 R6, [R6.64] ;  /* 0x0000000406067981 */ /* 0x000162000c1e1500 */
[----:B------:R-:W-:-:S03]  /*0de0*/  IADD3 R12, P0, R12, R26, RZ ;  /* 0x0000001a0c0c7210 */ /* 0x000fc60007f1e0ff */
[----:B--2---:R1:W-:Y:S01]  /*0df0*/  STL [R1+0x39c], R23 ;  /* 0x00039c1701007387 */ /* 0x0043e20000100800 */
[----:B------:R-:W-:-:S03]  /*0e00*/  LEA.HI.X.SX32 R13, R13, R27, 0x1, P0 ;  /* 0x0000001b0d0d7211 */ /* 0x000fc600000f0eff */
[----:B------:R2:W-:Y:S04]  /*0e10*/  STL [R1+0x398], R24 ;  /* 0x0003981801007387 */ /* 0x0005e80000100800 */
[----:B-1----:R1:W3:Y:S04]  /*0e20*/  LDG.E.U16 R23, [R8.64] ;  /* 0x0000000408177981 */ /* 0x0022e8000c1e1500 */
[----:B--2---:R2:W3:Y:S04]  /*0e30*/  LDG.E.U16 R24, [R10.64] ;  /* 0x000000040a187981 */ /* 0x0044e8000c1e1500 */
[----:B------:R0:W-:Y:S04]  /*0e40*/  STL [R1+0x394], R28 ;  /* 0x0003941c01007387 */ /* 0x0001e80000100800 */
[----:B0-----:R0:W4:Y:S01]  /*0e50*/  LDG.E.U16 R28, [R12.64] ;  /* 0x000000040c1c7981 */ /* 0x001122000c1e1500 */
[----:B------:R-:W-:-:S02]  /*0e60*/  IMAD R7, R0, 0xa9, RZ ;  /* 0x000000a900077824 */ /* 0x000fc400078e02ff */
[C---:B-1----:R-:W-:Y:S02]  /*0e70*/  IMAD R8, R0.reuse, 0x162, RZ ;  /* 0x0000016200087824 */ /* 0x042fe400078e02ff */
[C---:B------:R-:W-:Y:S02]  /*0e80*/  IMAD R9, R0.reuse, 0xb1, RZ ;  /* 0x000000b100097824 */ /* 0x040fe400078e02ff */
[----:B--2---:R-:W-:Y:S01]  /*0e90*/  IMAD R10, R0, 0x172, RZ ;  /* 0x00000172000a7824 */ /* 0x004fe200078e02ff */
[-C--:B------:R-:W-:Y:S01]  /*0ea0*/  IADD3 R8, P1, R8, R26.reuse, RZ ;  /* 0x0000001a08087210 */ /* 0x080fe20007f3e0ff */
[C---:B------:R-:W-:Y:S02]  /*0eb0*/  IMAD R11, R0.reuse, 0xb9, RZ ;  /* 0x000000b9000b7824 */ /* 0x040fe400078e02ff */
[----:B0-----:R-:W-:Y:S01]  /*0ec0*/  IMAD R12, R0, 0x182, RZ ;  /* 0x00000182000c7824 */ /* 0x001fe200078e02ff */
        /* <DEDUP_REMOVED lines=8> */
[----:B------:R0:W2:Y:S01]  /*0f50*/  LDG.E.U16 R6, [R6.64] ;  /* 0x0000000406067981 */ /* 0x0000a2000c1e1500 */
[----:B------:R-:W-:-:S03]  /*0f60*/  IADD3 R12, P0, R12, R26, RZ ;  /* 0x0000001a0c0c7210 */ /* 0x000fc60007f1e0ff */
[----:B---3--:R1:W-:Y:S01]  /*0f70*/  STL [R1+0x38c], R23 ;  /* 0x00038c1701007387 */ /* 0x0083e20000100800 */
[----:B------:R-:W-:-:S03]  /*0f80*/  LEA.HI.X.SX32 R13, R13, R27, 0x1, P0 ;  /* 0x0000001b0d0d7211 */ /* 0x000fc600000f0eff */
[----:B------:R3:W-:Y:S04]  /*0f90*/  STL [R1+0x388], R24 ;  /* 0x0003881801007387 */ /* 0x0007e80000100800 */
[----:B-1----:R1:W5:Y:S04]  /*0fa0*/  LDG.E.U16 R23, [R8.64] ;  /* 0x0000000408177981 */ /* 0x002368000c1e1500 */
[----:B---3--:R3:W5:Y:S04]  /*0fb0*/  LDG.E.U16 R24, [R10.64] ;  /* 0x000000040a187981 */ /* 0x008768000c1e1500 */
[----:B----4-:R4:W-:Y:S04]  /*0fc0*/  STL [R1+0x384], R28 ;  /* 0x0003841c01007387 */ /* 0x0109e80000100800 */
[----:B----4-:R4:W5:Y:S01]  /*0fd0*/  LDG.E.U16 R28, [R12.64] ;  /* 0x000000040c1c7981 */ /* 0x010962000c1e1500 */
[----:B0-----:R-:W-:-:S02]  /*0fe0*/  IMAD R7, R0, 0xc9, RZ ;  /* 0x000000c900077824 */ /* 0x001fc400078e02ff */
[C---:B-1----:R-:W-:Y:S02]  /*0ff0*/  IMAD R8, R0.reuse, 0x1a2, RZ ;  /* 0x000001a200087824 */ /* 0x042fe400078e02ff */
[C---:B------:R-:W-:Y:S02]  /*1000*/  IMAD R9, R0.reuse, 0xd1, RZ ;  /* 0x000000d100097824 */ /* 0x040fe400078e02ff */
[----:B---3--:R-:W-:Y:S01]  /*1010*/  IMAD R10, R0, 0x1b2, RZ ;  /* 0x000001b2000a7824 */ /* 0x008fe200078e02ff */
[-C--:B------:R-:W-:Y:S01]  /*1020*/  IADD3 R8, P1, R8, R26.reuse, RZ ;  /* 0x0000001a08087210 */ /* 0x080fe20007f3e0ff */
[C---:B------:R-:W-:Y:S02]  /*1030*/  IMAD R11, R0.reuse, 0xd9, RZ ;  /* 0x000000d9000b7824 */ /* 0x040fe400078e02ff */
[----:B----4-:R-:W-:Y:S01]  /*1040*/  IMAD R12, R0, 0x1c2, RZ ;  /* 0x000001c2000c7824 */ /* 0x010fe200078e02ff */
[----:B------:R-:W-:Y:S02]  /*1050*/  IADD3 R10, P2, R10, R26, RZ ;  /* 0x0000001a0a0a7210 */ /* 0x000fe40007f5e0ff */
[-C--:B------:R-:W-:Y:S01]  /*1060*/  LEA.HI.X.SX32 R9, R9, R27.reuse, 0x1, P1 ;  /* 0x0000001b09097211 */ /* 0x080fe200008f0eff */
[C---:B------:R-:W-:Y:S01]  /*1070*/  IMAD R13, R0.reuse, 0xe1, RZ ;  /* 0x000000e1000d7824 */ /* 0x040fe200078e02ff */
[----:B------:R-:W-:Y:S01]  /*1080*/  LEA.HI.X.SX32 R11, R11, R27, 0x1, P2 ;  /* 0x0000001b0b0b7211 */ /* 0x000fe200010f0eff */
[----:B--2---:R0:W-:Y:S02]  /*1090*/  STL [R1+0x380], R6 ;  /* 0x0003800601007387 */ /* 0x0041e40000100800 */
[----:B0-----:R-:W-:-:S05]  /*10a0*/  IMAD R6, R0, 0x192, RZ ;  /* 0x0000019200067824 */ /* 0x001fca00078e02ff */
[----:B------:R-:W-:-:S04]  /*10b0*/  IADD3 R6, P0, R6, R26, RZ ;  /* 0x0000001a06067210 */ /* 0x000fc80007f1e0ff */
[----:B------:R-:W-:-:S05]  /*10c0*/  LEA.HI.X.SX32 R7, R7, R27, 0x1, P0 ;  /* 0x0000001b07077211 */ /* 0x000fca00000f0eff */
[----:B------:R0:W2:Y:S01]  /*10d0*/  LDG.E.U16 R6, [R6.64] ;  /* 0x0000000406067981 */ /* 0x0000a2000c1e1500 */
[----:B------:R-:W-:-:S03]  /*10e0*/  IADD3 R12, P0, R12, R26, RZ ;  /* 0x0000001a0c0c7210 */ /* 0x000fc60007f1e0ff */
[----:B-----5:R1:W-:Y:S01]  /*10f0*/  STL [R1+0x37c], R23 ;  /* 0x00037c1701007387 */ /* 0x0203e20000100800 */
[----:B------:R-:W-:-:S03]  /*1100*/  LEA.HI.X.SX32 R13, R13, R27, 0x1, P0 ;  /* 0x0000001b0d0d7211 */ /* 0x000fc600000f0eff */
[----:B------:R3:W-:Y:S04]  /*1110*/  STL [R1+0x378], R24 ;  /* 0x0003781801007387 */ /* 0x0007e80000100800 */
[----:B-1----:R1:W4:Y:S04]  /*1120*/  LDG.E.U16 R23, [R8.64] ;  /* 0x0000000408177981 */ /* 0x002328000c1e1500 */
[----:B---3--:R3:W5:Y:S04]  /*1130*/  LDG.E.U16 R24, [R10.64] ;  /* 0x000000040a187981 */ /* 0x008768000c1e1500 */
[----:B------:R0:W-:Y:S04]  /*1140*/  STL [R1+0x374], R28 ;  /* 0x0003741c01007387 */ /* 0x0001e80000100800 */
[----:B0-----:R0:W5:Y:S01]  /*1150*/  LDG.E.U16 R28, [R12.64] ;  /* 0x000000040c1c7981 */ /* 0x001162000c1e1500 */
[----:B------:R-:W-:-:S02]  /*1160*/  IMAD R7, R0, 0xe9, RZ ;  /* 0x000000e900077824 */ /* 0x000fc400078e02ff */
[C---:B-1----:R-:W-:Y:S02]  /*1170*/  IMAD R8, R0.reuse, 0x1e2, RZ ;  /* 0x000001e200087824 */ /* 0x042fe400078e02ff */
[C---:B---3--:R-:W-:Y:S02]  /*1180*/  IMAD R10, R0.reuse, 0x1f2, RZ ;  /* 0x000001f2000a7824 */ /* 0x048fe400078e02ff */
[----:B------:R-:W-:Y:S01]  /*1190*/  IMAD R9, R0, 0xf1, RZ ;  /* 0x000000f100097824 */ /* 0x000fe200078e02ff */
[-C--:B------:R-:W-:Y:S01]  /*11a0*/  IADD3 R8, P1, R8, R26.reuse, RZ ;  /* 0x0000001a08087210 */ /* 0x080fe20007f3e0ff */
[----:B------:R-:W-:Y:S01]  /*11b0*/  IMAD R11, R0, 0xf9, RZ ;  /* 0x000000f9000b7824 */ /* 0x000fe200078e02ff */
[----:B------:R-:W-:Y:S01]  /*11c0*/  IADD3 R10, P2, R10, R26, RZ ;  /* 0x0000001a0a0a7210 */ /* 0x000fe20007f5e0ff */
[C---:B0-----:R-:W-:Y:S01]  /*11d0*/  IMAD R13, R0.reuse, 0x11, RZ ;  /* 0x00000011000d7824 */ /* 0x041fe200078e02ff */
[-C--:B------:R-:W-:Y:S02]  /*11e0*/  LEA.HI.X.SX32 R9, R9, R27.reuse, 0x1, P1 ;  /* 0x0000001b09097211 */ /* 0x080fe400008f0eff */
[----:B------:R-:W-:Y:S01]  /*11f0*/  LEA.HI.X.SX32 R11, R11, R27, 0x1, P2 ;  /* 0x0000001b0b0b7211 */ /* 0x000fe200010f0eff */
[----:B--2---:R0:W-:Y:S02]  /*1200*/  STL [R1+0x370], R6 ;  /* 0x0003700601007387 */ /* 0x0041e40000100800 */
[----:B0-----:R-:W-:-:S05]  /*1210*/  IMAD R6, R0, 0x1d2, RZ ;  /* 0x000001d200067824 */ /* 0x001fca00078e02ff */
[----:B------:R-:W-:Y:S01]  /*1220*/  IADD3 R6, P0, R6, R26, RZ ;  /* 0x0000001a06067210 */ /* 0x000fe20007f1e0ff */
[----:B----4-:R0:W-:Y:S03]  /*1230*/  STL [R1+0x36c], R23 ;  /* 0x00036c1701007387 */ /* 0x0101e60000100800 */
[----:B------:R-:W-:Y:S01]  /*1240*/  LEA.HI.X.SX32 R7, R7, R27, 0x1, P0 ;  /* 0x0000001b07077211 */ /* 0x000fe200000f0eff */
[----:B-----5:R1:W-:Y:S01]  /*1250*/  STL [R1+0x368], R24 ;  /* 0x0003681801007387 */ /* 0x0203e20000100800 */
[----:B0-----:R-:W-:-:S03]  /*1260*/  IMAD R23, R0, 0x22, RZ ;  /* 0x0000002200177824 */ /* 0x001fc600078e02ff */
[----:B-1----:R0:W2:Y:S02]  /*1270*/  LDG.E.U16 R24, [R6.64] ;  /* 0x0000000406187981 */ /* 0x0020a4000c1e1500 */
[----:B------:R-:W-:Y:S02]  /*1280*/  IADD3 R12, P0, R23, R26, RZ ;  /* 0x0000001a170c7210 */ /* 0x000fe40007f1e0ff */
[----:B------:R1:W-:Y:S02]  /*1290*/  STL [R1+0x364], R28 ;  /* 0x0003641c01007387 */ /* 0x0003e40000100800 */
[----:B------:R-:W-:-:S05]  /*12a0*/  LEA.HI.X.SX32 R13, R13, R27, 0x1, P0 ;  /* 0x0000001b0d0d7211 */ /* 0x000fca00000f0eff */
[----:B------:R-:W3:Y:S04]  /*12b0*/  LDG.E.U16 R23, [R12.64] ;  /* 0x000000040c177981 */ /* 0x000ee8000c1e1500 */
[----:B-1----:R1:W4:Y:S04]  /*12c0*/  LDG.E.U16 R28, [R8.64] ;  /* 0x00000004081c7981 */ /* 0x002328000c1e1500 */
[----:B-1----:R1:W5:Y:S01]  /*12d0*/  LDG.E.U16 R8, [R10.64] ;  /* 0x000000040a087981 */ /* 0x002362000c1e1500 */
[C---:B0-----:R-:W-:Y:S02]  /*12e0*/  IMAD R6, R0.reuse, 0x32, RZ ;  /* 0x0000003200067824 */ /* 0x041fe400078e02ff */
[----:B------:R-:W-:-:S03]  /*12f0*/  IMAD R7, R0, 0x19, RZ ;  /* 0x0000001900077824 */ /* 0x000fc600078e02ff */
[----:B------:R-:W-:Y:S01]  /*1300*/  IADD3 R6, P0, R6, R26, RZ ;  /* 0x0000001a06067210 */ /* 0x000fe20007f1e0ff */
[C---:B------:R-:W-:Y:S02]  /*1310*/  IMAD R9, R0.reuse, 0x21, RZ ;  /* 0x0000002100097824 */ /* 0x040fe400078e02ff */
[C---:B-1----:R-:W-:Y:S01]  /*1320*/  IMAD R10, R0.reuse, 0x52, RZ ;  /* 0x00000052000a7824 */ /* 0x042fe200078e02ff */
[----:B------:R-:W-:Y:S01]  /*1330*/  LEA.HI.X.SX32 R7, R7, R27, 0x1, P0 ;  /* 0x0000001b07077211 */ /* 0x000fe200000f0eff */
[----:B------:R-:W-:-:S03]  /*1340*/  IMAD R11, R0, 0x29, RZ ;  /* 0x00000029000b7824 */ /* 0x000fc600078e02ff */
[----:B------:R-:W-:-:S04]  /*1350*/  IADD3 R10, P2, R10, R26, RZ ;  /* 0x0000001a0a0a7210 */ /* 0x000fc80007f5e0ff */
[----:B------:R-:W-:Y:S01]  /*1360*/  LEA.HI.X.SX32 R11, R11, R27, 0x1, P2 ;  /* 0x0000001b0b0b7211 */ /* 0x000fe200010f0eff */
[----:B--2---:R0:W-:Y:S02]  /*1370*/  STL [R1+0x360], R24 ;  /* 0x0003601801007387 */ /* 0x0041e40000100800 */
[----:B0-----:R-:W-:Y:S02]  /*1380*/  IMAD R24, R0, 0x42, RZ ;  /* 0x0000004200187824 */ /* 0x001fe400078e02ff */
[----:B----4-:R-:W-:Y:S04]  /*1390*/  STL [R1+0x35c], R28 ;  /* 0x00035c1c01007387 */ /* 0x010fe80000100800 */
[----:B-----5:R0:W-:Y:S04]  /*13a0*/  STL [R1+0x358], R8 ;  /* 0x0003580801007387 */ /* 0x0201e80000100800 */
[----:B---3--:R1:W-:Y:S01]  /*13b0*/  STL [R1+0x354], R23 ;  /* 0x0003541701007387 */ /* 0x0083e20000100800 */
[----:B0-----:R-:W-:-:S04]  /*13c0*/  IADD3 R8, P1, R24, R26, RZ ;  /* 0x0000001a18087210 */ /* 0x001fc80007f3e0ff */
[----:B------:R-:W-:Y:S01]  /*13d0*/  LEA.HI.X.SX32 R9, R9, R27, 0x1, P1 ;  /* 0x0000001b09097211 */ /* 0x000fe200008f0eff */
[----:B-1----:R0:W2:Y:S04]  /*13e0*/  LDG.E.U16 R23, [R6.64] ;  /* 0x0000000406177981 */ /* 0x0020a8000c1e1500 */
[----:B------:R1:W3:Y:S04]  /*13f0*/  LDG.E.U16 R8, [R8.64] ;  /* 0x0000000408087981 */ /* 0x0002e8000c1e1500 */
[----:B0-----:R-:W4:Y:S01]  /*1400*/  LDG.E.U16 R6, [R10.64] ;  /* 0x000000040a067981 */ /* 0x001f22000c1e1500 */
[----:B------:R-:W-:-:S02]  /*1410*/  IMAD R28, R0, 0x62, RZ ;  /* 0x00000062001c7824 */ /* 0x000fc400078e02ff */
[----:B------:R-:W-:-:S03]  /*1420*/  IMAD R13, R0, 0x31, RZ ;  /* 0x00000031000d7824 */ /* 0x000fc600078e02ff */
[----:B------:R-:W-:-:S04]  /*1430*/  IADD3 R12, P0, R28, R26, RZ ;  /* 0x0000001a1c0c7210 */ /* 0x000fc80007f1e0ff */
[----:B------:R-:W-:Y:S01]  /*1440*/  LEA.HI.X.SX32 R13, R13, R27, 0x1, P0 ;  /* 0x0000001b0d0d7211 */ /* 0x000fe200000f0eff */
[----:B------:R-:W-:-:S05]  /*1450*/  IMAD R7, R0, 0x39, RZ ;  /* 0x0000003900077824 */ /* 0x000fca00078e02ff */
[----:B------:R0:W5:Y:S01]  /*1460*/  LDG.E.U16 R13, [R12.64] ;  /* 0x000000040c0d7981 */ /* 0x000162000c1e1500 */
[----:B-1----:R-:W-:-:S03]  /*1470*/  IMAD R9, R0, 0x41, RZ ;  /* 0x0000004100097824 */ /* 0x002fc600078e02ff */
[----:B--2---:R1:W-:Y:S04]  /*1480*/  STL [R1+0x350], R23 ;  /* 0x0003501701007387 */ /* 0x0043e80000100800 */
[----:B---3--:R2:W-:Y:S01]  /*1490*/  STL [R1+0x34c], R8 ;  /* 0x00034c0801007387 */ /* 0x0085e20000100800 */
[----:B-1----:R-:W-:-:S03]  /*14a0*/  IMAD R23, R0, 0x72, RZ ;  /* 0x0000007200177824 */ /* 0x002fc600078e02ff */
[----:B----4-:R1:W-:Y:S01]  /*14b0*/  STL [R1+0x348], R6 ;  /* 0x0003480601007387 */ /* 0x0103e20000100800 */
[----:B--2---:R-:W-:Y:S01]  /*14c0*/  IMAD R8, R0, 0x82, RZ ;  /* 0x0000008200087824 */ /* 0x004fe200078e02ff */
[----:B-1----:R-:W-:-:S04]  /*14d0*/  IADD3 R6, P0, R23, R26, RZ ;  /* 0x0000001a17067210 */ /* 0x002fc80007f1e0ff */
[----:B------:R-:W-:Y:S02]  /*14e0*/  IADD3 R8, P1, R8, R26, RZ ;  /* 0x0000001a08087210 */ /* 0x000fe40007f3e0ff */
[-C--:B------:R-:W-:Y:S02]  /*14f0*/  LEA.HI.X.SX32 R7, R7, R27.reuse, 0x1, P0 ;  /* 0x0000001b07077211 */ /* 0x080fe400000f0eff */
[----:B------:R-:W-:-:S04]  /*1500*/  LEA.HI.X.SX32 R9, R9, R27, 0x1, P1 ;  /* 0x0000001b09097211 */ /* 0x000fc800008f0eff */
[----:B------:R1:W2:Y:S04]  /*1510*/  LDG.E.U16 R7, [R6.64] ;  /* 0x0000000406077981 */ /* 0x0002a8000c1e1500 */
[----:B------:R3:W4:Y:S01]  /*1520*/  LDG.E.U16 R9, [R8.64] ;  /* 0x0000000408097981 */ /* 0x000722000c1e1500 */
[C---:B------:R-:W-:Y:S02]  /*1530*/  IMAD R10, R0.reuse, 0x92, RZ ;  /* 0x00000092000a7824 */ /* 0x040fe400078e02ff */
[C---:B0-----:R-:W-:Y:S01]  /*1540*/  IMAD R12, R0.reuse, 0xa2, RZ ;  /* 0x000000a2000c7824 */ /* 0x041fe200078e02ff */
[----:B-----5:R0:W-:Y:S01]  /*1550*/  STL [R1+0x344], R13 ;  /* 0x0003440d01007387 */ /* 0x0201e20000100800 */
[----:B------:R-:W-:Y:S01]  /*1560*/  IMAD R11, R0, 0x49, RZ ;  /* 0x00000049000b7824 */ /* 0x000fe200078e02ff */
[----:B------:R-:W-:-:S02]  /*1570*/  IADD3 R10, P2, R10, R26, RZ ;  /* 0x0000001a0a0a7210 */ /* 0x000fc40007f5e0ff */
[----:B------:R-:W-:Y:S01]  /*1580*/  IADD3 R12, P0, R12, R26, RZ ;  /* 0x0000001a0c0c7210 */ /* 0x000fe20007f1e0ff */
[C---:B0-----:R-:W-:Y:S01]  /*1590*/  IMAD R13, R0.reuse, 0x51, RZ ;  /* 0x00000051000d7824 */ /* 0x041fe200078e02ff */
[----:B------:R-:W-:Y:S01]  /*15a0*/  LEA.HI.X.SX32 R11, R11, R27, 0x1, P2 ;  /* 0x0000001b0b0b7211 */ /* 0x000fe200010f0eff */
[----:B---3--:R-:W-:-:S03]  /*15b0*/  IMAD R8, R0, 0xb2, RZ ;  /* 0x000000b200087824 */ /* 0x008fc600078e02ff */
[----:B------:R-:W-:Y:S01]  /*15c0*/  LEA.HI.X.SX32 R13, R13, R27, 0x1, P0 ;  /* 0x0000001b0d0d7211 */ /* 0x000fe200000f0eff */
[----:B-1----:R-:W-:Y:S01]  /*15d0*/  IMAD R6, R0, 0xc2, RZ ;  /* 0x000000c200067824 */ /* 0x002fe200078e02ff */
[----:B------:R0:W3:Y:S01]  /*15e0*/  LDG.E.U16 R10, [R10.64] ;  /* 0x000000040a0a7981 */ /* 0x0000e2000c1e1500 */
[----:B------:R-:W-:-:S03]  /*15f0*/  IADD3 R8, P0, R8, R26, RZ ;  /* 0x0000001a08087210 */ /* 0x000fc60007f1e0ff */
[----:B------:R-:W5:Y:S01]  /*1600*/  LDG.E.U16 R13, [R12.64] ;  /* 0x000000040c0d7981 */ /* 0x000f62000c1e1500 */
[----:B------:R-:W-:Y:S01]  /*1610*/  IADD3 R6, P1, R6, R26, RZ ;  /* 0x0000001a06067210 */ /* 0x000fe20007f3e0ff */
[C---:B0-----:R-:W-:Y:S02]  /*1620*/  IMAD R11, R0.reuse, 0x61, RZ ;  /* 0x00000061000b7824 */ /* 0x041fe400078e02ff */
[----:B--2---:R0:W-:Y:S04]  /*1630*/  STL [R1+0x340], R7 ;  /* 0x0003400701007387 */ /* 0x0041e80000100800 */
[----:B----4-:R1:W-:Y:S01]  /*1640*/  STL [R1+0x33c], R9 ;  /* 0x00033c0901007387 */ /* 0x0103e20000100800 */
[----:B0-----:R-:W-:-:S05]  /*1650*/  IMAD R7, R0, 0x59, RZ ;  /* 0x0000005900077824 */ /* 0x001fca00078e02ff */
[-C--:B-1----:R-:W-:Y:S02]  /*1660*/  LEA.HI.X.SX32 R9, R7, R27.reuse, 0x1, P0 ;  /* 0x0000001b07097211 */ /* 0x082fe400000f0eff */
[----:B------:R-:W-:-:S03]  /*1670*/  LEA.HI.X.SX32 R7, R11, R27, 0x1, P1 ;  /* 0x0000001b0b077211 */ /* 0x000fc600008f0eff */
[----:B------:R0:W2:Y:S04]  /*1680*/  LDG.E.U16 R11, [R8.64] ;  /* 0x00000004080b7981 */ /* 0x0000a8000c1e1500 */
[----:B------:R1:W4:Y:S04]  /*1690*/  LDG.E.U16 R6, [R6.64] ;  /* 0x0000000406067981 */ /* 0x000328000c1e1500 */
[----:B---3--:R3:W-:Y:S04]  /*16a0*/  STL [R1+0x338], R10 ;  /* 0x0003380a01007387 */ /* 0x0087e80000100800 */
[----:B-----5:R5:W-:Y:S01]  /*16b0*/  STL [R1+0x334], R13 ;  /* 0x0003340d01007387 */ /* 0x020be20000100800 */
[----:B0-----:R-:W-:-:S02]  /*16c0*/  IMAD R9, R0, 0x71, RZ ;  /* 0x0000007100097824 */ /* 0x001fc400078e02ff */
[C---:B---3--:R-:W-:Y:S02]  /*16d0*/  IMAD R10, R0.reuse, 0xd2, RZ ;  /* 0x000000d2000a7824 */ /* 0x048fe400078e02ff */
[----:B-----5:R-:W-:-:S03]  /*16e0*/  IMAD R13, R0, 0xe2, RZ ;  /* 0x000000e2000d7824 */ /* 0x020fc600078e02ff */
[-C--:B------:R-:W-:Y:S01]  /*16f0*/  IADD3 R10, P0, R10, R26.reuse, RZ ;  /* 0x0000001a0a0a7210 */ /* 0x080fe20007f1e0ff */
[C---:B------:R-:W-:Y:S01]  /*1700*/  IMAD R12, R0.reuse, 0x69, RZ ;  /* 0x00000069000c7824 */ /* 0x040fe200078e02ff */
[----:B------:R-:W-:Y:S01]  /*1710*/  IADD3 R8, P1, R13, R26, RZ ;  /* 0x0000001a0d087210 */ /* 0x000fe20007f3e0ff */
[C---:B------:R-:W-:Y:S02]  /*1720*/  IMAD R13, R0.reuse, 0xf2, RZ ;  /* 0x000000f2000d7824 */ /* 0x040fe400078e02ff */
[----:B-1----:R-:W-:Y:S01]  /*1730*/  IMAD R7, R0, 0x79, RZ ;  /* 0x0000007900077824 */ /* 0x002fe200078e02ff */
[-C--:B------:R-:W-:Y:S01]  /*1740*/  LEA.HI.X.SX32 R9, R9, R27.reuse, 0x1, P1 ;  /* 0x0000001b09097211 */ /* 0x080fe200008f0eff */
[----:B--2---:R0:W-:Y:S04]  /*1750*/  STL [R1+0x330], R11 ;  /* 0x0003300b01007387 */ /* 0x0041e80000100800 */
[----:B----4-:R1:W-:Y:S01]  /*1760*/  STL [R1+0x32c], R6 ;  /* 0x00032c0601007387 */ /* 0x0103e20000100800 */
[----:B0-----:R-:W-:-:S02]  /*1770*/  LEA.HI.X.SX32 R11, R12, R27, 0x1, P0 ;  /* 0x0000001b0c0b7211 */ /* 0x001fc400000f0eff */
[----:B-1----:R-:W-:-:S04]  /*1780*/  IADD3 R6, P1, R13, R26, RZ ;  /* 0x0000001a0d067210 */ /* 0x002fc80007f3e0ff */
[----:B------:R0:W2:Y:S01]  /*1790*/  LDG.E.U16 R11, [R10.64] ;  /* 0x000000040a0b7981 */ /* 0x0000a2000c1e1500 */
[----:B------:R-:W-:-:S06]  /*17a0*/  LEA.HI.X.SX32 R7, R7, R27, 0x1, P1 ;  /* 0x0000001b07077211 */ /* 0x000fcc00008f0eff */
[----:B------:R1:W3:Y:S04]  /*17b0*/  LDG.E.U16 R7, [R6.64] ;  /* 0x0000000406077981 */ /* 0x0002e8000c1e1500 */
[----:B0-----:R0:W4:Y:S01]  /*17c0*/  LDG.E.U16 R10, [R8.64] ;  /* 0x00000004080a7981 */ /* 0x001122000c1e1500 */
[C---:B------:R-:W-:Y:S01]  /*17d0*/  SHF.L.U32 R12, R0.reuse, 0x1, RZ ;  /* 0x00000001000c7819 */ /* 0x040fe200000006ff */
[----:B------:R-:W-:-:S03]  /*17e0*/  IMAD R13, R0, 0x1a, RZ ;  /* 0x0000001a000d7824 */ /* 0x000fc600078e02ff */
[----:B0-----:R-:W-:Y:S01]  /*17f0*/  IADD3 R8, P0, R12, R26, RZ ;  /* 0x0000001a0c087210 */ /* 0x001fe20007f1e0ff */
[----:B------:R-:W-:-:S03]  /*1800*/  IMAD R12, R0, 0x68, RZ ;  /* 0x00000068000c7824 */ /* 0x000fc600078e02ff */
[----:B------:R-:W-:Y:S02]  /*1810*/  LEA.HI.X.SX32 R9, R0, R27, 0x1, P0 ;  /* 0x0000001b00097211 */ /* 0x000fe400000f0eff */
[----:B-1----:R-:W-:-:S03]  /*1820*/  IADD3 R6, P2, R12, R26, RZ ;  /* 0x0000001a0c067210 */ /* 0x002fc60007f5e0ff */
[----:B------:R0:W5:Y:S04]  /*1830*/  LDG.E.U16 R8, [R8.64] ;  /* 0x0000000408087981 */ /* 0x000168000c1e1500 */
[----:B--2---:R1:W-:Y:S02]  /*1840*/  STL [R1+0x324], R11 ;  /* 0x0003240b01007387 */ /* 0x0043e40000100800 */
[C---:B-1----:R-:W-:Y:S02]  /*1850*/  IMAD R11, R0.reuse, 0xd, RZ ;  /* 0x0000000d000b7824 */ /* 0x042fe400078e02ff */
[----:B----4-:R1:W-:Y:S04]  /*1860*/  STL [R1+0x320], R10 ;  /* 0x0003200a01007387 */ /* 0x0103e80000100800 */
[----:B---3--:R2:W-:Y:S01]  /*1870*/  STL [R1+0x31c], R7 ;  /* 0x00031c0701007387 */ /* 0x0085e20000100800 */
[----:B-1----:R-:W-:Y:S01]  /*1880*/  IADD3 R10, P1, R13, R26, RZ ;  /* 0x0000001a0d0a7210 */ /* 0x002fe20007f3e0ff */
[----:B--2---:R-:W-:-:S03]  /*1890*/  IMAD R7, R0, 0x34, RZ ;  /* 0x0000003400077824 */ /* 0x004fc600078e02ff */
[----:B------:R-:W-:Y:S02]  /*18a0*/  LEA.HI.X.SX32 R11, R11, R27, 0x1, P1 ;  /* 0x0000001b0b0b7211 */ /* 0x000fe400008f0eff */
[----:B------:R-:W-:-:S04]  /*18b0*/  IADD3 R12, P0, R7, R26, RZ ;  /* 0x0000001a070c7210 */ /* 0x000fc80007f1e0ff */
[----:B------:R1:W2:Y:S01]  /*18c0*/  LDG.E.U16 R11, [R10.64] ;  /* 0x000000040a0b7981 */ /* 0x0002a2000c1e1500 */
[----:B------:R-:W-:-:S05]  /*18d0*/  LEA.HI.X.SX32 R13, R13, R27, 0x1, P0 ;  /* 0x0000001b0d0d7211 */ /* 0x000fca00000f0eff */
[----:B-1----:R1:W3:Y:S01]  /*18e0*/  LDG.E.U16 R10, [R12.64] ;  /* 0x000000040c0a7981 */ /* 0x0022e2000c1e1500 */
[----:B0-----:R-:W-:-:S03]  /*18f0*/  IMAD R9, R0, 0x44, RZ ;  /* 0x0000004400097824 */ /* 0x001fc600078e02ff */
[----:B-----5:R0:W-:Y:S01]  /*1900*/  STL [R1+0x318], R8 ;  /* 0x0003180801007387 */ /* 0x0201e20000100800 */
[----:B------:R-:W-:Y:S01]  /*1910*/  LEA.HI.X.SX32 R7, R7, R27, 0x1, P2 ;  /* 0x0000001b07077211 */ /* 0x000fe200010f0eff */
[----:B-1----:R-:W-:-:S04]  /*1920*/  IMAD R12, R0, 0x22, RZ ;  /* 0x00000022000c7824 */ /* 0x002fc800078e02ff */
[----:B------:R1:W4:Y:S01]  /*1930*/  LDG.E.U16 R6, [R6.64] ;  /* 0x0000000406067981 */ /* 0x000322000c1e1500 */
[----:B0-----:R-:W-:-:S04]  /*1940*/  IADD3 R8, P0, R9, R26, RZ ;  /* 0x0000001a09087210 */ /* 0x001fc80007f1e0ff */
[----:B------:R-:W-:-:S06]  /*1950*/  LEA.HI.X.SX32 R9, R12, R27, 0x1, P0 ;  /* 0x0000001b0c097211 */ /* 0x000fcc00000f0eff */
[----:B------:R-:W5:Y:S04]  /*1960*/  LDG.E.U16 R9, [R8.64] ;  /* 0x0000000408097981 */ /* 0x000f68000c1e1500 */
[----:B--2---:R0:W-:Y:S02]  /*1970*/  STL [R1+0x314], R11 ;  /* 0x0003140b01007387 */ /* 0x0041e40000100800 */
[C---:B0-----:R-:W-:Y:S02]  /*1980*/  IMAD R11, R0.reuse, 0x88, RZ ;  /* 0x00000088000b7824 */ /* 0x041fe400078e02ff */
[----:B---3--:R0:W-:Y:S03]  /*1990*/  STL [R1+0x310], R10 ;  /* 0x0003100a01007387 */ /* 0x0081e60000100800 */
[----:B0-----:R-:W-:Y:S01]  /*19a0*/  IADD3 R10, P1, R11, R26, RZ ;  /* 0x0000001a0b0a7210 */ /* 0x001fe20007f3e0ff */
[----:B------:R-:W-:-:S05]  /*19b0*/  IMAD R11, R0, 0x44, RZ ;  /* 0x00000044000b7824 */ /* 0x000fca00078e02ff */
[----:B------:R-:W-:-:S05]  /*19c0*/  LEA.HI.X.SX32 R11, R11, R27, 0x1, P1 ;  /* 0x0000001b0b0b7211 */ /* 0x000fca00008f0eff */
[----:B------:R-:W2:Y:S01]  /*19d0*/  LDG.E.U16 R10, [R10.64] ;  /* 0x000000040a0a7981 */ /* 0x000ea2000c1e1500 */
[C---:B------:R-:W-:Y:S02]  /*19e0*/  IMAD R13, R0.reuse, 0x2a, RZ ;  /* 0x0000002a000d7824 */ /* 0x040fe400078e02ff */
[----:B-1----:R-:W-:Y:S01]  /*19f0*/  IMAD R7, R0, 0x15, RZ ;  /* 0x0000001500077824 */ /* 0x002fe200078e02ff */
[----:B----4-:R0:W-:Y:S02]  /*1a00*/  STL [R1+0x308], R6 ;  /* 0x0003080601007387 */ /* 0x0101e40000100800 */
[----:B0-----:R-:W-:Y:S02]  /*1a10*/  IADD3 R6, P0, R13, R26, RZ ;  /* 0x0000001a0d067210 */ /* 0x001fe40007f1e0ff */
[----:B-----5:R-:W-:Y:S02]  /*1a20*/  STL [R1+0x304], R9 ;  /* 0x0003040901007387 */ /* 0x020fe40000100800 */
[----:B------:R-:W-:-:S02]  /*1a30*/  LEA.HI.X.SX32 R7, R7, R27, 0x1, P0 ;  /* 0x0000001b07077211 */ /* 0x000fc400000f0eff */
[----:B--2---:R0:W-:Y:S04]  /*1a40*/  STL [R1+0x300], R10 ;  /* 0x0003000a01007387 */ /* 0x0041e80000100800 */
[----:B0-----:R0:W2:Y:S01]  /*1a50*/  LDG.E.U16 R10, [R6.64] ;  /* 0x00000004060a7981 */ /* 0x0010a2000c1e1500 */
[C---:B------:R-:W-:Y:S02]  /*1a60*/  IMAD R12, R0.reuse, 0xa8, RZ ;  /* 0x000000a8000c7824 */ /* 0x040fe400078e02ff */
[----:B------:R-:W-:-:S03]  /*1a70*/  IMAD R9, R0, 0x54, RZ ;  /* 0x0000005400097824 */ /* 0x000fc600078e02ff */
[-C--:B------:R-:W-:Y:S02]  /*1a80*/  IADD3 R8, P2, R12, R26.reuse, RZ ;  /* 0x0000001a0c087210 */ /* 0x080fe40007f5e0ff */
[----:B------:R-:W-:-:S04]  /*1a90*/  IADD3 R12, P1, R9, R26, RZ ;  /* 0x0000001a090c7210 */ /* 0x000fc80007f3e0ff */
[-C--:B------:R-:W-:Y:S01]  /*1aa0*/  LEA.HI.X.SX32 R13, R13, R27.reuse, 0x1, P1 ;  /* 0x0000001b0d0d7211 */ /* 0x080fe200008f0eff */
[----:B------:R-:W-:Y:S01]  /*1ab0*/  IMAD R11, R0, 0x64, RZ ;  /* 0x00000064000b7824 */ /* 0x000fe200078e02ff */
[----:B------:R-:W-:-:S04]  /*1ac0*/  LEA.HI.X.SX32 R9, R9, R27, 0x1, P2 ;  /* 0x0000001b09097211 */ /* 0x000fc800010f0eff */
[----:B------:R1:W3:Y:S01]  /*1ad0*/  LDG.E.U16 R13, [R12.64] ;  /* 0x000000040c0d7981 */ /* 0x0002e2000c1e1500 */
[----:B0-----:R-:W-:-:S03]  /*1ae0*/  IADD3 R6, P0, R11, R26, RZ ;  /* 0x0000001a0b067210 */ /* 0x001fc60007f1e0ff */
[----:B------:R0:W4:Y:S01]  /*1af0*/  LDG.E.U16 R8, [R8.64] ;  /* 0x0000000408087981 */ /* 0x000122000c1e1500 */
[----:B-1----:R-:W-:-:S05]  /*1b00*/  IMAD R12, R0, 0x32, RZ ;  /* 0x00000032000c7824 */ /* 0x002fca00078e02ff */
[----:B------:R-:W-:-:S05]  /*1b10*/  LEA.HI.X.SX32 R7, R12, R27, 0x1, P0 ;  /* 0x0000001b0c077211 */ /* 0x000fca00000f0eff */
[----:B------:R1:W5:Y:S04]  /*1b20*/  LDG.E.U16 R6, [R6.64] ;  /* 0x0000000406067981 */ /* 0x000368000c1e1500 */
[----:B--2---:R2:W-:Y:S02]  /*1b30*/  STL [R1+0x2fc], R10 ;  /* 0x0002fc0a01007387 */ /* 0x0045e40000100800 */
[----:B--2---:R-:W-:-:S05]  /*1b40*/  IMAD R10, R0, 0xc8, RZ ;  /* 0x000000c8000a7824 */ /* 0x004fca00078e02ff */
[----:B------:R-:W-:-:S04]  /*1b50*/  IADD3 R10, P1, R10, R26, RZ ;  /* 0x0000001a0a0a7210 */ /* 0x000fc80007f3e0ff */
[----:B------:R-:W-:-:S06]  /*1b60*/  LEA.HI.X.SX32 R11, R11, R27, 0x1, P1 ;  /* 0x0000001b0b0b7211 */ /* 0x000fcc00008f0eff */
[----:B------:R5:W2:Y:S04]  /*1b70*/  LDG.E.U16 R11, [R10.64] ;  /* 0x000000040a0b7981 */ /* 0x000aa8000c1e1500 */
[----:B---3--:R3:W-:Y:S01]  /*1b80*/  STL [R1+0x2f8], R13 ;  /* 0x0002f80d01007387 */ /* 0x0087e20000100800 */
[----:B0-----:R-:W-:-:S03]  /*1b90*/  IMAD R9, R0, 0x1d, RZ ;  /* 0x0000001d00097824 */ /* 0x001fc600078e02ff */
[----:B----4-:R0:W-:Y:S01]  /*1ba0*/  STL [R1+0x2f4], R8 ;  /* 0x0002f40801007387 */ /* 0x0101e20000100800 */
[C---:B---3--:R-:W-:Y:S02]  /*1bb0*/  IMAD R13, R0.reuse, 0x3a, RZ ;  /* 0x0000003a000d7824 */ /* 0x048fe400078e02ff */
[----:B------:R-:W-:-:S03]  /*1bc0*/  IMAD R12, R0, 0x74, RZ ;  /* 0x00000074000c7824 */ /* 0x000fc600078e02ff */
[-C--:B0-----:R-:W-:Y:S01]  /*1bd0*/  IADD3 R8, P0, R13, R26.reuse, RZ ;  /* 0x0000001a0d087210 */ /* 0x081fe20007f1e0ff */
[----:B-1----:R-:W-:Y:S01]  /*1be0*/  IMAD R7, R0, 0xe8, RZ ;  /* 0x000000e800077824 */ /* 0x002fe200078e02ff */
[----:B------:R-:W-:Y:S02]  /*1bf0*/  IADD3 R12, P1, R12, R26, RZ ;  /* 0x0000001a0c0c7210 */ /* 0x000fe40007f3e0ff */
[-C--:B------:R-:W-:Y:S01]  /*1c00*/  LEA.HI.X.SX32 R9, R9, R27.reuse, 0x1, P0 ;  /* 0x0000001b09097211 */ /* 0x080fe200000f0eff */
[----:B-----5:R0:W-:Y:S01]  /*1c10*/  STL [R1+0x2ec], R6 ;  /* 0x0002ec0601007387 */ /* 0x0201e20000100800 */
[----:B------:R-:W-:Y:S01]  /*1c20*/  IMAD R10, R0, 0x74, RZ ;  /* 0x00000074000a7824 */ /* 0x000fe200078e02ff */
[----:B------:R-:W-:-:S03]  /*1c30*/  LEA.HI.X.SX32 R13, R13, R27, 0x1, P1 ;  /* 0x0000001b0d0d7211 */ /* 0x000fc600008f0eff */
[----:B------:R1:W3:Y:S01]  /*1c40*/  LDG.E.U16 R9, [R8.64] ;  /* 0x0000000408097981 */ /* 0x0002e2000c1e1500 */
[----:B0-----:R-:W-:-:S04]  /*1c50*/  IADD3 R6, P0, R7, R26, RZ ;  /* 0x0000001a07067210 */ /* 0x001fc80007f1e0ff */
[----:B------:R-:W-:Y:S02]  /*1c60*/  LEA.HI.X.SX32 R7, R10, R27, 0x1, P0 ;  /* 0x0000001b0a077211 */ /* 0x000fe400000f0eff */
[----:B------:R0:W4:Y:S01]  /*1c70*/  LDG.E.U16 R10, [R12.64] ;  /* 0x000000040c0a7981 */ /* 0x000122000c1e1500 */
[----:B-1----:R-:W-:-:S03]  /*1c80*/  IMAD R8, R0, 0x3, RZ ;  /* 0x0000000300087824 */ /* 0x002fc600078e02ff */
[----:B------:R1:W5:Y:S04]  /*1c90*/  LDG.E.U16 R7, [R6.64] ;  /* 0x0000000406077981 */ /* 0x000368000c1e1500 */
[----:B--2---:R2:W-:Y:S02]  /*1ca0*/  STL [R1+0x2e8], R11 ;  /* 0x0002e80b01007387 */ /* 0x0045e40000100800 */
[----:B--2---:R-:W-:-:S05]  /*1cb0*/  IMAD R11, R0, 0x6, RZ ;  /* 0x00000006000b7824 */ /* 0x004fca00078e02ff */
[----:B0-----:R-:W-:-:S04]  /*1cc0*/  IADD3 R12, P0, R11, R26, RZ ;  /* 0x0000001a0b0c7210 */ /* 0x001fc80007f1e0ff */
[----:B------:R-:W-:-:S06]  /*1cd0*/  LEA.HI.X.SX32 R13, R8, R27, 0x1, P0 ;  /* 0x0000001b080d7211 */ /* 0x000fcc00000f0eff */
[----:B------:R-:W2:Y:S04]  /*1ce0*/  LDG.E.U16 R13, [R12.64] ;  /* 0x000000040c0d7981 */ /* 0x000ea8000c1e1500 */
[----:B---3--:R0:W-:Y:S01]  /*1cf0*/  STL [R1+0x2e4], R9 ;  /* 0x0002e40901007387 */ /* 0x0081e20000100800 */
[C---:B------:R-:W-:Y:S02]  /*1d00*/  IMAD R8, R0.reuse, 0x18, RZ ;  /* 0x0000001800087824 */ /* 0x040fe400078e02ff */
[C---:B-1----:R-:W-:Y:S02]  /*1d10*/  IMAD R6, R0.reuse, 0xe, RZ ;  /* 0x0000000e00067824 */ /* 0x042fe400078e02ff */
[----:B0-----:R-:W-:Y:S01]  /*1d20*/  IMAD R9, R0, 0xc, RZ ;  /* 0x0000000c00097824 */ /* 0x001fe200078e02ff */
[----:B----4-:R0:W-:Y:S01]  /*1d30*/  STL [R1+0x2e0], R10 ;  /* 0x0002e00a01007387 */ /* 0x0101e20000100800 */
[----:B------:R-:W-:-:S03]  /*1d40*/  IADD3 R8, P2, R8, R26, RZ ;  /* 0x0000001a08087210 */ /* 0x000fc60007f5e0ff */
[----:B-----5:R1:W-:Y:S01]  /*1d50*/  STL [R1+0x2dc], R7 ;  /* 0x0002dc0701007387 */ /* 0x0203e20000100800 */
[-C--:B0-----:R-:W-:Y:S02]  /*1d60*/  IADD3 R10, P1, R9, R26.reuse, RZ ;  /* 0x0000001a090a7210 */ /* 0x081fe40007f3e0ff */
[----:B------:R-:W-:Y:S02]  /*1d70*/  IADD3 R6, P0, R6, R26, RZ ;  /* 0x0000001a06067210 */ /* 0x000fe40007f1e0ff */
[-C--:B------:R-:W-:Y:S01]  /*1d80*/  LEA.HI.X.SX32 R11, R11, R27.reuse, 0x1, P1 ;  /* 0x0000001b0b0b7211 */ /* 0x080fe200008f0eff */
[----:B-1----:R-:W-:Y:S01]  /*1d90*/  IMAD R7, R0, 0x7, RZ ;  /* 0x0000000700077824 */ /* 0x002fe200078e02ff */
[----:B------:R-:W-:-:S04]  /*1da0*/  LEA.HI.X.SX32 R9, R9, R27, 0x1, P2 ;  /* 0x0000001b09097211 */ /* 0x000fc800010f0eff */
[----:B------:R-:W-:Y:S01]  /*1db0*/  LEA.HI.X.SX32 R7, R7, R27, 0x1, P0 ;  /* 0x0000001b07077211 */ /* 0x000fe200000f0eff */
[----:B------:R0:W3:Y:S04]  /*1dc0*/  LDG.E.U16 R11, [R10.64] ;  /* 0x000000040a0b7981 */ /* 0x0000e8000c1e1500 */
[----:B--2---:R1:W-:Y:S04]  /*1dd0*/  STL [R1+0x2d4], R13 ;  /* 0x0002d40d01007387 */ /* 0x0043e80000100800 */
[----:B-1----:R1:W2:Y:S04]  /*1de0*/  LDG.E.U16 R13, [R8.64] ;  /* 0x00000004080d7981 */ /* 0x0022a8000c1e1500 */
[----:B-1----:R1:W4:Y:S01]  /*1df0*/  LDG.E.U16 R9, [R6.64] ;  /* 0x0000000406097981 */ /* 0x002322000c1e1500 */
[----:B------:R-:W-:-:S05]  /*1e00*/  IMAD R12, R0, 0x1c, RZ ;  /* 0x0000001c000c7824 */ /* 0x000fca00078e02ff */
[-C--:B------:R-:W-:Y:S01]  /*1e10*/  IADD3 R8, P0, R12, R26.reuse, RZ ;  /* 0x0000001a0c087210 */ /* 0x080fe20007f1e0ff */
[C---:B0-----:R-:W-:Y:S01]  /*1e20*/  IMAD R10, R0.reuse, 0x38, RZ ;  /* 0x00000038000a7824 */ /* 0x041fe200078e02ff */
[----:B---3--:R0:W-:Y:S02]  /*1e30*/  STL [R1+0x2d0], R11 ;  /* 0x0002d00b01007387 */ /* 0x0081e40000100800 */
[----:B0-----:R-:W-:Y:S02]  /*1e40*/  IMAD R11, R0, 0xe, RZ ;  /* 0x0000000e000b7824 */ /* 0x001fe400078e02ff */
[----:B-1----:R-:W-:-:S04]  /*1e50*/  IADD3 R6, P1, R10, R26, RZ ;  /* 0x0000001a0a067210 */ /* 0x002fc80007f3e0ff */
[----:B------:R-:W-:-:S06]  /*1e60*/  LEA.HI.X.SX32 R7, R12, R27, 0x1, P1 ;  /* 0x0000001b0c077211 */ /* 0x000fcc00008f0eff */
[----:B------:R-:W3:Y:S04]  /*1e70*/  LDG.E.U16 R7, [R6.64] ;  /* 0x0000000406077981 */ /* 0x000ee8000c1e1500 */
[----:B--2---:R-:W-:Y:S04]  /*1e80*/  STL [R1+0x2cc], R13 ;  /* 0x0002cc0d01007387 */ /* 0x004fe80000100800 */
[----:B----4-:R0:W-:Y:S02]  /*1e90*/  STL [R1+0x328], R9 ;  /* 0x0003280901007387 */ /* 0x0101e40000100800 */
[----:B0-----:R-:W-:Y:S01]  /*1ea0*/  LEA.HI.X.SX32 R9, R11, R27, 0x1, P0 ;  /* 0x0000001b0b097211 */ /* 0x001fe200000f0eff */
[----:B------:R-:W-:-:S05]  /*1eb0*/  IMAD R13, R0, 0x16, RZ ;  /* 0x00000016000d7824 */ /* 0x000fca00078e02ff */
[----:B------:R0:W2:Y:S01]  /*1ec0*/  LDG.E.U16 R9, [R8.64] ;  /* 0x0000000408097981 */ /* 0x0000a2000c1e1500 */
[----:B------:R-:W-:Y:S01]  /*1ed0*/  IMAD R11, R0, 0xb, RZ ;  /* 0x0000000b000b7824 */ /* 0x000fe200078e02ff */
[----:B------:R-:W-:-:S04]  /*1ee0*/  IADD3 R10, P0, R13, R26, RZ ;  /* 0x0000001a0d0a7210 */ /* 0x000fc80007f1e0ff */
[----:B------:R-:W-:-:S06]  /*1ef0*/  LEA.HI.X.SX32 R11, R11, R27, 0x1, P0 ;  /* 0x0000001b0b0b7211 */ /* 0x000fcc00000f0eff */
[----:B------:R1:W4:Y:S01]  /*1f00*/  LDG.E.U16 R11, [R10.64] ;  /* 0x000000040a0b7981 */ /* 0x000322000c1e1500 */
[----:B------:R-:W-:-:S05]  /*1f10*/  IMAD R12, R0, 0x2c, RZ ;  /* 0x0000002c000c7824 */ /* 0x000fca00078e02ff */
[-C--:B0-----:R-:W-:Y:S01]  /*1f20*/  IADD3 R8, P1, R12, R26.reuse, RZ ;  /* 0x0000001a0c087210 */ /* 0x081fe20007f3e0ff */
[----:B--2---:R0:W-:Y:S02]  /*1f30*/  STL [R1+0x2c8], R9 ;  /* 0x0002c80901007387 */ /* 0x0041e40000100800 */
[C---:B0-----:R-:W-:Y:S02]  /*1f40*/  IMAD R9, R0.reuse, 0x58, RZ ;  /* 0x0000005800097824 */ /* 0x041fe400078e02ff */
[----:B---3--:R0:W-:Y:S03]  /*1f50*/  STL [R1+0x2bc], R7 ;  /* 0x0002bc0701007387 */ /* 0x0081e60000100800 */
[----:B------:R-:W-:Y:S02]  /*1f60*/  IADD3 R6, P0, R9, R26, RZ ;  /* 0x0000001a09067210 */ /* 0x000fe40007f1e0ff */
[-C--:B------:R-:W-:Y:S01]  /*1f70*/  LEA.HI.X.SX32 R9, R13, R27.reuse, 0x1, P1 ;  /* 0x0000001b0d097211 */ /* 0x080fe200008f0eff */
[----:B------:R-:W-:Y:S01]  /*1f80*/  IMAD R13, R0, 0x1e, RZ ;  /* 0x0000001e000d7824 */ /* 0x000fe200078e02ff */
[----:B0-----:R-:W-:-:S03]  /*1f90*/  LEA.HI.X.SX32 R7, R12, R27, 0x1, P0 ;  /* 0x0000001b0c077211 */ /* 0x001fc600000f0eff */
[----:B------:R0:W2:Y:S01]  /*1fa0*/  LDG.E.U16 R12, [R8.64] ;  /* 0x00000004080c7981 */ /* 0x0000a2000c1e1500 */
[----:B-1----:R-:W-:-:S03]  /*1fb0*/  IADD3 R10, P0, R13, R26, RZ ;  /* 0x0000001a0d0a7210 */ /* 0x002fc60007f1e0ff */
[----:B------:R1:W3:Y:S01]  /*1fc0*/  LDG.E.U16 R7, [R6.64] ;  /* 0x0000000406077981 */ /* 0x0002e2000c1e1500 */
[----:B0-----:R-:W-:-:S03]  /*1fd0*/  IMAD R8, R0, 0xf, RZ ;  /* 0x0000000f00087824 */ /* 0x001fc600078e02ff */
[----:B----4-:R0:W-:Y:S02]  /*1fe0*/  STL [R1+0x2c4], R11 ;  /* 0x0002c40b01007387 */ /* 0x0101e40000100800 */
[----:B0-----:R-:W-:-:S05]  /*1ff0*/  LEA.HI.X.SX32 R11, R8, R27, 0x1, P0 ;  /* 0x0000001b080b7211 */ /* 0x001fca00000f0eff */
[----:B------:R0:W4:Y:S01]  /*2000*/  LDG.E.U16 R10, [R10.64] ;  /* 0x000000040a0a7981 */ /* 0x000122000c1e1500 */
[C---:B------:R-:W-:Y:S02]  /*2010*/  IMAD R9, R0.reuse, 0x3c, RZ ;  /* 0x0000003c00097824 */ /* 0x040fe400078e02ff */
[C---:B------:R-:W-:Y:S02]  /*2020*/  IMAD R8, R0.reuse, 0x78, RZ ;  /* 0x0000007800087824 */ /* 0x040fe400078e02ff */
[----:B-1----:R-:W-:-:S03]  /*2030*/  IMAD R6, R0, 0x26, RZ ;  /* 0x0000002600067824 */ /* 0x002fc600078e02ff */
[-C--:B------:R-:W-:Y:S02]  /*2040*/  IADD3 R8, P2, R8, R26.reuse, RZ ;  /* 0x0000001a08087210 */ /* 0x080fe40007f5e0ff */
[-C--:B------:R-:W-:Y:S01]  /*2050*/  IADD3 R6, P0, R6, R26.reuse, RZ ;  /* 0x0000001a06067210 */ /* 0x080fe20007f1e0ff */
[----:B--2---:R1:W-:Y:S04]  /*2060*/  STL [R1+0x2c0], R12 ;  /* 0x0002c00c01007387 */ /* 0x0043e80000100800 */
[----:B---3--:R2:W-:Y:S01]  /*2070*/  STL [R1+0x2b8], R7 ;  /* 0x0002b80701007387 */ /* 0x0085e20000100800 */
[----:B-1----:R-:W-:Y:S01]  /*2080*/  IADD3 R12, P1, R9, R26, RZ ;  /* 0x0000001a090c7210 */ /* 0x002fe20007f3e0ff */
[----:B--2---:R-:W-:-:S03]  /*2090*/  IMAD R7, R0, 0x13, RZ ;  /* 0x0000001300077824 */ /* 0x004fc600078e02ff */
[-C--:B------:R-:W-:Y:S02]  /*20a0*/  LEA.HI.X.SX32 R13, R13, R27.reuse, 0x1, P1 ;  /* 0x0000001b0d0d7211 */ /* 0x080fe400008f0eff */
[-C--:B------:R-:W-:Y:S02]  /*20b0*/  LEA.HI.X.SX32 R9, R9, R27.reuse, 0x1, P2 ;  /* 0x0000001b09097211 */ /* 0x080fe400010f0eff */
[----:B------:R-:W-:Y:S01]  /*20c0*/  LEA.HI.X.SX32 R7, R7, R27, 0x1, P0 ;  /* 0x0000001b07077211 */ /* 0x000fe200000f0eff */
[----:B0-----:R0:W2:Y:S04]  /*20d0*/  LDG.E.U16 R11, [R12.64] ;  /* 0x000000040c0b7981 */ /* 0x0010a8000c1e1500 */
[----:B----4-:R1:W-:Y:S01]  /*20e0*/  STL [R1+0x30c], R10 ;  /* 0x00030c0a01007387 */ /* 0x0103e20000100800 */
[----:B0-----:R-:W-:-:S02]  /*20f0*/  IMAD R13, R0, 0x4c, RZ ;  /* 0x0000004c000d7824 */ /* 0x001fc400078e02ff */
[----:B------:R-:W-:Y:S01]  /*2100*/  IMAD R12, R0, 0x98, RZ ;  /* 0x00000098000c7824 */ /* 0x000fe200078e02ff */
[----:B-1----:R0:W3:Y:S04]  /*2110*/  LDG.E.U16 R10, [R8.64] ;  /* 0x00000004080a7981 */ /* 0x0020e8000c1e1500 */
[-C--:B------:R-:W-:Y:S01]  /*2120*/  IADD3 R12, P2, R12, R26.reuse, RZ ;  /* 0x0000001a0c0c7210 */ /* 0x080fe20007f5e0ff */
[----:B0-----:R0:W4:Y:S01]  /*2130*/  LDG.E.U16 R8, [R6.64] ;  /* 0x0000000406087981 */ /* 0x001122000c1e1500 */
[----:B------:R-:W-:Y:S01]  /*2140*/  IMAD R9, R0, 0x26, RZ ;  /* 0x0000002600097824 */ /* 0x000fe200078e02ff */
[----:B0-----:R-:W-:-:S04]  /*2150*/  IADD3 R6, P0, R13, R26, RZ ;  /* 0x0000001a0d067210 */ /* 0x001fc80007f1e0ff */
[-C--:B------:R-:W-:Y:S02]  /*2160*/  LEA.HI.X.SX32 R7, R9, R27.reuse, 0x1, P0 ;  /* 0x0000001b09077211 */ /* 0x080fe400000f0eff */
[----:B------:R-:W-:-:S03]  /*2170*/  LEA.HI.X.SX32 R13, R13, R27, 0x1, P2 ;  /* 0x0000001b0d0d7211 */ /* 0x000fc600010f0eff */
[----:B------:R0:W5:Y:S04]  /*2180*/  LDG.E.U16 R6, [R6.64] ;  /* 0x0000000406067981 */ /* 0x000168000c1e1500 */
[----:B------:R-:W5:Y:S01]  /*2190*/  LDG.E.U16 R13, [R12.64] ;  /* 0x000000040c0d7981 */ /* 0x000f62000c1e1500 */
[C---:B0-----:R-:W-:Y:S02]  /*21a0*/  IMAD R7, R0.reuse, 0xb8, RZ ;  /* 0x000000b800077824 */ /* 0x041fe400078e02ff */
[C---:B------:R-:W-:Y:S01]  /*21b0*/  IMAD R9, R0.reuse, 0x17, RZ ;  /* 0x0000001700097824 */ /* 0x040fe200078e02ff */
[----:B--2---:R0:W-:Y:S02]  /*21c0*/  STL [R1+0x2b0], R11 ;  /* 0x0002b00b01007387 */ /* 0x0041e40000100800 */
[----:B0-----:R-:W-:-:S02]  /*21d0*/  IMAD R11, R0, 0x2e, RZ ;  /* 0x0000002e000b7824 */ /* 0x001fc400078e02ff */
[----:B---3--:R0:W-:Y:S02]  /*21e0*/  STL [R1+0x2ac], R10 ;  /* 0x0002ac0a01007387 */ /* 0x0081e40000100800 */
[----:B0-----:R-:W-:Y:S02]  /*21f0*/  IMAD R10, R0, 0x5c, RZ ;  /* 0x0000005c000a7824 */ /* 0x001fe400078e02ff */
[----:B----4-:R0:W-:Y:S03]  /*2200*/  STL [R1+0x2b4], R8 ;  /* 0x0002b40801007387 */ /* 0x0101e60000100800 */
[-C--:B------:R-:W-:Y:S02]  /*2210*/  IADD3 R10, P1, R10, R26.reuse, RZ ;  /* 0x0000001a0a0a7210 */ /* 0x080fe40007f3e0ff */
[C---:B0-----:R-:W-:Y:S02]  /*2220*/  IADD3 R8, P0, R11.reuse, R26, RZ ;  /* 0x0000001a0b087210 */ /* 0x041fe40007f1e0ff */
[-C--:B------:R-:W-:Y:S01]  /*2230*/  LEA.HI.X.SX32 R11, R11, R27.reuse, 0x1, P1 ;  /* 0x0000001b0b0b7211 */ /* 0x080fe200008f0eff */
[----:B-----5:R0:W-:Y:S01]  /*2240*/  STL [R1+0x2a8], R6 ;  /* 0x0002a80601007387 */ /* 0x0201e20000100800 */
[----:B------:R-:W-:-:S03]  /*2250*/  LEA.HI.X.SX32 R9, R9, R27, 0x1, P0 ;  /* 0x0000001b09097211 */ /* 0x000fc600000f0eff */
[----:B------:R1:W-:Y:S04]  /*2260*/  STL [R1+0x2a0], R13 ;  /* 0x0002a00d01007387 */ /* 0x0003e80000100800 */
[----:B------:R2:W3:Y:S01]  /*2270*/  LDG.E.U16 R12, [R8.64] ;  /* 0x00000004080c7981 */ /* 0x0004e2000c1e1500 */
[----:B0-----:R-:W-:Y:S01]  /*2280*/  IADD3 R6, P2, R7, R26, RZ ;  /* 0x0000001a07067210 */ /* 0x001fe20007f5e0ff */
[C---:B------:R-:W-:Y:S02]  /*2290*/  IMAD R7, R0.reuse, 0x5c, RZ ;  /* 0x0000005c00077824 */ /* 0x040fe400078e02ff */
[----:B-1----:R0:W4:Y:S03]  /*22a0*/  LDG.E.U16 R13, [R10.64] ;  /* 0x000000040a0d7981 */ /* 0x002126000c1e1500 */
[----:B------:R-:W-:Y:S01]  /*22b0*/  LEA.HI.X.SX32 R7, R7, R27, 0x1, P2 ;  /* 0x0000001b07077211 */ /* 0x000fe200010f0eff */
[----:B0-----:R-:W-:-:S04]  /*22c0*/  IMAD R11, R0, 0x36, RZ ;  /* 0x00000036000b7824 */ /* 0x001fc800078e02ff */
[----:B------:R0:W5:Y:S01]  /*22d0*/  LDG.E.U16 R10, [R6.64] ;  /* 0x00000004060a7981 */ /* 0x000162000c1e1500 */
[----:B--2---:R-:W-:Y:S01]  /*22e0*/  IADD3 R8, P0, R11, R26, RZ ;  /* 0x0000001a0b087210 */ /* 0x004fe20007f1e0ff */
[----:B0-----:R-:W-:-:S05]  /*22f0*/  IMAD R6, R0, 0x1b, RZ ;  /* 0x0000001b00067824 */ /* 0x001fca00078e02ff */
[----:B------:R-:W-:-:S06]  /*2300*/  LEA.HI.X.SX32 R9, R6, R27, 0x1, P0 ;  /* 0x0000001b06097211 */ /* 0x000fcc00000f0eff */
[----:B------:R0:W2:Y:S01]  /*2310*/  LDG.E.U16 R9, [R8.64] ;  /* 0x0000000408097981 */ /* 0x0000a2000c1e1500 */
[----:B------:R-:W-:-:S03]  /*2320*/  IMAD R7, R0, 0x6c, RZ ;  /* 0x0000006c00077824 */ /* 0x000fc600078e02ff */
[----:B----4-:R1:W-:Y:S04]  /*2330*/  STL [R1+0x2a4], R13 ;  /* 0x0002a40d01007387 */ /* 0x0103e80000100800 */
[----:B---3--:R3:W-:Y:S01]  /*2340*/  STL [R1+0x2f0], R12 ;  /* 0x0002f00c01007387 */ /* 0x0087e20000100800 */
[----:B-1----:R-:W-:-:S03]  /*2350*/  IMAD R13, R0, 0x3e, RZ ;  /* 0x0000003e000d7824 */ /* 0x002fc600078e02ff */
[----:B-----5:R1:W-:Y:S01]  /*2360*/  STL [R1+0x29c], R10 ;  /* 0x00029c0a01007387 */ /* 0x0203e20000100800 */
[-C--:B---3--:R-:W-:Y:S02]  /*2370*/  IADD3 R12, P1, R7, R26.reuse, RZ ;  /* 0x0000001a070c7210 */ /* 0x088fe40007f3e0ff */
[----:B------:R-:W-:Y:S02]  /*2380*/  IADD3 R6, P0, R13, R26, RZ ;  /* 0x0000001a0d067210 */ /* 0x000fe40007f1e0ff */
[----:B------:R-:W-:Y:S01]  /*2390*/  LEA.HI.X.SX32 R13, R11, R27, 0x1, P1 ;  /* 0x0000001b0b0d7211 */ /* 0x000fe200008f0eff */
[C---:B-1----:R-:W-:Y:S02]  /*23a0*/  IMAD R10, R0.reuse, 0xd8, RZ ;  /* 0x000000d8000a7824 */ /* 0x042fe400078e02ff */
[----:B------:R-:W-:-:S03]  /*23b0*/  IMAD R11, R0, 0x7c, RZ ;  /* 0x0000007c000b7824 */ /* 0x000fc600078e02ff */
[----:B------:R1:W3:Y:S01]  /*23c0*/  LDG.E.U16 R13, [R12.64] ;  /* 0x000000040c0d7981 */ /* 0x0002e2000c1e1500 */
[-C--:B------:R-:W-:Y:S02]  /*23d0*/  IADD3 R10, P2, R10, R26.reuse, RZ ;  /* 0x0000001a0a0a7210 */ /* 0x080fe40007f5e0ff */
[----:B0-----:R-:W-:Y:S02]  /*23e0*/  IADD3 R8, P1, R11, R26, RZ ;  /* 0x0000001a0b087210 */ /* 0x001fe40007f3e0ff */
[----:B------:R-:W-:Y:S01]  /*23f0*/  LEA.HI.X.SX32 R11, R7, R27, 0x1, P2 ;  /* 0x0000001b070b7211 */ /* 0x000fe200010f0eff */
[----:B--2---:R0:W-:Y:S01]  /*2400*/  STL [R1+0x298], R9 ;  /* 0x0002980901007387 */ /* 0x0041e20000100800 */
[----:B------:R-:W-:-:S03]  /*2410*/  IMAD R7, R0, 0x1f, RZ ;  /* 0x0000001f00077824 */ /* 0x000fc600078e02ff */
[----:B-1----:R1:W2:Y:S01]  /*2420*/  LDG.E.U16 R12, [R10.64] ;  /* 0x000000040a0c7981 */ /* 0x0022a2000c1e1500 */
[----:B0-----:R-:W-:Y:S01]  /*2430*/  IMAD R9, R0, 0x3e, RZ ;  /* 0x0000003e00097824 */ /* 0x001fe200078e02ff */
[----:B------:R-:W-:-:S04]  /*2440*/  LEA.HI.X.SX32 R7, R7, R27, 0x1, P0 ;  /* 0x0000001b07077211 */ /* 0x000fc800000f0eff */
[----:B------:R-:W-:Y:S01]  /*2450*/  LEA.HI.X.SX32 R9, R9, R27, 0x1, P1 ;  /* 0x0000001b09097211 */ /* 0x000fe200008f0eff */
[----:B-1----:R0:W4:Y:S04]  /*2460*/  LDG.E.U16 R10, [R6.64] ;  /* 0x00000004060a7981 */ /* 0x002128000c1e1500 */
[----:B------:R1:W5:Y:S01]  /*2470*/  LDG.E.U16 R11, [R8.64] ;  /* 0x00000004080b7981 */ /* 0x000362000c1e1500 */
[C---:B0-----:R-:W-:Y:S02]  /*2480*/  IMAD R6, R0.reuse, 0x104, RZ ;  /* 0x0000010400067824 */ /* 0x041fe400078e02ff */
[C---:B------:R-:W-:Y:S02]  /*2490*/  IMAD R7, R0.reuse, 0x114, RZ ;  /* 0x0000011400077824 */ /* 0x040fe400078e02ff */
[----:B-1----:R-:W-:Y:S01]  /*24a0*/  IMAD R9, R0, 0x82, RZ ;  /* 0x0000008200097824 */ /* 0x002fe200078e02ff */
[----:B------:R-:W-:-:S04]  /*24b0*/  IADD3 R8, P2, R6, R26, RZ ;  /* 0x0000001a06087210 */ /* 0x000fc80007f5e0ff */
[-C--:B------:R-:W-:Y:S01]  /*24c0*/  LEA.HI.X.SX32 R9, R9, R27.reuse, 0x1, P2 ;  /* 0x0000001b09097211 */ /* 0x080fe200010f0eff */
[----:B---3--:R0:W-:Y:S02]  /*24d0*/  STL [R1+0x294], R13 ;  /* 0x0002940d01007387 */ /* 0x0081e40000100800 */
[C---:B0-----:R-:W-:Y:S02]  /*24e0*/  IMAD R13, R0.reuse, 0xf8, RZ ;  /* 0x000000f8000d7824 */ /* 0x041fe400078e02ff */
[----:B--2---:R0:W-:Y:S03]  /*24f0*/  STL [R1+0x28c], R12 ;  /* 0x00028c0c01007387 */ /* 0x0041e60000100800 */
[----:B0-----:R-:W-:Y:S01]  /*2500*/  IADD3 R12, P1, R13, R26, RZ ;  /* 0x0000001a0d0c7210 */ /* 0x001fe20007f3e0ff */
[C---:B------:R-:W-:Y:S01]  /*2510*/  IMAD R13, R0.reuse, 0x7c, RZ ;  /* 0x0000007c000d7824 */ /* 0x040fe200078e02ff */
[----:B-----5:R0:W-:Y:S04]  /*2520*/  STL [R1+0x290], R11 ;  /* 0x0002900b01007387 */ /* 0x0201e80000100800 */
[----:B----4-:R1:W-:Y:S01]  /*2530*/  STL [R1+0x2d8], R10 ;  /* 0x0002d80a01007387 */ /* 0x0103e20000100800 */
[----:B------:R-:W-:Y:S01]  /*2540*/  LEA.HI.X.SX32 R13, R13, R27, 0x1, P1 ;  /* 0x0000001b0d0d7211 */ /* 0x000fe200008f0eff */
[----:B0-----:R-:W-:-:S04]  /*2550*/  IMAD.SHL.U32 R11, R0, 0x2, RZ ;  /* 0x00000002000b7824 */ /* 0x001fc800078e00ff */
[----:B------:R0:W2:Y:S01]  /*2560*/  LDG.E.U16 R12, [R12.64] ;  /* 0x000000040c0c7981 */ /* 0x0000a2000c1e1500 */
[----:B-1----:R-:W-:-:S04]  /*2570*/  LEA R10, P0, R0, R26, 0x2 ;  /* 0x0000001a000a7211 */ /* 0x002fc800078010ff */
[----:B------:R-:W-:Y:S02]  /*2580*/  LEA.HI.X.SX32 R11, R11, R27, 0x1, P0 ;  /* 0x0000001b0b0b7211 */ /* 0x000fe400000f0eff */
[----:B------:R-:W-:Y:S01]  /*2590*/  IADD3 R6, P1, R7, R26, RZ ;  /* 0x0000001a07067210 */ /* 0x000fe20007f3e0ff */
[----:B------:R-:W-:-:S03]  /*25a0*/  IMAD R7, R0, 0x8a, RZ ;  /* 0x0000008a00077824 */ /* 0x000fc600078e02ff */
[----:B------:R1:W3:Y:S02]  /*25b0*/  LDG.E.U16 R11, [R10.64] ;  /* 0x000000040a0b7981 */ /* 0x0002e4000c1e1500 */
[----:B------:R-:W-:-:S05]  /*25c0*/  LEA.HI.X.SX32 R7, R7, R27, 0x1, P1 ;  /* 0x0000001b07077211 */ /* 0x000fca00008f0eff */
[----:B0-----:R0:W4:Y:S04]  /*25d0*/  LDG.E.U16 R13, [R6.64] ;  /* 0x00000004060d7981 */ /* 0x001128000c1e1500 */
[----:B-1----:R1:W5:Y:S02]  /*25e0*/  LDG.E.U16 R10, [R8.64] ;  /* 0x00000004080a7981 */ /* 0x002364000c1e1500 */
[----:B-1----:R-:W-:-:S05]  /*25f0*/  IMAD R8, R0, 0x124, RZ ;  /* 0x0000012400087824 */ /* 0x002fca00078e02ff */
[----:B0-----:R-:W-:Y:S01]  /*2600*/  IADD3 R6, P0, R8, R26, RZ ;  /* 0x0000001a08067210 */ /* 0x001fe20007f1e0ff */
[----:B------:R-:W-:-:S05]  /*2610*/  IMAD R9, R0, 0x9a, RZ ;  /* 0x0000009a00097824 */ /* 0x000fca00078e02ff */
[----:B------:R-:W-:Y:S01]  /*2620*/  IADD3 R8, P1, R9, R26, RZ ;  /* 0x0000001a09087210 */ /* 0x000fe20007f3e0ff */
[----:B--2---:R0:W-:Y:S04]  /*2630*/  STL [R1+0x284], R12 ;  /* 0x0002840c01007387 */ /* 0x0041e80000100800 */
[----:B---3--:R1:W-:Y:S01]  /*2640*/  STL [R1+0x288], R11 ;  /* 0x0002880b01007387 */ /* 0x0083e20000100800 */
[C---:B0-----:R-:W-:Y:S02]  /*2650*/  IMAD R12, R0.reuse, 0x134, RZ ;  /* 0x00000134000c7824 */ /* 0x041fe400078e02ff */
[----:B-1----:R-:W-:-:S03]  /*2660*/  IMAD R11, R0, 0x92, RZ ;  /* 0x00000092000b7824 */ /* 0x002fc600078e02ff */
[----:B------:R-:W-:Y:S02]  /*2670*/  IADD3 R12, P2, R12, R26, RZ ;  /* 0x0000001a0c0c7210 */ /* 0x000fe40007f5e0ff */
[----:B------:R-:W-:Y:S01]  /*2680*/  LEA.HI.X.SX32 R7, R11, R27, 0x1, P0 ;  /* 0x0000001b0b077211 */ /* 0x000fe200000f0eff */
[C---:B------:R-:W-:Y:S01]  /*2690*/  IMAD R11, R0.reuse, 0x144, RZ ;  /* 0x00000144000b7824 */ /* 0x040fe200078e02ff */
[----:B-----5:R0:W-:Y:S04]  /*26a0*/  STL [R1+0x280], R10 ;  /* 0x0002800a01007387 */ /* 0x0201e80000100800 */
[----:B------:R1:W2:Y:S04]  /*26b0*/  LDG.E.U16 R7, [R6.64] ;  /* 0x0000000406077981 */ /* 0x0002a8000c1e1500 */
[----:B----4-:R3:W-:Y:S01]  /*26c0*/  STL [R1+0x27c], R13 ;  /* 0x00027c0d01007387 */ /* 0x0107e20000100800 */
[----:B0-----:R-:W-:-:S05]  /*26d0*/  IMAD R10, R0, 0x8a, RZ ;  /* 0x0000008a000a7824 */ /* 0x001fca00078e02ff */
[-C--:B------:R-:W-:Y:S02]  /*26e0*/  IADD3 R10, P0, R10, R26.reuse, RZ ;  /* 0x0000001a0a0a7210 */ /* 0x080fe40007f1e0ff */
[-C--:B---3--:R-:W-:Y:S02]  /*26f0*/  LEA.HI.X.SX32 R13, R9, R27.reuse, 0x1, P2 ;  /* 0x0000001b090d7211 */ /* 0x088fe400010f0eff */
[----:B-1----:R-:W-:Y:S01]  /*2700*/  IADD3 R6, P2, R11, R26, RZ ;  /* 0x0000001a0b067210 */ /* 0x002fe20007f5e0ff */
[C---:B------:R-:W-:Y:S02]  /*2710*/  IMAD R11, R0.reuse, 0x45, RZ ;  /* 0x00000045000b7824 */ /* 0x040fe400078e02ff */
[----:B------:R-:W-:Y:S01]  /*2720*/  IMAD R9, R0, 0x4d, RZ ;  /* 0x0000004d00097824 */ /* 0x000fe200078e02ff */
[----:B------:R0:W3:Y:S02]  /*2730*/  LDG.E.U16 R12, [R12.64] ;  /* 0x000000040c0c7981 */ /* 0x0000e4000c1e1500 */
[----:B------:R-:W-:-:S02]  /*2740*/  LEA.HI.X.SX32 R11, R11, R27, 0x1, P0 ;  /* 0x0000001b0b0b7211 */ /* 0x000fc400000f0eff */
[----:B------:R-:W-:-:S03]  /*2750*/  LEA.HI.X.SX32 R9, R9, R27, 0x1, P1 ;  /* 0x0000001b09097211 */ /* 0x000fc600008f0eff */
[----:B0-----:R0:W4:Y:S04]  /*2760*/  LDG.E.U16 R13, [R10.64] ;  /* 0x000000040a0d7981 */ /* 0x001128000c1e1500 */
[----:B0-----:R0:W5:Y:S01]  /*2770*/  LDG.E.U16 R11, [R8.64] ;  /* 0x00000004080b7981 */ /* 0x001162000c1e1500 */
[C---:B------:R-:W-:Y:S02]  /*2780*/  IMAD R10, R0.reuse, 0x154, RZ ;  /* 0x00000154000a7824 */ /* 0x040fe400078e02ff */
[----:B0-----:R-:W-:-:S03]  /*2790*/  IMAD R9, R0, 0xaa, RZ ;  /* 0x000000aa00097824 */ /* 0x001fc600078e02ff */
[----:B------:R-:W-:Y:S01]  /*27a0*/  IADD3 R10, P1, R10, R26, RZ ;  /* 0x0000001a0a0a7210 */ /* 0x000fe20007f3e0ff */
[----:B--2---:R0:W-:Y:S02]  /*27b0*/  STL [R1+0x278], R7 ;  /* 0x0002780701007387 */ /* 0x0041e40000100800 */
[----:B0-----:R-:W-:-:S05]  /*27c0*/  IMAD R7, R0, 0xa2, RZ ;  /* 0x000000a200077824 */ /* 0x001fca00078e02ff */
[----:B------:R-:W-:-:S06]  /*27d0*/  LEA.HI.X.SX32 R7, R7, R27, 0x1, P2 ;  /* 0x0000001b07077211 */ /* 0x000fcc00010f0eff */
[----:B------:R0:W2:Y:S04]  /*27e0*/  LDG.E.U16 R7, [R6.64] ;  /* 0x0000000406077981 */ /* 0x0000a8000c1e1500 */
[----:B----4-:R-:W-:Y:S01]  /*27f0*/  STL [R1+0x274], R13 ;  /* 0x0002740d01007387 */ /* 0x010fe20000100800 */
[----:B0-----:R-:W-:-:S03]  /*2800*/  IMAD R6, R0, 0x55, RZ ;  /* 0x0000005500067824 */ /* 0x001fc600078e02ff */
[----:B---3--:R0:W-:Y:S04]  /*2810*/  STL [R1+0x26c], R12 ;  /* 0x00026c0c01007387 */ /* 0x0081e80000100800 */
[----:B-----5:R1:W-:Y:S01]  /*2820*/  STL [R1+0x270], R11 ;  /* 0x0002700b01007387 */ /* 0x0203e20000100800 */
[----:B0-----:R-:W-:Y:S01]  /*2830*/  IADD3 R12, P0, R9, R26, RZ ;  /* 0x0000001a090c7210 */ /* 0x001fe20007f1e0ff */
[----:B-1----:R-:W-:-:S03]  /*2840*/  IMAD R11, R0, 0xba, RZ ;  /* 0x000000ba000b7824 */ /* 0x002fc600078e02ff */
[----:B------:R-:W-:Y:S02]  /*2850*/  LEA.HI.X.SX32 R13, R6, R27, 0x1, P0 ;  /* 0x0000001b060d7211 */ /* 0x000fe400000f0eff */
[----:B------:R-:W-:-:S03]  /*2860*/  IADD3 R6, P0, R11, R26, RZ ;  /* 0x0000001a0b067210 */ /* 0x000fc60007f1e0ff */
[----:B------:R0:W3:Y:S01]  /*2870*/  LDG.E.U16 R12, [R12.64] ;  /* 0x000000040c0c7981 */ /* 0x0000e2000c1e1500 */
[----:B------:R-:W-:-:S06]  /*2880*/  LEA.HI.X.SX32 R11, R9, R27, 0x1, P1 ;  /* 0x0000001b090b7211 */ /* 0x000fcc00008f0eff */
[----:B------:R1:W4:Y:S01]  /*2890*/  LDG.E.U16 R11, [R10.64] ;  /* 0x000000040a0b7981 */ /* 0x000322000c1e1500 */
[C---:B------:R-:W-:Y:S02]  /*28a0*/  IMAD R8, R0.reuse, 0x164, RZ ;  /* 0x0000016400087824 */ /* 0x040fe400078e02ff */
[----:B------:R-:W-:-:S03]  /*28b0*/  IMAD R9, R0, 0xb2, RZ ;  /* 0x000000b200097824 */ /* 0x000fc600078e02ff */
[----:B------:R-:W-:-:S04]  /*28c0*/  IADD3 R8, P2, R8, R26, RZ ;  /* 0x0000001a08087210 */ /* 0x000fc80007f5e0ff */
[----:B------:R-:W-:-:S05]  /*28d0*/  LEA.HI.X.SX32 R9, R9, R27, 0x1, P2 ;  /* 0x0000001b09097211 */ /* 0x000fca00010f0eff */
[----:B0-----:R0:W5:Y:S02]  /*28e0*/  LDG.E.U16 R13, [R8.64] ;  /* 0x00000004080d7981 */ /* 0x001164000c1e1500 */
[C---:B0-----:R-:W-:Y:S02]  /*28f0*/  IMAD R8, R0.reuse, 0x174, RZ ;  /* 0x0000017400087824 */ /* 0x041fe400078e02ff */
[----:B--2---:R0:W-:Y:S02]  /*2900*/  STL [R1+0x268], R7 ;  /* 0x0002680701007387 */ /* 0x0041e40000100800 */
[----:B0-----:R-:W-:-:S05]  /*2910*/  IMAD R7, R0, 0x5d, RZ ;  /* 0x0000005d00077824 */ /* 0x001fca00078e02ff */
[----:B------:R-:W-:-:S05]  /*2920*/  LEA.HI.X.SX32 R7, R7, R27, 0x1, P0 ;  /* 0x0000001b07077211 */ /* 0x000fca00000f0eff */
[----:B-1----:R0:W2:Y:S02]  /*2930*/  LDG.E.U16 R10, [R6.64] ;  /* 0x00000004060a7981 */ /* 0x0020a4000c1e1500 */
[----:B0-----:R-:W-:Y:S02]  /*2940*/  IADD3 R6, P0, R8, R26, RZ ;  /* 0x0000001a08067210 */ /* 0x001fe40007f1e0ff */
[----:B---3--:R-:W-:Y:S04]  /*2950*/  STL [R1+0x264], R12 ;  /* 0x0002640c01007387 */ /* 0x008fe80000100800 */
[----:B----4-:R0:W-:Y:S02]  /*2960*/  STL [R1+0x25c], R11 ;  /* 0x00025c0b01007387 */ /* 0x0101e40000100800 */
[----:B0-----:R-:W-:-:S05]  /*2970*/  IMAD R11, R0, 0xba, RZ ;  /* 0x000000ba000b7824 */ /* 0x001fca00078e02ff */
[----:B------:R-:W-:-:S06]  /*2980*/  LEA.HI.X.SX32 R7, R11, R27, 0x1, P0 ;  /* 0x0000001b0b077211 */ /* 0x000fcc00000f0eff */
[----:B------:R0:W3:Y:S01]  /*2990*/  LDG.E.U16 R7, [R6.64] ;  /* 0x0000000406077981 */ /* 0x0000e2000c1e1500 */
[----:B------:R-:W-:-:S03]  /*29a0*/  IMAD R12, R0, 0x184, RZ ;  /* 0x00000184000c7824 */ /* 0x000fc600078e02ff */
[----:B-----5:R1:W-:Y:S01]  /*29b0*/  STL [R1+0x258], R13 ;  /* 0x0002580d01007387 */ /* 0x0203e20000100800 */
[----:B------:R-:W-:Y:S01]  /*29c0*/  IMAD R11, R0, 0x1a4, RZ ;  /* 0x000001a4000b7824 */ /* 0x000fe200078e02ff */
[----:B------:R-:W-:Y:S01]  /*29d0*/  IADD3 R12, P1, R12, R26, RZ ;  /* 0x0000001a0c0c7210 */ /* 0x000fe20007f3e0ff */
[C---:B------:R-:W-:Y:S02]  /*29e0*/  IMAD R9, R0.reuse, 0xca, RZ ;  /* 0x000000ca00097824 */ /* 0x040fe400078e02ff */
[C---:B------:R-:W-:Y:S02]  /*29f0*/  IMAD R8, R0.reuse, 0x194, RZ ;  /* 0x0000019400087824 */ /* 0x040fe400078e02ff */
[----:B-1----:R-:W-:-:S05]  /*2a00*/  IMAD R13, R0, 0xc2, RZ ;  /* 0x000000c2000d7824 */ /* 0x002fca00078e02ff */
[----:B------:R-:W-:Y:S02]  /*2a10*/  LEA.HI.X.SX32 R13, R13, R27, 0x1, P1 ;  /* 0x0000001b0d0d7211 */ /* 0x000fe400008f0eff */
[-C--:B0-----:R-:W-:Y:S01]  /*2a20*/  IADD3 R6, P1, R11, R26.reuse, RZ ;  /* 0x0000001a0b067210 */ /* 0x081fe20007f3e0ff */
[----:B------:R-:W-:Y:S01]  /*2a30*/  IMAD R11, R0, 0x65, RZ ;  /* 0x00000065000b7824 */ /* 0x000fe200078e02ff */
[-C--:B------:R-:W-:Y:S01]  /*2a40*/  IADD3 R8, P2, R8, R26.reuse, RZ ;  /* 0x0000001a08087210 */ /* 0x080fe20007f5e0ff */
[----:B------:R0:W4:Y:S04]  /*2a50*/  LDG.E.U16 R12, [R12.64] ;  /* 0x000000040c0c7981 */ /* 0x000128000c1e1500 */
[----:B--2---:R1:W-:Y:S02]  /*2a60*/  STL [R1+0x260], R10 ;  /* 0x0002600a01007387 */ /* 0x0043e40000100800 */
[----:B-1----:R-:W-:-:S02]  /*2a70*/  IADD3 R10, P0, R9, R26, RZ ;  /* 0x0000001a090a7210 */ /* 0x002fc40007f1e0ff */
[-C--:B------:R-:W-:Y:S02]  /*2a80*/  LEA.HI.X.SX32 R9, R9, R27.reuse, 0x1, P2 ;  /* 0x0000001b09097211 */ /* 0x080fe400010f0eff */
[----:B------:R-:W-:-:S05]  /*2a90*/  LEA.HI.X.SX32 R11, R11, R27, 0x1, P0 ;  /* 0x0000001b0b0b7211 */ /* 0x000fca00000f0eff */
[----:B0-----:R0:W2:Y:S04]  /*2aa0*/  LDG.E.U16 R13, [R10.64] ;  /* 0x000000040a0d7981 */ /* 0x0010a8000c1e1500 */
[----:B0-----:R0:W5:Y:S04]  /*2ab0*/  LDG.E.U16 R11, [R8.64] ;  /* 0x00000004080b7981 */ /* 0x001168000c1e1500 */
[----:B---3--:R1:W-:Y:S02]  /*2ac0*/  STL [R1+0x254], R7 ;  /* 0x0002540701007387 */ /* 0x0083e40000100800 */
[----:B-1----:R-:W-:-:S05]  /*2ad0*/  IMAD R7, R0, 0xd2, RZ ;  /* 0x000000d200077824 */ /* 0x002fca00078e02ff */
[----:B------:R-:W-:-:S06]  /*2ae0*/  LEA.HI.X.SX32 R7, R7, R27, 0x1, P1 ;  /* 0x0000001b07077211 */ /* 0x000fcc00008f0eff */
[----:B------:R1:W3:Y:S01]  /*2af0*/  LDG.E.U16 R7, [R6.64] ;  /* 0x0000000406077981 */ /* 0x0002e2000c1e1500 */
[C---:B0-----:R-:W-:Y:S02]  /*2b00*/  IMAD R9, R0.reuse, 0xda, RZ ;  /* 0x000000da00097824 */ /* 0x041fe400078e02ff */
[C---:B------:R-:W-:Y:S02]  /*2b10*/  IMAD R10, R0.reuse, 0x1b4, RZ ;  /* 0x000001b4000a7824 */ /* 0x040fe400078e02ff */
[----:B-1----:R-:W-:-:S03]  /*2b20*/  IMAD R6, R0, 0x6d, RZ ;  /* 0x0000006d00067824 */ /* 0x002fc600078e02ff */
[----:B------:R-:W-:Y:S01]  /*2b30*/  IADD3 R10, P1, R10, R26, RZ ;  /* 0x0000001a0a0a7210 */ /* 0x000fe20007f3e0ff */
[----:B------:R-:W-:-:S05]  /*2b40*/  IMAD R8, R0, 0x1c4, RZ ;  /* 0x000001c400087824 */ /* 0x000fca00078e02ff */
[-C--:B------:R-:W-:Y:S01]  /*2b50*/  IADD3 R8, P2, R8, R26.reuse, RZ ;  /* 0x0000001a08087210 */ /* 0x080fe20007f5e0ff */
[----:B--2---:R-:W-:Y:S04]  /*2b60*/  STL [R1+0x250], R13 ;  /* 0x0002500d01007387 */ /* 0x004fe80000100800 */
[----:B----4-:R0:W-:Y:S04]  /*2b70*/  STL [R1+0x24c], R12 ;  /* 0x00024c0c01007387 */ /* 0x0101e80000100800 */
[----:B-----5:R1:W-:Y:S01]  /*2b80*/  STL [R1+0x248], R11 ;  /* 0x0002480b01007387 */ /* 0x0203e20000100800 */
[----:B0-----:R-:W-:Y:S01]  /*2b90*/  IADD3 R12, P0, R9, R26, RZ ;  /* 0x0000001a090c7210 */ /* 0x001fe20007f1e0ff */
[----:B-1----:R-:W-:-:S03]  /*2ba0*/  IMAD R11, R0, 0xea, RZ ;  /* 0x000000ea000b7824 */ /* 0x002fc600078e02ff */
[----:B------:R-:W-:Y:S02]  /*2bb0*/  LEA.HI.X.SX32 R13, R6, R27, 0x1, P0 ;  /* 0x0000001b060d7211 */ /* 0x000fe400000f0eff */
[----:B------:R-:W-:-:S03]  /*2bc0*/  IADD3 R6, P0, R11, R26, RZ ;  /* 0x0000001a0b067210 */ /* 0x000fc60007f1e0ff */
[----:B------:R0:W2:Y:S01]  /*2bd0*/  LDG.E.U16 R12, [R12.64] ;  /* 0x000000040c0c7981 */ /* 0x0000a2000c1e1500 */
[----:B------:R-:W-:-:S05]  /*2be0*/  LEA.HI.X.SX32 R11, R9, R27, 0x1, P1 ;  /* 0x0000001b090b7211 */ /* 0x000fca00008f0eff */
[----:B------:R-:W4:Y:S01]  /*2bf0*/  LDG.E.U16 R10, [R10.64] ;  /* 0x000000040a0a7981 */ /* 0x000f22000c1e1500 */
[----:B------:R-:W-:-:S05]  /*2c00*/  IMAD R9, R0, 0xe2, RZ ;  /* 0x000000e200097824 */ /* 0x000fca00078e02ff */
[----:B------:R-:W-:-:S06]  /*2c10*/  LEA.HI.X.SX32 R9, R9, R27, 0x1, P2 ;  /* 0x0000001b09097211 */ /* 0x000fcc00010f0eff */
[----:B------:R1:W5:Y:S04]  /*2c20*/  LDG.E.U16 R9, [R8.64] ;  /* 0x0000000408097981 */ /* 0x000368000c1e1500 */
[----:B---3--:R3:W-:Y:S02]  /*2c30*/  STL [R1+0x244], R7 ;  /* 0x0002440701007387 */ /* 0x0087e40000100800 */
[----:B---3--:R-:W-:-:S05]  /*2c40*/  IMAD R7, R0, 0x75, RZ ;  /* 0x0000007500077824 */ /* 0x008fca00078e02ff */
[----:B------:R-:W-:-:S05]  /*2c50*/  LEA.HI.X.SX32 R7, R7, R27, 0x1, P0 ;  /* 0x0000001b07077211 */ /* 0x000fca00000f0eff */
[----:B0-----:R0:W3:Y:S01]  /*2c60*/  LDG.E.U16 R13, [R6.64] ;  /* 0x00000004060d7981 */ /* 0x0010e2000c1e1500 */
[----:B-1----:R-:W-:-:S05]  /*2c70*/  IMAD R8, R0, 0x1d4, RZ ;  /* 0x000001d400087824 */ /* 0x002fca00078e02ff */
[----:B0-----:R-:W-:Y:S01]  /*2c80*/  IADD3 R6, P0, R8, R26, RZ ;  /* 0x0000001a08067210 */ /* 0x001fe20007f1e0ff */
[----:B--2---:R-:W-:Y:S04]  /*2c90*/  STL [R1+0x240], R12 ;  /* 0x0002400c01007387 */ /* 0x004fe80000100800 */
[----:B----4-:R0:W-:Y:S02]  /*2ca0*/  STL [R1+0x238], R10 ;  /* 0x0002380a01007387 */ /* 0x0101e40000100800 */
[----:B0-----:R-:W-:-:S05]  /*2cb0*/  IMAD R10, R0, 0xea, RZ ;  /* 0x000000ea000a7824 */ /* 0x001fca00078e02ff */
[----:B------:R-:W-:Y:S01]  /*2cc0*/  LEA.HI.X.SX32 R7, R10, R27, 0x1, P0 ;  /* 0x0000001b0a077211 */ /* 0x000fe200000f0eff */
[----:B------:R-:W-:-:S04]  /*2cd0*/  IMAD R12, R0, 0x1e4, RZ ;  /* 0x000001e4000c7824 */ /* 0x000fc800078e02ff */
[----:B------:R0:W2:Y:S01]  /*2ce0*/  LDG.E.U16 R6, [R6.64] ;  /* 0x0000000406067981 */ /* 0x0000a2000c1e1500 */
[----:B------:R-:W-:-:S03]  /*2cf0*/  IADD3 R12, P2, R12, R26, RZ ;  /* 0x0000001a0c0c7210 */ /* 0x000fc60007f5e0ff */
[----:B-----5:R-:W-:Y:S04]  /*2d00*/  STL [R1+0x234], R9 ;  /* 0x0002340901007387 */ /* 0x020fe80000100800 */
[----:B---3--:R1:W-:Y:S02]  /*2d10*/  STL [R1+0x23c], R13 ;  /* 0x00023c0d01007387 */ /* 0x0083e40000100800 */
[----:B-1----:R-:W-:-:S05]  /*2d20*/  IMAD R13, R0, 0xf2, RZ ;  /* 0x000000f2000d7824 */ /* 0x002fca00078e02ff */
[----:B------:R-:W-:-:S06]  /*2d30*/  LEA.HI.X.SX32 R13, R13, R27, 0x1, P2 ;  /* 0x0000001b0d0d7211 */ /* 0x000fcc00010f0eff */
[----:B------:R-:W3:Y:S01]  /*2d40*/  LDG.E.U16 R13, [R12.64] ;  /* 0x000000040c0d7981 */ /* 0x000ee2000c1e1500 */
[C---:B------:R-:W-:Y:S02]  /*2d50*/  IMAD R9, R0.reuse, 0xfa, RZ ;  /* 0x000000fa00097824 */ /* 0x040fe400078e02ff */
[C---:B------:R-:W-:Y:S02]  /*2d60*/  IMAD R8, R0.reuse, 0x1f4, RZ ;  /* 0x000001f400087824 */ /* 0x040fe400078e02ff */
[C---:B------:R-:W-:Y:S01]  /*2d70*/  IMAD R11, R0.reuse, 0x7d, RZ ;  /* 0x0000007d000b7824 */ /* 0x040fe200078e02ff */
[-C--:B------:R-:W-:Y:S01]  /*2d80*/  IADD3 R10, P1, R9, R26.reuse, RZ ;  /* 0x0000001a090a7210 */ /* 0x080fe20007f3e0ff */
[----:B0-----:R-:W-:Y:S01]  /*2d90*/  IMAD R7, R0, 0x84, RZ ;  /* 0x0000008400077824 */ /* 0x001fe200078e02ff */
[----:B------:R-:W-:Y:S02]  /*2da0*/  IADD3 R8, P3, R8, R26, RZ ;  /* 0x0000001a08087210 */ /* 0x000fe40007f7e0ff */
[----:B------:R-:W-:-:S02]  /*2db0*/  LEA.HI.X.SX32 R11, R11, R27, 0x1, P1 ;  /* 0x0000001b0b0b7211 */ /* 0x000fc400008f0eff */
[----:B------:R-:W-:Y:S01]  /*2dc0*/  LEA.HI.X.SX32 R9, R9, R27, 0x1, P3 ;  /* 0x0000001b09097211 */ /* 0x000fe200018f0eff */
[----:B--2---:R0:W-:Y:S02]  /*2dd0*/  STL [R1+0x230], R6 ;  /* 0x0002300601007387 */ /* 0x0041e40000100800 */
[----:B0-----:R-:W-:-:S04]  /*2de0*/  IADD3 R6, P0, R7, R26, RZ ;  /* 0x0000001a07067210 */ /* 0x001fc80007f1e0ff */
[----:B------:R-:W-:Y:S02]  /*2df0*/  LEA.HI.X.SX32 R7, R24, R27, 0x1, P0 ;  /* 0x0000001b18077211 */ /* 0x000fe400000f0eff */
[----:B------:R0:W2:Y:S04]  /*2e00*/  LDG.E.U16 R24, [R10.64] ;  /* 0x000000040a187981 */ /* 0x0000a8000c1e1500 */
[----:B------:R1:W4:Y:S04]  /*2e10*/  LDG.E.U16 R7, [R6.64] ;  /* 0x0000000406077981 */ /* 0x000328000c1e1500 */
[----:B0-----:R0:W5:Y:S01]  /*2e20*/  LDG.E.U16 R11, [R8.64] ;  /* 0x00000004080b7981 */ /* 0x001162000c1e1500 */
[----:B-1----:R-:W-:-:S02]  /*2e30*/  IMAD R6, R0, 0x25, RZ ;  /* 0x0000002500067824 */ /* 0x002fc400078e02ff */
[----:B0-----:R-:W-:Y:S01]  /*2e40*/  IMAD R9, R0, 0x4a, RZ ;  /* 0x0000004a00097824 */ /* 0x001fe200078e02ff */
[----:B---3--:R0:W-:Y:S04]  /*2e50*/  STL [R1+0x224], R13 ;  /* 0x0002240d01007387 */ /* 0x0081e80000100800 */
[----:B------:R-:W-:-:S04]  /*2e60*/  IADD3 R12, P0, R9, R26, RZ ;  /* 0x0000001a090c7210 */ /* 0x000fc80007f1e0ff */
[----:B0-----:R-:W-:-:S06]  /*2e70*/  LEA.HI.X.SX32 R13, R6, R27, 0x1, P0 ;  /* 0x0000001b060d7211 */ /* 0x001fcc00000f0eff */
[----:B------:R-:W3:Y:S01]  /*2e80*/  LDG.E.U16 R13, [R12.64] ;  /* 0x000000040c0d7981 */ /* 0x000ee2000c1e1500 */
[C---:B------:R-:W-:Y:S02]  /*2e90*/  IMAD R10, R0.reuse, 0x94, RZ ;  /* 0x00000094000a7824 */ /* 0x040fe400078e02ff */
[----:B------:R-:W-:-:S03]  /*2ea0*/  IMAD R8, R0, 0xa4, RZ ;  /* 0x000000a400087824 */ /* 0x000fc600078e02ff */
[-C--:B------:R-:W-:Y:S02]  /*2eb0*/  IADD3 R10, P1, R10, R26.reuse, RZ ;  /* 0x0000001a0a0a7210 */ /* 0x080fe40007f3e0ff */
[-C--:B------:R-:W-:Y:S01]  /*2ec0*/  IADD3 R8, P2, R8, R26.reuse, RZ ;  /* 0x0000001a08087210 */ /* 0x080fe20007f5e0ff */
[----:B--2---:R0:W-:Y:S04]  /*2ed0*/  STL [R1+0x228], R24 ;  /* 0x0002281801007387 */ /* 0x0041e80000100800 */
[----:B-----5:R1:W-:Y:S01]  /*2ee0*/  STL [R1+0x220], R11 ;  /* 0x0002200b01007387 */ /* 0x0203e20000100800 */
[C---:B0-----:R-:W-:Y:S01]  /*2ef0*/  IMAD R24, R0.reuse, 0x5a, RZ ;  /* 0x0000005a00187824 */ /* 0x041fe200078e02ff */
[----:B-1----:R-:W-:Y:S01]  /*2f00*/  LEA.HI.X.SX32 R11, R9, R27, 0x1, P1 ;  /* 0x0000001b090b7211 */ /* 0x002fe200008f0eff */
[----:B------:R-:W-:Y:S01]  /*2f10*/  IMAD R9, R0, 0x52, RZ ;  /* 0x0000005200097824 */ /* 0x000fe200078e02ff */
[----:B----4-:R0:W-:Y:S02]  /*2f20*/  STL [R1+0x22c], R7 ;  /* 0x00022c0701007387 */ /* 0x0101e40000100800 */
[----:B------:R-:W-:-:S02]  /*2f30*/  IADD3 R6, P0, R24, R26, RZ ;  /* 0x0000001a18067210 */ /* 0x000fc40007f1e0ff */
[----:B------:R-:W-:Y:S01]  /*2f40*/  LEA.HI.X.SX32 R9, R9, R27, 0x1, P2 ;  /* 0x0000001b09097211 */ /* 0x000fe200010f0eff */
[----:B------:R1:W2:Y:S04]  /*2f50*/  LDG.E.U16 R11, [R10.64] ;  /* 0x000000040a0b7981 */ /* 0x0002a8000c1e1500 */
[----:B------:R4:W5:Y:S01]  /*2f60*/  LDG.E.U16 R8, [R8.64] ;  /* 0x0000000408087981 */ /* 0x000962000c1e1500 */
[----:B0-----:R-:W-:-:S05]  /*2f70*/  IMAD R7, R0, 0x2d, RZ ;  /* 0x0000002d00077824 */ /* 0x001fca00078e02ff */
[----:B------:R-:W-:Y:S01]  /*2f80*/  LEA.HI.X.SX32 R7, R7, R27, 0x1, P0 ;  /* 0x0000001b07077211 */ /* 0x000fe200000f0eff */
[----:B---3--:R0:W-:Y:S04]  /*2f90*/  STL [R1+0x21c], R13 ;  /* 0x00021c0d01007387 */ /* 0x0081e80000100800 */
[----:B0-----:R0:W3:Y:S01]  /*2fa0*/  LDG.E.U16 R13, [R6.64] ;  /* 0x00000004060d7981 */ /* 0x0010e2000c1e1500 */
[C---:B------:R-:W-:Y:S02]  /*2fb0*/  IMAD R12, R0.reuse, 0xb4, RZ ;  /* 0x000000b4000c7824 */ /* 0x040fe400078e02ff */
[C---:B-1----:R-:W-:Y:S02]  /*2fc0*/  IMAD R10, R0.reuse, 0xc4, RZ ;  /* 0x000000c4000a7824 */ /* 0x042fe400078e02ff */
[----:B----4-:R-:W-:Y:S01]  /*2fd0*/  IMAD R9, R0, 0x6a, RZ ;  /* 0x0000006a00097824 */ /* 0x010fe200078e02ff */
[----:B0-----:R-:W-:-:S02]  /*2fe0*/  IADD3 R6, P0, R12, R26, RZ ;  /* 0x0000001a0c067210 */ /* 0x001fc40007f1e0ff */
[-C--:B------:R-:W-:Y:S02]  /*2ff0*/  IADD3 R12, P1, R10, R26.reuse, RZ ;  /* 0x0000001a0a0c7210 */ /* 0x080fe40007f3e0ff */
[----:B------:R-:W-:Y:S02]  /*3000*/  LEA.HI.X.SX32 R7, R24, R27, 0x1, P0 ;  /* 0x0000001b18077211 */ /* 0x000fe400000f0eff */
[----:B------:R-:W-:Y:S01]  /*3010*/  IADD3 R10, P0, R9, R26, RZ ;  /* 0x0000001a090a7210 */ /* 0x000fe20007f1e0ff */
[C---:B------:R-:W-:Y:S01]  /*3020*/  IMAD R24, R0.reuse, 0xe4, RZ ;  /* 0x000000e400187824 */ /* 0x040fe200078e02ff */
[----:B--2---:R0:W-:Y:S04]  /*3030*/  STL [R1+0x214], R11 ;  /* 0x0002140b01007387 */ /* 0x0041e80000100800 */
[----:B-----5:R1:W-:Y:S01]  /*3040*/  STL [R1+0x210], R8 ;  /* 0x0002100801007387 */ /* 0x0203e20000100800 */
[----:B0-----:R-:W-:-:S02]  /*3050*/  IMAD R11, R0, 0x35, RZ ;  /* 0x00000035000b7824 */ /* 0x001fc400078e02ff */
[----:B-1----:R-:W-:-:S03]  /*3060*/  IMAD R8, R0, 0xd4, RZ ;  /* 0x000000d400087824 */ /* 0x002fc600078e02ff */
[----:B------:R-:W-:Y:S02]  /*3070*/  LEA.HI.X.SX32 R11, R11, R27, 0x1, P0 ;  /* 0x0000001b0b0b7211 */ /* 0x000fe400000f0eff */
[----:B------:R-:W-:-:S03]  /*3080*/  IADD3 R8, P2, R8, R26, RZ ;  /* 0x0000001a08087210 */ /* 0x000fc60007f5e0ff */
[----:B------:R0:W2:Y:S04]  /*3090*/  LDG.E.U16 R10, [R10.64] ;  /* 0x000000040a0a7981 */ /* 0x0000a8000c1e1500 */
[----:B---3--:R1:W-:Y:S01]  /*30a0*/  STL [R1+0x218], R13 ;  /* 0x0002180d01007387 */ /* 0x0083e20000100800 */
[----:B------:R-:W-:-:S05]  /*30b0*/  LEA.HI.X.SX32 R9, R9, R27, 0x1, P2 ;  /* 0x0000001b09097211 */ /* 0x000fca00010f0eff */
[----:B0-----:R0:W3:Y:S01]  /*30c0*/  LDG.E.U16 R11, [R8.64] ;  /* 0x00000004080b7981 */ /* 0x0010e2000c1e1500 */
[----:B-1----:R-:W-:-:S03]  /*30d0*/  LEA.HI.X.SX32 R13, R28, R27, 0x1, P1 ;  /* 0x0000001b1c0d7211 */ /* 0x002fc600008f0eff */
[----:B------:R1:W4:Y:S04]  /*30e0*/  LDG.E.U16 R28, [R6.64] ;  /* 0x00000004061c7981 */ /* 0x000328000c1e1500 */
[----:B------:R5:W2:Y:S01]  /*30f0*/  LDG.E.U16 R13, [R12.64] ;  /* 0x000000040c0d7981 */ /* 0x000aa2000c1e1500 */
[----:B-1----:R-:W-:-:S04]  /*3100*/  IADD3 R6, P1, R24, R26, RZ ;  /* 0x0000001a18067210 */ /* 0x002fc80007f3e0ff */
[----:B------:R-:W-:-:S05]  /*3110*/  LEA.HI.X.SX32 R7, R23, R27, 0x1, P1 ;  /* 0x0000001b17077211 */ /* 0x000fca00008f0eff */
[----:B------:R1:W3:Y:S01]  /*3120*/  LDG.E.U16 R23, [R6.64] ;  /* 0x0000000406177981 */ /* 0x0002e2000c1e1500 */
[C---:B0-----:R-:W-:Y:S02]  /*3130*/  IMAD R9, R0.reuse, 0x3d, RZ ;  /* 0x0000003d00097824 */ /* 0x041fe400078e02ff */
[----:B-1----:R-:W-:-:S05]  /*3140*/  IMAD R7, R0, 0x7a, RZ ;  /* 0x0000007a00077824 */ /* 0x002fca00078e02ff */
[----:B-----5:R-:W-:Y:S01]  /*3150*/  IADD3 R12, P0, R7, R26, RZ ;  /* 0x0000001a070c7210 */ /* 0x020fe20007f1e0ff */
[----:B------:R-:W-:-:S05]  /*3160*/  IMAD R8, R0, 0x106, RZ ;  /* 0x0000010600087824 */ /* 0x000fca00078e02ff */
[----:B------:R-:W-:Y:S01]  /*3170*/  IADD3 R8, P2, R8, R26, RZ ;  /* 0x0000001a08087210 */ /* 0x000fe20007f5e0ff */
[C---:B------:R-:W-:Y:S01]  /*3180*/  IMAD R6, R0.reuse, 0x116, RZ ;  /* 0x0000011600067824 */ /* 0x040fe200078e02ff */
[----:B----4-:R0:W-:Y:S04]  /*3190*/  STL [R1+0x20c], R28 ;  /* 0x00020c1c01007387 */ /* 0x0101e80000100800 */
[----:B--2---:R1:W-:Y:S01]  /*31a0*/  STL [R1+0x204], R13 ;  /* 0x0002040d01007387 */ /* 0x0043e20000100800 */
[----:B0-----:R-:W-:-:S03]  /*31b0*/  IMAD R28, R0, 0xf4, RZ ;  /* 0x000000f4001c7824 */ /* 0x001fc600078e02ff */
[----:B---3--:R-:W-:Y:S04]  /*31c0*/  STL [R1+0x200], R11 ;  /* 0x0002000b01007387 */ /* 0x008fe80000100800 */
[----:B------:R0:W-:Y:S01]  /*31d0*/  STL [R1+0x208], R10 ;  /* 0x0002080a01007387 */ /* 0x0001e20000100800 */
[----:B-1----:R-:W-:Y:S01]  /*31e0*/  LEA.HI.X.SX32 R13, R9, R27, 0x1, P0 ;  /* 0x0000001b090d7211 */ /* 0x002fe200000f0eff */
[----:B------:R-:W-:-:S04]  /*31f0*/  IMAD R9, R0, 0x83, RZ ;  /* 0x0000008300097824 */ /* 0x000fc800078e02ff */
[----:B------:R1:W2:Y:S01]  /*3200*/  LDG.E.U16 R12, [R12.64] ;  /* 0x000000040c0c7981 */ /* 0x0002a2000c1e1500 */
[----:B0-----:R-:W-:-:S04]  /*3210*/  IADD3 R10, P1, R28, R26, RZ ;  /* 0x0000001a1c0a7210 */ /* 0x001fc80007f3e0ff */
[-C--:B------:R-:W-:Y:S02]  /*3220*/  LEA.HI.X.SX32 R11, R7, R27.reuse, 0x1, P1 ;  /* 0x0000001b070b7211 */ /* 0x080fe400008f0eff */
[----:B------:R-:W-:-:S03]  /*3230*/  LEA.HI.X.SX32 R9, R9, R27, 0x1, P2 ;  /* 0x0000001b09097211 */ /* 0x000fc600010f0eff */
[----:B------:R0:W3:Y:S04]  /*3240*/  LDG.E.U16 R10, [R10.64] ;  /* 0x000000040a0a7981 */ /* 0x0000e8000c1e1500 */
[----:B-1----:R1:W4:Y:S01]  /*3250*/  LDG.E.U16 R13, [R8.64] ;  /* 0x00000004080d7981 */ /* 0x002322000c1e1500 */
[----:B------:R-:W-:-:S03]  /*3260*/  IADD3 R6, P0, R6, R26, RZ ;  /* 0x0000001a06067210 */ /* 0x000fc60007f1e0ff */
[----:B------:R5:W-:Y:S02]  /*3270*/  STL [R1+0x1fc], R23 ;  /* 0x0001fc1701007387 */ /* 0x000be40000100800 */
[----:B-----5:R-:W-:-:S05]  /*3280*/  IMAD R23, R0, 0x8b, RZ ;  /* 0x0000008b00177824 */ /* 0x020fca00078e02ff */
[----:B------:R-:W-:-:S05]  /*3290*/  LEA.HI.X.SX32 R7, R23, R27, 0x1, P0 ;  /* 0x0000001b17077211 */ /* 0x000fca00000f0eff */
[----:B------:R5:W4:Y:S01]  /*32a0*/  LDG.E.U16 R23, [R6.64] ;  /* 0x0000000406177981 */ /* 0x000b22000c1e1500 */
[C---:B0-----:R-:W-:Y:S02]  /*32b0*/  IMAD R11, R0.reuse, 0x9b, RZ ;  /* 0x0000009b000b7824 */ /* 0x041fe400078e02ff */
[C---:B-1----:R-:W-:Y:S02]  /*32c0*/  IMAD R8, R0.reuse, 0x146, RZ ;  /* 0x0000014600087824 */ /* 0x042fe400078e02ff */
[----:B-----5:R-:W-:-:S03]  /*32d0*/  IMAD R7, R0, 0x93, RZ ;  /* 0x0000009300077824 */ /* 0x020fc600078e02ff */
[----:B------:R-:W-:Y:S01]  /*32e0*/  IADD3 R8, P2, R8, R26, RZ ;  /* 0x0000001a08087210 */ /* 0x000fe20007f5e0ff */
[----:B------:R-:W-:-:S05]  /*32f0*/  IMAD R9, R0, 0xa3, RZ ;  /* 0x000000a300097824 */ /* 0x000fca00078e02ff */
[----:B------:R-:W-:Y:S01]  /*3300*/  LEA.HI.X.SX32 R9, R9, R27, 0x1, P2 ;  /* 0x0000001b09097211 */ /* 0x000fe200010f0eff */
[C---:B------:R-:W-:Y:S01]  /*3310*/  IMAD R6, R0.reuse, 0x156, RZ ;  /* 0x0000015600067824 */ /* 0x040fe200078e02ff */
[----:B--2---:R0:W-:Y:S02]  /*3320*/  STL [R1+0x1f8], R12 ;  /* 0x0001f80c01007387 */ /* 0x0041e40000100800 */
[----:B0-----:R-:W-:Y:S02]  /*3330*/  IMAD R12, R0, 0x126, RZ ;  /* 0x00000126000c7824 */ /* 0x001fe400078e02ff */
[----:B---3--:R0:W-:Y:S03]  /*3340*/  STL [R1+0x1f4], R10 ;  /* 0x0001f40a01007387 */ /* 0x0081e60000100800 */
[-C--:B------:R-:W-:Y:S01]  /*3350*/  IADD3 R12, P0, R12, R26.reuse, RZ ;  /* 0x0000001a0c0c7210 */ /* 0x080fe20007f1e0ff */
[----:B0-----:R-:W-:Y:S01]  /*3360*/  IMAD R10, R0, 0x136, RZ ;  /* 0x00000136000a7824 */ /* 0x001fe200078e02ff */
[----:B----4-:R0:W-:Y:S04]  /*3370*/  STL [R1+0x1f0], R13 ;  /* 0x0001f00d01007387 */ /* 0x0101e80000100800 */
[----:B------:R-:W-:-:S04]  /*3380*/  IADD3 R10, P1, R10, R26, RZ ;  /* 0x0000001a0a0a7210 */ /* 0x000fc80007f3e0ff */
[-C--:B------:R-:W-:Y:S02]  /*3390*/  LEA.HI.X.SX32 R11, R11, R27.reuse, 0x1, P1 ;  /* 0x0000001b0b0b7211 */ /* 0x080fe400008f0eff */
[----:B0-----:R-:W-:-:S03]  /*33a0*/  LEA.HI.X.SX32 R13, R7, R27, 0x1, P0 ;  /* 0x0000001b070d7211 */ /* 0x001fc600000f0eff */
[----:B------:R0:W2:Y:S04]  /*33b0*/  LDG.E.U16 R10, [R10.64] ;  /* 0x000000040a0a7981 */ /* 0x0000a8000c1e1500 */
[----:B------:R1:W3:Y:S01]  /*33c0*/  LDG.E.U16 R12, [R12.64] ;  /* 0x000000040c0c7981 */ /* 0x0002e2000c1e1500 */
[----:B------:R-:W-:-:S03]  /*33d0*/  IMAD R7, R0, 0xab, RZ ;  /* 0x000000ab00077824 */ /* 0x000fc600078e02ff */
[----:B-1----:R1:W4:Y:S01]  /*33e0*/  LDG.E.U16 R13, [R8.64] ;  /* 0x00000004080d7981 */ /* 0x002322000c1e1500 */
[----:B------:R-:W-:-:S04]  /*33f0*/  IADD3 R6, P0, R6, R26, RZ ;  /* 0x0000001a06067210 */ /* 0x000fc80007f1e0ff */
[----:B------:R-:W-:Y:S01]  /*3400*/  LEA.HI.X.SX32 R7, R7, R27, 0x1, P0 ;  /* 0x0000001b07077211 */ /* 0x000fe200000f0eff */
[----:B------:R5:W-:Y:S04]  /*3410*/  STL [R1+0x1ec], R23 ;  /* 0x0001ec1701007387 */ /* 0x000be80000100800 */
[----:B-----5:R5:W4:Y:S01]  /*3420*/  LDG.E.U16 R23, [R6.64] ;  /* 0x0000000406177981 */ /* 0x020b22000c1e1500 */
[C---:B0-----:R-:W-:Y:S02]  /*3430*/  IMAD R11, R0.reuse, 0xbb, RZ ;  /* 0x000000bb000b7824 */ /* 0x041fe400078e02ff */
[C---:B-1----:R-:W-:Y:S02]  /*3440*/  IMAD R8, R0.reuse, 0x186, RZ ;  /* 0x0000018600087824 */ /* 0x042fe400078e02ff */
[----:B-----5:R-:W-:-:S03]  /*3450*/  IMAD R7, R0, 0xb3, RZ ;  /* 0x000000b300077824 */ /* 0x020fc600078e02ff */
[----:B------:R-:W-:Y:S01]  /*3460*/  IADD3 R8, P2, R8, R26, RZ ;  /* 0x0000001a08087210 */ /* 0x000fe20007f5e0ff */
[C---:B------:R-:W-:Y:S02]  /*3470*/  IMAD R9, R0.reuse, 0xc3, RZ ;  /* 0x000000c300097824 */ /* 0x040fe400078e02ff */
[----:B------:R-:W-:-:S03]  /*3480*/  IMAD R6, R0, 0x196, RZ ;  /* 0x0000019600067824 */ /* 0x000fc600078e02ff */
[----:B------:R-:W-:Y:S01]  /*3490*/  LEA.HI.X.SX32 R9, R9, R27, 0x1, P2 ;  /* 0x0000001b09097211 */ /* 0x000fe200010f0eff */
[----:B---3--:R0:W-:Y:S04]  /*34a0*/  STL [R1+0x1e8], R12 ;  /* 0x0001e80c01007387 */ /* 0x0081e80000100800 */
[----:B--2---:R1:W-:Y:S01]  /*34b0*/  STL [R1+0x1e4], R10 ;  /* 0x0001e40a01007387 */ /* 0x0043e20000100800 */
[C---:B0-----:R-:W-:Y:S02]  /*34c0*/  IMAD R12, R0.reuse, 0x166, RZ ;  /* 0x00000166000c7824 */ /* 0x041fe400078e02ff */
[----:B-1----:R-:W-:-:S03]  /*34d0*/  IMAD R10, R0, 0x176, RZ ;  /* 0x00000176000a7824 */ /* 0x002fc600078e02ff */
[-C--:B------:R-:W-:Y:S01]  /*34e0*/  IADD3 R12, P0, R12, R26.reuse, RZ ;  /* 0x0000001a0c0c7210 */ /* 0x080fe20007f1e0ff */
[----:B----4-:R0:W-:Y:S01]  /*34f0*/  STL [R1+0x1e0], R13 ;  /* 0x0001e00d01007387 */ /* 0x0101e20000100800 */
[----:B------:R-:W-:-:S04]  /*3500*/  IADD3 R10, P1, R10, R26, RZ ;  /* 0x0000001a0a0a7210 */ /* 0x000fc80007f3e0ff */
[-C--:B------:R-:W-:Y:S02]  /*3510*/  LEA.HI.X.SX32 R11, R11, R27.reuse, 0x1, P1 ;  /* 0x0000001b0b0b7211 */ /* 0x080fe400008f0eff */
[----:B0-----:R-:W-:-:S03]  /*3520*/  LEA.HI.X.SX32 R13, R7, R27, 0x1, P0 ;  /* 0x0000001b070d7211 */ /* 0x001fc600000f0eff */
[----:B------:R0:W2:Y:S04]  /*3530*/  LDG.E.U16 R10, [R10.64] ;  /* 0x000000040a0a7981 */ /* 0x0000a8000c1e1500 */
[----:B------:R1:W3:Y:S01]  /*3540*/  LDG.E.U16 R12, [R12.64] ;  /* 0x000000040c0c7981 */ /* 0x0002e2000c1e1500 */
[----:B------:R-:W-:Y:S01]  /*3550*/  IMAD R7, R0, 0xcb, RZ ;  /* 0x000000cb00077824 */ /* 0x000fe200078e02ff */
[----:B------:R-:W-:-:S04]  /*3560*/  IADD3 R6, P0, R6, R26, RZ ;  /* 0x0000001a06067210 */ /* 0x000fc80007f1e0ff */
[----:B------:R-:W-:Y:S01]  /*3570*/  LEA.HI.X.SX32 R7, R7, R27, 0x1, P0 ;  /* 0x0000001b07077211 */ /* 0x000fe200000f0eff */
[----:B-1----:R1:W4:Y:S04]  /*3580*/  LDG.E.U16 R13, [R8.64] ;  /* 0x00000004080d7981 */ /* 0x002328000c1e1500 */
[----:B------:R5:W-:Y:S04]  /*3590*/  STL [R1+0x1dc], R23 ;  /* 0x0001dc1701007387 */ /* 0x000be80000100800 */
[----:B-----5:R5:W4:Y:S01]  /*35a0*/  LDG.E.U16 R23, [R6.64] ;  /* 0x0000000406177981 */ /* 0x020b22000c1e1500 */
[----:B-1----:R-:W-:-:S02]  /*35b0*/  IMAD R8, R0, 0x1c6, RZ ;  /* 0x000001c600087824 */ /* 0x002fc400078e02ff */
[C---:B0-----:R-:W-:Y:S02]  /*35c0*/  IMAD R11, R0.reuse, 0xdb, RZ ;  /* 0x000000db000b7824 */ /* 0x041fe400078e02ff */
[----:B------:R-:W-:Y:S01]  /*35d0*/  IMAD R9, R0, 0xe3, RZ ;  /* 0x000000e300097824 */ /* 0x000fe200078e02ff */
[----:B------:R-:W-:Y:S01]  /*35e0*/  IADD3 R8, P2, R8, R26, RZ ;  /* 0x0000001a08087210 */ /* 0x000fe20007f5e0ff */
[----:B-----5:R-:W-:-:S03]  /*35f0*/  IMAD R7, R0, 0xd3, RZ ;  /* 0x000000d300077824 */ /* 0x020fc600078e02ff */
        /* <DEDUP_REMOVED lines=9> */
[----:B0-----:R-:W-:Y:S01]  /*3690*/  LEA.HI.X.SX32 R13, R7, R27, 0x1, P0 ;  /* 0x0000001b070d7211 */ /* 0x001fe200000f0eff */
[----:B------:R0:W-:Y:S04]  /*36a0*/  STL [R1+0x1cc], R23 ;  /* 0x0001cc1701007387 */ /* 0x0001e80000100800 */
[----:B0-----:R0:W2:Y:S04]  /*36b0*/  LDG.E.U16 R23, [R12.64] ;  /* 0x000000040c177981 */ /* 0x0010a8000c1e1500 */
[----:B0-----:R0:W3:Y:S04]  /*36c0*/  LDG.E.U16 R13, [R10.64] ;  /* 0x000000040a0d7981 */ /* 0x0010e8000c1e1500 */
[----:B0-----:R0:W4:Y:S01]  /*36d0*/  LDG.E.U16 R11, [R8.64] ;  /* 0x00000004080b7981 */ /* 0x001122000c1e1500 */
[----:B------:R-:W-:-:S02]  /*36e0*/  IMAD R6, R0, 0x1d6, RZ ;  /* 0x000001d600067824 */ /* 0x000fc400078e02ff */
[----:B------:R-:W-:-:S03]  /*36f0*/  IMAD R7, R0, 0xeb, RZ ;  /* 0x000000eb00077824 */ /* 0x000fc600078e02ff */
[----:B------:R-:W-:Y:S01]  /*3700*/  IADD3 R6, P0, R6, R26, RZ ;  /* 0x0000001a06067210 */ /* 0x000fe20007f1e0ff */
[----:B------:R-:W-:-:S03]  /*3710*/  IMAD R12, R0, 0x1e6, RZ ;  /* 0x000001e6000c7824 */ /* 0x000fc600078e02ff */
[----:B------:R-:W-:Y:S01]  /*3720*/  LEA.HI.X.SX32 R7, R7, R27, 0x1, P0 ;  /* 0x0000001b07077211 */ /* 0x000fe200000f0eff */
[C---:B------:R-:W-:Y:S02]  /*3730*/  IMAD R10, R0.reuse, 0x1f6, RZ ;  /* 0x000001f6000a7824 */ /* 0x040fe400078e02ff */
[----:B0-----:R-:W-:Y:S01]  /*3740*/  IMAD R8, R0, 0x46, RZ ;  /* 0x0000004600087824 */ /* 0x001fe200078e02ff */
[-C--:B------:R-:W-:Y:S02]  /*3750*/  IADD3 R12, P1, R12, R26.reuse, RZ ;  /* 0x0000001a0c0c7210 */ /* 0x080fe40007f3e0ff */
[----:B------:R0:W5:Y:S01]  /*3760*/  LDG.E.U16 R7, [R6.64] ;  /* 0x0000000406077981 */ /* 0x000162000c1e1500 */
[----:B------:R-:W-:Y:S01]  /*3770*/  IMAD R9, R0, 0xfb, RZ ;  /* 0x000000fb00097824 */ /* 0x000fe200078e02ff */
[-C--:B------:R-:W-:Y:S02]  /*3780*/  IADD3 R10, P2, R10, R26.reuse, RZ ;  /* 0x0000001a0a0a7210 */ /* 0x080fe40007f5e0ff */
[----:B------:R-:W-:Y:S01]  /*3790*/  IADD3 R8, P0, R8, R26, RZ ;  /* 0x0000001a08087210 */ /* 0x000fe20007f1e0ff */
[C---:B0-----:R-:W-:Y:S01]  /*37a0*/  IMAD R6, R0.reuse, 0xf3, RZ ;  /* 0x000000f300067824 */ /* 0x041fe200078e02ff */
[----:B--2---:R0:W-:Y:S04]  /*37b0*/  STL [R1+0x1c0], R23 ;  /* 0x0001c01701007387 */ /* 0x0041e80000100800 */
[----:B---3--:R1:W-:Y:S01]  /*37c0*/  STL [R1+0x1bc], R13 ;  /* 0x0001bc0d01007387 */ /* 0x0083e20000100800 */
[----:B0-----:R-:W-:-:S03]  /*37d0*/  IMAD R23, R0, 0x23, RZ ;  /* 0x0000002300177824 */ /* 0x001fc600078e02ff */
[----:B----4-:R0:W-:Y:S01]  /*37e0*/  STL [R1+0x1b8], R11 ;  /* 0x0001b80b01007387 */ /* 0x0101e20000100800 */
[----:B-1----:R-:W-:Y:S01]  /*37f0*/  LEA.HI.X.SX32 R13, R6, R27, 0x1, P1 ;  /* 0x0000001b060d7211 */ /* 0x002fe200008f0eff */
[----:B0-----:R-:W-:-:S05]  /*3800*/  IMAD R11, R0, 0x56, RZ ;  /* 0x00000056000b7824 */ /* 0x001fca00078e02ff */
[----:B------:R-:W-:Y:S02]  /*3810*/  IADD3 R6, P1, R11, R26, RZ ;  /* 0x0000001a0b067210 */ /* 0x000fe40007f3e0ff */
[-C--:B------:R-:W-:Y:S02]  /*3820*/  LEA.HI.X.SX32 R11, R9, R27.reuse, 0x1, P2 ;  /* 0x0000001b090b7211 */ /* 0x080fe400010f0eff */
[----:B------:R-:W-:Y:S02]  /*3830*/  LEA.HI.X.SX32 R9, R23, R27, 0x1, P0 ;  /* 0x0000001b17097211 */ /* 0x000fe400000f0eff */
[----:B------:R0:W2:Y:S04]  /*3840*/  LDG.E.U16 R23, [R12.64] ;  /* 0x000000040c177981 */ /* 0x0000a8000c1e1500 */
[----:B0-----:R-:W3:Y:S04]  /*3850*/  LDG.E.U16 R13, [R8.64] ;  /* 0x00000004080d7981 */ /* 0x001ee8000c1e1500 */
[----:B------:R0:W4:Y:S04]  /*3860*/  LDG.E.U16 R12, [R10.64] ;  /* 0x000000040a0c7981 */ /* 0x000128000c1e1500 */
[----:B-----5:R1:W-:Y:S02]  /*3870*/  STL [R1+0x1b4], R7 ;  /* 0x0001b40701007387 */ /* 0x0203e40000100800 */
[----:B-1----:R-:W-:-:S02]  /*3880*/  IMAD R7, R0, 0x2b, RZ ;  /* 0x0000002b00077824 */ /* 0x002fc400078e02ff */
[----:B0-----:R-:W-:-:S03]  /*3890*/  IMAD R10, R0, 0x66, RZ ;  /* 0x00000066000a7824 */ /* 0x001fc600078e02ff */
[----:B------:R-:W-:Y:S01]  /*38a0*/  LEA.HI.X.SX32 R7, R7, R27, 0x1, P1 ;  /* 0x0000001b07077211 */ /* 0x000fe200008f0eff */
[----:B------:R-:W-:-:S05]  /*38b0*/  IMAD R11, R0, 0x3b, RZ ;  /* 0x0000003b000b7824 */ /* 0x000fca00078e02ff */
[----:B------:R0:W5:Y:S02]  /*38c0*/  LDG.E.U16 R7, [R6.64] ;  /* 0x0000000406077981 */ /* 0x000164000c1e1500 */
[C---:B0-----:R-:W-:Y:S02]  /*38d0*/  IMAD R6, R0.reuse, 0x33, RZ ;  /* 0x0000003300067824 */ /* 0x041fe400078e02ff */
[----:B--2---:R0:W-:Y:S02]  /*38e0*/  STL [R1+0x1a0], R23 ;  /* 0x0001a01701007387 */ /* 0x0041e40000100800 */
[----:B0-----:R-:W-:Y:S02]  /*38f0*/  IMAD R23, R0, 0x76, RZ ;  /* 0x0000007600177824 */ /* 0x001fe400078e02ff */
[----:B---3--:R-:W-:Y:S04]  /*3900*/  STL [R1+0x1ac], R13 ;  /* 0x0001ac0d01007387 */ /* 0x008fe80000100800 */
[----:B----4-:R0:W-:Y:S02]  /*3910*/  STL [R1+0x19c], R12 ;  /* 0x00019c0c01007387 */ /* 0x0101e40000100800 */
[----:B0-----:R-:W-:-:S02]  /*3920*/  IADD3 R12, P0, R10, R26, RZ ;  /* 0x0000001a0a0c7210 */ /* 0x001fc40007f1e0ff */
[----:B------:R-:W-:Y:S02]  /*3930*/  IADD3 R10, P1, R23, R26, RZ ;  /* 0x0000001a170a7210 */ /* 0x000fe40007f3e0ff */
[-C--:B------:R-:W-:Y:S02]  /*3940*/  LEA.HI.X.SX32 R13, R6, R27.reuse, 0x1, P0 ;  /* 0x0000001b060d7211 */ /* 0x080fe400000f0eff */
[----:B------:R-:W-:-:S04]  /*3950*/  LEA.HI.X.SX32 R11, R11, R27, 0x1, P1 ;  /* 0x0000001b0b0b7211 */ /* 0x000fc800008f0eff */
[----:B------:R0:W2:Y:S04]  /*3960*/  LDG.E.U16 R13, [R12.64] ;  /* 0x000000040c0d7981 */ /* 0x0000a8000c1e1500 */
[----:B------:R1:W3:Y:S01]  /*3970*/  LDG.E.U16 R10, [R10.64] ;  /* 0x000000040a0a7981 */ /* 0x0002e2000c1e1500 */
[C---:B------:R-:W-:Y:S02]  /*3980*/  IMAD R6, R0.reuse, 0x96, RZ ;  /* 0x0000009600067824 */ /* 0x040fe400078e02ff */
[C---:B------:R-:W-:Y:S01]  /*3990*/  IMAD R8, R0.reuse, 0x86, RZ ;  /* 0x0000008600087824 */ /* 0x040fe200078e02ff */
[----:B-----5:R4:W-:Y:S01]  /*39a0*/  STL [R1+0x1a8], R7 ;  /* 0x0001a80701007387 */ /* 0x0209e20000100800 */
[----:B------:R-:W-:Y:S01]  /*39b0*/  IMAD R9, R0, 0x43, RZ ;  /* 0x0000004300097824 */ /* 0x000fe200078e02ff */
[----:B------:R-:W-:-:S02]  /*39c0*/  IADD3 R6, P0, R6, R26, RZ ;  /* 0x0000001a06067210 */ /* 0x000fc40007f1e0ff */
[----:B------:R-:W-:Y:S01]  /*39d0*/  IADD3 R8, P2, R8, R26, RZ ;  /* 0x0000001a08087210 */ /* 0x000fe20007f5e0ff */
[----:B----4-:R-:W-:-:S03]  /*39e0*/  IMAD R7, R0, 0x4b, RZ ;  /* 0x0000004b00077824 */ /* 0x010fc600078e02ff */
[-C--:B------:R-:W-:Y:S01]  /*39f0*/  LEA.HI.X.SX32 R9, R9, R27.reuse, 0x1, P2 ;  /* 0x0000001b09097211 */ /* 0x080fe200010f0eff */
[----:B-1----:R-:W-:Y:S01]  /*3a00*/  IMAD R11, R0, 0xa6, RZ ;  /* 0x000000a6000b7824 */ /* 0x002fe200078e02ff */
[----:B------:R-:W-:-:S03]  /*3a10*/  LEA.HI.X.SX32 R7, R7, R27, 0x1, P0 ;  /* 0x0000001b07077211 */ /* 0x000fc600000f0eff */
[----:B0-----:R0:W4:Y:S02]  /*3a20*/  LDG.E.U16 R12, [R8.64] ;  /* 0x00000004080c7981 */ /* 0x001124000c1e1500 */
[----:B0-----:R-:W-:Y:S01]  /*3a30*/  IADD3 R8, P0, R11, R26, RZ ;  /* 0x0000001a0b087210 */ /* 0x001fe20007f1e0ff */
[C---:B------:R-:W-:Y:S01]  /*3a40*/  IMAD R11, R0.reuse, 0xc6, RZ ;  /* 0x000000c6000b7824 */ /* 0x040fe200078e02ff */
[----:B--2---:R0:W-:Y:S04]  /*3a50*/  STL [R1+0x194], R13 ;  /* 0x0001940d01007387 */ /* 0x0041e80000100800 */
[----:B---3--:R1:W-:Y:S04]  /*3a60*/  STL [R1+0x190], R10 ;  /* 0x0001900a01007387 */ /* 0x0083e80000100800 */
[----:B0-----:R0:W2:Y:S01]  /*3a70*/  LDG.E.U16 R13, [R6.64] ;  /* 0x00000004060d7981 */ /* 0x0010a2000c1e1500 */
[----:B-1----:R-:W-:-:S02]  /*3a80*/  IMAD R10, R0, 0xb6, RZ ;  /* 0x000000b6000a7824 */ /* 0x002fc400078e02ff */
[----:B0-----:R-:W-:-:S03]  /*3a90*/  IMAD R6, R0, 0x53, RZ ;  /* 0x0000005300067824 */ /* 0x001fc600078e02ff */
[-C--:B------:R-:W-:Y:S01]  /*3aa0*/  IADD3 R10, P1, R10, R26.reuse, RZ ;  /* 0x0000001a0a0a7210 */ /* 0x080fe20007f3e0ff */
[----:B------:R-:W-:Y:S01]  /*3ab0*/  IMAD R7, R0, 0x5b, RZ ;  /* 0x0000005b00077824 */ /* 0x000fe200078e02ff */
[-C--:B------:R-:W-:Y:S02]  /*3ac0*/  LEA.HI.X.SX32 R9, R6, R27.reuse, 0x1, P0 ;  /* 0x0000001b06097211 */ /* 0x080fe400000f0eff */
[----:B------:R-:W-:Y:S02]  /*3ad0*/  IADD3 R6, P0, R11, R26, RZ ;  /* 0x0000001a0b067210 */ /* 0x000fe40007f1e0ff */
[----:B------:R-:W-:Y:S02]  /*3ae0*/  LEA.HI.X.SX32 R11, R7, R27, 0x1, P1 ;  /* 0x0000001b070b7211 */ /* 0x000fe400008f0eff */
[----:B------:R0:W3:Y:S04]  /*3af0*/  LDG.E.U16 R7, [R8.64] ;  /* 0x0000000408077981 */ /* 0x0000e8000c1e1500 */
[----:B----4-:R1:W-:Y:S02]  /*3b00*/  STL [R1+0x18c], R12 ;  /* 0x00018c0c01007387 */ /* 0x0103e40000100800 */
[----:B-1----:R-:W-:-:S02]  /*3b10*/  IMAD R12, R0, 0x63, RZ ;  /* 0x00000063000c7824 */ /* 0x002fc400078e02ff */
[----:B--2---:R1:W-:Y:S02]  /*3b20*/  STL [R1+0x184], R13 ;  /* 0x0001840d01007387 */ /* 0x0043e40000100800 */
[----:B-1----:R-:W-:-:S05]  /*3b30*/  IMAD R13, R0, 0xd6, RZ ;  /* 0x000000d6000d7824 */ /* 0x002fca00078e02ff */
[----:B0-----:R-:W-:Y:S02]  /*3b40*/  IADD3 R8, P1, R13, R26, RZ ;  /* 0x0000001a0d087210 */ /* 0x001fe40007f3e0ff */
[----:B------:R0:W2:Y:S04]  /*3b50*/  LDG.E.U16 R13, [R10.64] ;  /* 0x000000040a0d7981 */ /* 0x0000a8000c1e1500 */
[----:B---3--:R1:W-:Y:S02]  /*3b60*/  STL [R1+0x180], R7 ;  /* 0x0001800701007387 */ /* 0x0083e40000100800 */
[----:B-1----:R-:W-:-:S05]  /*3b70*/  LEA.HI.X.SX32 R7, R12, R27, 0x1, P0 ;  /* 0x0000001b0c077211 */ /* 0x002fca00000f0eff */
[----:B0-----:R0:W3:Y:S01]  /*3b80*/  LDG.E.U16 R11, [R6.64] ;  /* 0x00000004060b7981 */ /* 0x0010e2000c1e1500 */
[C---:B------:R-:W-:Y:S02]  /*3b90*/  IMAD R9, R0.reuse, 0x6b, RZ ;  /* 0x0000006b00097824 */ /* 0x040fe400078e02ff */
[----:B------:R-:W-:-:S03]  /*3ba0*/  IMAD R12, R0, 0xe6, RZ ;  /* 0x000000e6000c7824 */ /* 0x000fc600078e02ff */
[-C--:B------:R-:W-:Y:S01]  /*3bb0*/  LEA.HI.X.SX32 R9, R9, R27.reuse, 0x1, P1 ;  /* 0x0000001b09097211 */ /* 0x080fe200008f0eff */
[C---:B------:R-:W-:Y:S02]  /*3bc0*/  IMAD R10, R0.reuse, 0xf6, RZ ;  /* 0x000000f6000a7824 */ /* 0x040fe400078e02ff */
[----:B0-----:R-:W-:Y:S01]  /*3bd0*/  IMAD R7, R0, 0x73, RZ ;  /* 0x0000007300077824 */ /* 0x001fe200078e02ff */
[----:B------:R-:W-:Y:S02]  /*3be0*/  IADD3 R6, P0, R12, R26, RZ ;  /* 0x0000001a0c067210 */ /* 0x000fe40007f1e0ff */
[----:B------:R0:W4:Y:S02]  /*3bf0*/  LDG.E.U16 R12, [R8.64] ;  /* 0x00000004080c7981 */ /* 0x000124000c1e1500 */
[----:B------:R-:W-:-:S06]  /*3c00*/  LEA.HI.X.SX32 R7, R7, R27, 0x1, P0 ;  /* 0x0000001b07077211 */ /* 0x000fcc00000f0eff */
[----:B------:R1:W5:Y:S01]  /*3c10*/  LDG.E.U16 R7, [R6.64] ;  /* 0x0000000406077981 */ /* 0x000362000c1e1500 */
[----:B0-----:R-:W-:Y:S01]  /*3c20*/  IMAD R9, R0, 0x7b, RZ ;  /* 0x0000007b00097824 */ /* 0x001fe200078e02ff */
[-C--:B------:R-:W-:Y:S02]  /*3c30*/  IADD3 R8, P1, R10, R26.reuse, RZ ;  /* 0x0000001a0a087210 */ /* 0x080fe40007f3e0ff */
[C---:B------:R-:W-:Y:S02]  /*3c40*/  LEA R10, P0, R0.reuse, R26, 0x3 ;  /* 0x0000001a000a7211 */ /* 0x040fe400078018ff */
[----:B------:R-:W-:Y:S01]  /*3c50*/  LEA.HI.X.SX32 R9, R9, R27, 0x1, P1 ;  /* 0x0000001b09097211 */ /* 0x000fe200008f0eff */
[----:B--2---:R0:W-:Y:S02]  /*3c60*/  STL [R1+0x178], R13 ;  /* 0x0001780d01007387 */ /* 0x0041e40000100800 */
[C---:B0-----:R-:W-:Y:S02]  /*3c70*/  SHF.L.U32 R13, R0.reuse, 0x2, RZ ;  /* 0x00000002000d7819 */ /* 0x041fe400000006ff */
[----:B---3--:R0:W-:Y:S02]  /*3c80*/  STL [R1+0x174], R11 ;  /* 0x0001740b01007387 */ /* 0x0081e40000100800 */
[----:B0-----:R-:W-:-:S05]  /*3c90*/  IMAD R11, R0, 0x108, RZ ;  /* 0x00000108000b7824 */ /* 0x001fca00078e02ff */
[----:B-1----:R-:W-:Y:S02]  /*3ca0*/  IADD3 R6, P1, R11, R26, RZ ;  /* 0x0000001a0b067210 */ /* 0x002fe40007f3e0ff */
[----:B------:R-:W-:Y:S02]  /*3cb0*/  LEA.HI.X.SX32 R11, R13, R27, 0x1, P0 ;  /* 0x0000001b0d0b7211 */ /* 0x000fe400000f0eff */
[----:B------:R0:W2:Y:S04]  /*3cc0*/  LDG.E.U16 R13, [R8.64] ;  /* 0x00000004080d7981 */ /* 0x0000a8000c1e1500 */
[----:B------:R1:W3:Y:S04]  /*3cd0*/  LDG.E.U16 R11, [R10.64] ;  /* 0x000000040a0b7981 */ /* 0x0002e8000c1e1500 */
[----:B----4-:R4:W-:Y:S04]  /*3ce0*/  STL [R1+0x170], R12 ;  /* 0x0001700c01007387 */ /* 0x0109e80000100800 */
[----:B-----5:R5:W-:Y:S01]  /*3cf0*/  STL [R1+0x168], R7 ;  /* 0x0001680701007387 */ /* 0x020be20000100800 */
[----:B----4-:R-:W-:-:S02]  /*3d00*/  IMAD R12, R0, 0x8c, RZ ;  /* 0x0000008c000c7824 */ /* 0x010fc400078e02ff */
[----:B-----5:R-:W-:-:S03]  /*3d10*/  IMAD R7, R0, 0x84, RZ ;  /* 0x0000008400077824 */ /* 0x020fc600078e02ff */
[----:B0-----:R-:W-:Y:S01]  /*3d20*/  IADD3 R8, P0, R12, R26, RZ ;  /* 0x0000001a0c087210 */ /* 0x001fe20007f1e0ff */
[C---:B-1----:R-:W-:Y:S01]  /*3d30*/  IMAD R10, R0.reuse, 0x118, RZ ;  /* 0x00000118000a7824 */ /* 0x042fe200078e02ff */
[----:B------:R-:W-:Y:S01]  /*3d40*/  LEA.HI.X.SX32 R7, R7, R27, 0x1, P1 ;  /* 0x0000001b07077211 */ /* 0x000fe200008f0eff */
[----:B--2---:R0:W-:Y:S04]  /*3d50*/  STL [R1+0x15c], R13 ;  /* 0x00015c0d01007387 */ /* 0x0041e80000100800 */
[----:B---3--:R1:W-:Y:S01]  /*3d60*/  STL [R1+0x160], R11 ;  /* 0x0001600b01007387 */ /* 0x0083e20000100800 */
[C---:B0-----:R-:W-:Y:S02]  /*3d70*/  IMAD R13, R0.reuse, 0x46, RZ ;  /* 0x00000046000d7824 */ /* 0x041fe400078e02ff */
[----:B-1----:R-:W-:-:S03]  /*3d80*/  IMAD R11, R0, 0x128, RZ ;  /* 0x00000128000b7824 */ /* 0x002fc600078e02ff */
[-C--:B------:R-:W-:Y:S02]  /*3d90*/  LEA.HI.X.SX32 R9, R13, R27.reuse, 0x1, P0 ;  /* 0x0000001b0d097211 */ /* 0x080fe400000f0eff */
[----:B------:R0:W2:Y:S04]  /*3da0*/  LDG.E.U16 R13, [R6.64] ;  /* 0x00000004060d7981 */ /* 0x0000a8000c1e1500 */
[----:B------:R1:W3:Y:S01]  /*3db0*/  LDG.E.U16 R8, [R8.64] ;  /* 0x0000000408087981 */ /* 0x0002e2000c1e1500 */
[-C--:B0-----:R-:W-:Y:S02]  /*3dc0*/  IADD3 R6, P0, R10, R26.reuse, RZ ;  /* 0x0000001a0a067210 */ /* 0x081fe40007f1e0ff */
[----:B------:R-:W-:Y:S01]  /*3dd0*/  IADD3 R10, P1, R11, R26, RZ ;  /* 0x0000001a0b0a7210 */ /* 0x000fe20007f3e0ff */
[----:B------:R-:W-:Y:S01]  /*3de0*/  IMAD R11, R0, 0x94, RZ ;  /* 0x00000094000b7824 */ /* 0x000fe200078e02ff */
[----:B------:R-:W-:-:S04]  /*3df0*/  LEA.HI.X.SX32 R7, R12, R27, 0x1, P0 ;  /* 0x0000001b0c077211 */ /* 0x000fc800000f0eff */
[----:B------:R-:W-:Y:S01]  /*3e00*/  LEA.HI.X.SX32 R11, R11, R27, 0x1, P1 ;  /* 0x0000001b0b0b7211 */ /* 0x000fe200008f0eff */
[----:B------:R0:W4:Y:S04]  /*3e10*/  LDG.E.U16 R6, [R6.64] ;  /* 0x0000000406067981 */ /* 0x000128000c1e1500 */
[----:B------:R5:W4:Y:S01]  /*3e20*/  LDG.E.U16 R10, [R10.64] ;  /* 0x000000040a0a7981 */ /* 0x000b22000c1e1500 */
[C---:B-1----:R-:W-:Y:S02]  /*3e30*/  IMAD R9, R0.reuse, 0x27, RZ ;  /* 0x0000002700097824 */ /* 0x042fe400078e02ff */
[C---:B------:R-:W-:Y:S02]  /*3e40*/  IMAD R12, R0.reuse, 0x9c, RZ ;  /* 0x0000009c000c7824 */ /* 0x040fe400078e02ff */
[----:B0-----:R-:W-:-:S02]  /*3e50*/  IMAD R7, R0, 0x138, RZ ;  /* 0x0000013800077824 */ /* 0x001fc400078e02ff */
[C---:B-----5:R-:W-:Y:S01]  /*3e60*/  IMAD R11, R0.reuse, 0x148, RZ ;  /* 0x00000148000b7824 */ /* 0x060fe200078e02ff */
[----:B--2---:R0:W-:Y:S04]  /*3e70*/  STL [R1+0x154], R13 ;  /* 0x0001540d01007387 */ /* 0x0041e80000100800 */
[----:B---3--:R1:W-:Y:S01]  /*3e80*/  STL [R1+0x1c8], R8 ;  /* 0x0001c80801007387 */ /* 0x0083e20000100800 */
[----:B0-----:R-:W-:-:S05]  /*3e90*/  IMAD R13, R0, 0x4e, RZ ;  /* 0x0000004e000d7824 */ /* 0x001fca00078e02ff */
[-C--:B-1----:R-:W-:Y:S01]  /*3ea0*/  IADD3 R8, P0, R13, R26.reuse, RZ ;  /* 0x0000001a0d087210 */ /* 0x082fe20007f1e0ff */
[----:B----4-:R0:W-:Y:S03]  /*3eb0*/  STL [R1+0x150], R6 ;  /* 0x0001500601007387 */ /* 0x0101e60000100800 */
[----:B------:R-:W-:Y:S01]  /*3ec0*/  LEA.HI.X.SX32 R9, R9, R27, 0x1, P0 ;  /* 0x0000001b09097211 */ /* 0x000fe200000f0eff */
[----:B------:R1:W-:Y:S05]  /*3ed0*/  STL [R1+0x144], R10 ;  /* 0x0001440a01007387 */ /* 0x0003ea0000100800 */
[----:B------:R2:W3:Y:S01]  /*3ee0*/  LDG.E.U16 R9, [R8.64] ;  /* 0x0000000408097981 */ /* 0x0004e2000c1e1500 */
[----:B0-----:R-:W-:-:S02]  /*3ef0*/  IADD3 R6, P1, R12, R26, RZ ;  /* 0x0000001a0c067210 */ /* 0x001fc40007f3e0ff */
[-C--:B-1----:R-:W-:Y:S02]  /*3f00*/  IADD3 R10, P0, R7, R26.reuse, RZ ;  /* 0x0000001a070a7210 */ /* 0x082fe40007f1e0ff */
[-C--:B------:R-:W-:Y:S02]  /*3f10*/  LEA.HI.X.SX32 R7, R13, R27.reuse, 0x1, P1 ;  /* 0x0000001b0d077211 */ /* 0x080fe400008f0eff */
[----:B--2---:R-:W-:Y:S02]  /*3f20*/  IADD3 R8, P1, R11, R26, RZ ;  /* 0x0000001a0b087210 */ /* 0x004fe40007f3e0ff */
[----:B------:R-:W-:Y:S02]  /*3f30*/  LEA.HI.X.SX32 R11, R12, R27, 0x1, P0 ;  /* 0x0000001b0c0b7211 */ /* 0x000fe400000f0eff */
[----:B------:R0:W2:Y:S01]  /*3f40*/  LDG.E.U16 R12, [R6.64] ;  /* 0x00000004060c7981 */ /* 0x0000a2000c1e1500 */
[----:B------:R-:W-:-:S03]  /*3f50*/  IMAD R13, R0, 0xac, RZ ;  /* 0x000000ac000d7824 */ /* 0x000fc600078e02ff */
[----:B------:R1:W4:Y:S02]  /*3f60*/  LDG.E.U16 R11, [R10.64] ;  /* 0x000000040a0b7981 */ /* 0x000324000c1e1500 */
[----:B0-----:R-:W-:Y:S02]  /*3f70*/  IADD3 R6, P0, R13, R26, RZ ;  /* 0x0000001a0d067210 */ /* 0x001fe40007f1e0ff */
[----:B---3--:R0:W-:Y:S02]  /*3f80*/  STL [R1+0x1c4], R9 ;  /* 0x0001c40901007387 */ /* 0x0081e40000100800 */
[C---:B0-----:R-:W-:Y:S02]  /*3f90*/  IMAD R9, R0.reuse, 0xa4, RZ ;  /* 0x000000a400097824 */ /* 0x041fe400078e02ff */
[----:B--2---:R0:W-:Y:S03]  /*3fa0*/  STL [R1+0x1b0], R12 ;  /* 0x0001b00c01007387 */ /* 0x0041e60000100800 */
[----:B------:R-:W-:Y:S01]  /*3fb0*/  LEA.HI.X.SX32 R9, R9, R27, 0x1, P1 ;  /* 0x0000001b09097211 */ /* 0x000fe200008f0eff */
[----:B0-----:R-:W-:-:S05]  /*3fc0*/  IMAD R12, R0, 0x56, RZ ;  /* 0x00000056000c7824 */ /* 0x001fca00078e02ff */
[----:B------:R-:W-:Y:S02]  /*3fd0*/  LEA.HI.X.SX32 R7, R12, R27, 0x1, P0 ;  /* 0x0000001b0c077211 */ /* 0x000fe400000f0eff */
[----:B------:R0:W2:Y:S04]  /*3fe0*/  LDG.E.U16 R12, [R8.64] ;  /* 0x00000004080c7981 */ /* 0x0000a8000c1e1500 */
[----:B------:R3:W5:Y:S01]  /*3ff0*/  LDG.E.U16 R6, [R6.64] ;  /* 0x0000000406067981 */ /* 0x000762000c1e1500 */
[----:B-1----:R-:W-:-:S03]  /*4000*/  IMAD R10, R0, 0x158, RZ ;  /* 0x00000158000a7824 */ /* 0x002fc600078e02ff */
[----:B----4-:R1:W-:Y:S02]  /*4010*/  STL [R1+0x140], R11 ;  /* 0x0001400b01007387 */ /* 0x0103e40000100800 */
[----:B0-----:R-:W-:Y:S01]  /*4020*/  IADD3 R8, P0, R10, R26, RZ ;  /* 0x0000001a0a087210 */ /* 0x001fe20007f1e0ff */
[----:B-1----:R-:W-:-:S03]  /*4030*/  IMAD R11, R0, 0x168, RZ ;  /* 0x00000168000b7824 */ /* 0x002fc600078e02ff */
[----:B------:R-:W-:Y:S01]  /*4040*/  LEA.HI.X.SX32 R9, R13, R27, 0x1, P0 ;  /* 0x0000001b0d097211 */ /* 0x000fe200000f0eff */
[C---:B---3--:R-:W-:Y:S01]  /*4050*/  IMAD R7, R0.reuse, 0x2f, RZ ;  /* 0x0000002f00077824 */ /* 0x048fe200078e02ff */
[----:B------:R-:W-:Y:S01]  /*4060*/  IADD3 R10, P1, R11, R26, RZ ;  /* 0x0000001a0b0a7210 */ /* 0x000fe20007f3e0ff */
[----:B------:R-:W-:-:S03]  /*4070*/  IMAD R11, R0, 0xb4, RZ ;  /* 0x000000b4000b7824 */ /* 0x000fc600078e02ff */
[----:B------:R0:W3:Y:S02]  /*4080*/  LDG.E.U16 R9, [R8.64] ;  /* 0x0000000408097981 */ /* 0x0000e4000c1e1500 */
[----:B------:R-:W-:-:S06]  /*4090*/  LEA.HI.X.SX32 R11, R11, R27, 0x1, P1 ;  /* 0x0000001b0b0b7211 */ /* 0x000fcc00008f0eff */
[----:B------:R1:W4:Y:S04]  /*40a0*/  LDG.E.U16 R11, [R10.64] ;  /* 0x000000040a0b7981 */ /* 0x000328000c1e1500 */
[----:B--2---:R2:W-:Y:S04]  /*40b0*/  STL [R1+0x13c], R12 ;  /* 0x00013c0c01007387 */ /* 0x0045e80000100800 */
[----:B-----5:R5:W-:Y:S01]  /*40c0*/  STL [R1+0x1a4], R6 ;  /* 0x0001a40601007387 */ /* 0x020be20000100800 */
[----:B--2---:R-:W-:-:S05]  /*40d0*/  IMAD R12, R0, 0x5e, RZ ;  /* 0x0000005e000c7824 */ /* 0x004fca00078e02ff */
[----:B-----5:R-:W-:-:S04]  /*40e0*/  IADD3 R6, P0, R12, R26, RZ ;  /* 0x0000001a0c067210 */ /* 0x020fc80007f1e0ff */
[----:B------:R-:W-:-:S06]  /*40f0*/  LEA.HI.X.SX32 R7, R7, R27, 0x1, P0 ;  /* 0x0000001b07077211 */ /* 0x000fcc00000f0eff */
[----:B------:R2:W5:Y:S01]  /*4100*/  LDG.E.U16 R7, [R6.64] ;  /* 0x0000000406077981 */ /* 0x000562000c1e1500 */
[C---:B------:R-:W-:Y:S02]  /*4110*/  IMAD R13, R0.reuse, 0xbc, RZ ;  /* 0x000000bc000d7824 */ /* 0x040fe400078e02ff */
[----:B-1----:R-:W-:-:S03]  /*4120*/  IMAD R10, R0, 0x178, RZ ;  /* 0x00000178000a7824 */ /* 0x002fc600078e02ff */
[-C--:B0-----:R-:W-:Y:S01]  /*4130*/  IADD3 R8, P1, R13, R26.reuse, RZ ;  /* 0x0000001a0d087210 */ /* 0x081fe20007f3e0ff */
[----:B---3--:R0:W-:Y:S01]  /*4140*/  STL [R1+0x138], R9 ;  /* 0x0001380901007387 */ /* 0x0081e20000100800 */
[----:B--2---:R-:W-:-:S03]  /*4150*/  IADD3 R6, P0, R10, R26, RZ ;  /* 0x0000001a0a067210 */ /* 0x004fc60007f1e0ff */
[----:B----4-:R1:W-:Y:S01]  /*4160*/  STL [R1+0x134], R11 ;  /* 0x0001340b01007387 */ /* 0x0103e20000100800 */
[----:B0-----:R-:W-:-:S05]  /*4170*/  LEA.HI.X.SX32 R9, R12, R27, 0x1, P1 ;  /* 0x0000001b0c097211 */ /* 0x001fca00008f0eff */
[----:B-1----:R-:W2:Y:S04]  /*4180*/  LDG.E.U16 R11, [R8.64] ;  /* 0x00000004080b7981 */ /* 0x002ea8000c1e1500 */
[----:B-----5:R0:W-:Y:S02]  /*4190*/  STL [R1+0x198], R7 ;  /* 0x0001980701007387 */ /* 0x0201e40000100800 */
[----:B0-----:R-:W-:-:S06]  /*41a0*/  LEA.HI.X.SX32 R7, R13, R27, 0x1, P0 ;  /* 0x0000001b0d077211 */ /* 0x001fcc00000f0eff */
[----:B------:R0:W3:Y:S01]  /*41b0*/  LDG.E.U16 R7, [R6.64] ;  /* 0x0000000406077981 */ /* 0x0000e2000c1e1500 */
[C---:B------:R-:W-:Y:S02]  /*41c0*/  IMAD R12, R0.reuse, 0x188, RZ ;  /* 0x00000188000c7824 */ /* 0x040fe400078e02ff */
[----:B------:R-:W-:Y:S01]  /*41d0*/  IMAD R13, R0, 0xc4, RZ ;  /* 0x000000c4000d7824 */ /* 0x000fe200078e02ff */
[----:B--2---:R1:W-:Y:S02]  /*41e0*/  STL [R1+0x188], R11 ;  /* 0x0001880b01007387 */ /* 0x0043e40000100800 */
[-C--:B------:R-:W-:Y:S01]  /*41f0*/  IADD3 R12, P1, R12, R26.reuse, RZ ;  /* 0x0000001a0c0c7210 */ /* 0x080fe20007f3e0ff */
[C---:B------:R-:W-:Y:S02]  /*4200*/  IMAD R9, R0.reuse, 0xcc, RZ ;  /* 0x000000cc00097824 */ /* 0x040fe400078e02ff */
[C---:B------:R-:W-:Y:S01]  /*4210*/  IMAD R8, R0.reuse, 0x198, RZ ;  /* 0x0000019800087824 */ /* 0x040fe200078e02ff */
[----:B------:R-:W-:Y:S01]  /*4220*/  LEA.HI.X.SX32 R13, R13, R27, 0x1, P1 ;  /* 0x0000001b0d0d7211 */ /* 0x000fe200008f0eff */
[----:B-1----:R-:W-:Y:S01]  /*4230*/  IMAD R11, R0, 0x1a8, RZ ;  /* 0x000001a8000b7824 */ /* 0x002fe200078e02ff */
[----:B------:R-:W-:-:S04]  /*4240*/  IADD3 R10, P0, R9, R26, RZ ;  /* 0x0000001a090a7210 */ /* 0x000fc80007f1e0ff */
[----:B------:R1:W2:Y:S01]  /*4250*/  LDG.E.U16 R13, [R12.64] ;  /* 0x000000040c0d7981 */ /* 0x0002a2000c1e1500 */
[-C--:B0-----:R-:W-:Y:S01]  /*4260*/  IADD3 R6, P1, R11, R26.reuse, RZ ;  /* 0x0000001a0b067210 */ /* 0x081fe20007f3e0ff */
[----:B------:R-:W-:Y:S01]  /*4270*/  IMAD R11, R0, 0x66, RZ ;  /* 0x00000066000b7824 */ /* 0x000fe200078e02ff */
[----:B------:R-:W-:-:S04]  /*4280*/  IADD3 R8, P2, R8, R26, RZ ;  /* 0x0000001a08087210 */ /* 0x000fc80007f5e0ff */
[-C--:B------:R-:W-:Y:S02]  /*4290*/  LEA.HI.X.SX32 R11, R11, R27.reuse, 0x1, P0 ;  /* 0x0000001b0b0b7211 */ /* 0x080fe400000f0eff */
[----:B------:R-:W-:-:S03]  /*42a0*/  LEA.HI.X.SX32 R9, R9, R27, 0x1, P2 ;  /* 0x0000001b09097211 */ /* 0x000fc600010f0eff */
[----:B-1----:R0:W4:Y:S04]  /*42b0*/  LDG.E.U16 R12, [R10.64] ;  /* 0x000000040a0c7981 */ /* 0x002128000c1e1500 */
[----:B0-----:R0:W5:Y:S02]  /*42c0*/  LDG.E.U16 R10, [R8.64] ;  /* 0x00000004080a7981 */ /* 0x001164000c1e1500 */
[C---:B0-----:R-:W-:Y:S02]  /*42d0*/  IMAD R9, R0.reuse, 0x6e, RZ ;  /* 0x0000006e00097824 */ /* 0x041fe400078e02ff */
[----:B---3--:R0:W-:Y:S02]  /*42e0*/  STL [R1+0x130], R7 ;  /* 0x0001300701007387 */ /* 0x0081e40000100800 */
[----:B0-----:R-:W-:-:S05]  /*42f0*/  IMAD R7, R0, 0xd4, RZ ;  /* 0x000000d400077824 */ /* 0x001fca00078e02ff */
[----:B------:R-:W-:-:S05]  /*4300*/  LEA.HI.X.SX32 R7, R7, R27, 0x1, P1 ;  /* 0x0000001b07077211 */ /* 0x000fca00008f0eff */
[----:B------:R0:W3:Y:S02]  /*4310*/  LDG.E.U16 R11, [R6.64] ;  /* 0x00000004060b7981 */ /* 0x0000e4000c1e1500 */
[----:B0-----:R-:W-:Y:S01]  /*4320*/  IMAD R7, R0, 0x37, RZ ;  /* 0x0000003700077824 */ /* 0x001fe200078e02ff */
[----:B------:R-:W-:-:S04]  /*4330*/  IADD3 R6, P0, R9, R26, RZ ;  /* 0x0000001a09067210 */ /* 0x000fc80007f1e0ff */
[----:B------:R-:W-:-:S06]  /*4340*/  LEA.HI.X.SX32 R7, R7, R27, 0x1, P0 ;  /* 0x0000001b07077211 */ /* 0x000fcc00000f0eff */
[----:B------:R-:W5:Y:S04]  /*4350*/  LDG.E.U16 R7, [R6.64] ;  /* 0x0000000406077981 */ /* 0x000f68000c1e1500 */
[----:B--2---:R0:W-:Y:S04]  /*4360*/  STL [R1+0x12c], R13 ;  /* 0x00012c0d01007387 */ /* 0x0041e80000100800 */
[----:B----4-:R1:W-:Y:S01]  /*4370*/  STL [R1+0x17c], R12 ;  /* 0x00017c0c01007387 */ /* 0x0103e20000100800 */
[C---:B0-----:R-:W-:Y:S02]  /*4380*/  IMAD R13, R0.reuse, 0xdc, RZ ;  /* 0x000000dc000d7824 */ /* 0x041fe400078e02ff */
[----:B------:R-:W-:-:S02]  /*4390*/  IMAD R8, R0, 0x1c8, RZ ;  /* 0x000001c800087824 */ /* 0x000fc400078e02ff */
[----:B-1----:R-:W-:-:S03]  /*43a0*/  IMAD R12, R0, 0x1b8, RZ ;  /* 0x000001b8000c7824 */ /* 0x002fc600078e02ff */
[-C--:B------:R-:W-:Y:S02]  /*43b0*/  IADD3 R8, P3, R8, R26.reuse, RZ ;  /* 0x0000001a08087210 */ /* 0x080fe40007f7e0ff */
[-C--:B------:R-:W-:Y:S01]  /*43c0*/  IADD3 R12, P2, R12, R26.reuse, RZ ;  /* 0x0000001a0c0c7210 */ /* 0x080fe20007f5e0ff */
[----:B---3--:R-:W-:Y:S04]  /*43d0*/  STL [R1+0x124], R11 ;  /* 0x0001240b01007387 */ /* 0x008fe80000100800 */
[----:B-----5:R0:W-:Y:S02]  /*43e0*/  STL [R1+0x128], R10 ;  /* 0x0001280a01007387 */ /* 0x0201e40000100800 */
[----:B0-----:R-:W-:-:S04]  /*43f0*/  IADD3 R10, P1, R13, R26, RZ ;  /* 0x0000001a0d0a7210 */ /* 0x001fc80007f3e0ff */
[-C--:B------:R-:W-:Y:S01]  /*4400*/  LEA.HI.X.SX32 R11, R9, R27.reuse, 0x1, P1 ;  /* 0x0000001b090b7211 */ /* 0x080fe200008f0eff */
[----:B------:R-:W-:Y:S01]  /*4410*/  IMAD R9, R0, 0xec, RZ ;  /* 0x000000ec00097824 */ /* 0x000fe200078e02ff */
[-C--:B------:R-:W-:Y:S01]  /*4420*/  LEA.HI.X.SX32 R13, R13, R27.reuse, 0x1, P2 ;  /* 0x0000001b0d0d7211 */ /* 0x080fe200010f0eff */
[----:B------:R0:W-:Y:S03]  /*4430*/  STL [R1+0x16c], R7 ;  /* 0x00016c0701007387 */ /* 0x0001e60000100800 */
[----:B------:R-:W-:Y:S01]  /*4440*/  IADD3 R6, P0, R9, R26, RZ ;  /* 0x0000001a09067210 */ /* 0x000fe20007f1e0ff */
[----:B------:R1:W2:Y:S01]  /*4450*/  LDG.E.U16 R11, [R10.64] ;  /* 0x000000040a0b7981 */ /* 0x0002a2000c1e1500 */
[-C--:B------:R-:W-:Y:S02]  /*4460*/  LEA.HI.X.SX32 R9, R24, R27.reuse, 0x1, P3 ;  /* 0x0000001b18097211 */ /* 0x080fe400018f0eff */
[----:B0-----:R-:W-:-:S02]  /*4470*/  LEA.HI.X.SX32 R7, R23, R27, 0x1, P0 ;  /* 0x0000001b17077211 */ /* 0x001fc400000f0eff */
[----:B------:R0:W3:Y:S01]  /*4480*/  LDG.E.U16 R23, [R12.64] ;  /* 0x000000040c177981 */ /* 0x0000e2000c1e1500 */
[----:B-1----:R-:W-:-:S03]  /*4490*/  IMAD R10, R0, 0x1d8, RZ ;  /* 0x000001d8000a7824 */ /* 0x002fc600078e02ff */
[----:B------:R1:W4:Y:S04]  /*44a0*/  LDG.E.U16 R6, [R6.64] ;  /* 0x0000000406067981 */ /* 0x000328000c1e1500 */
[----:B0-----:R0:W5:Y:S01]  /*44b0*/  LDG.E.U16 R13, [R8.64] ;  /* 0x00000004080d7981 */ /* 0x001162000c1e1500 */
[----:B------:R-:W-:Y:S01]  /*44c0*/  IMAD R12, R0, 0x1e8, RZ ;  /* 0x000001e8000c7824 */ /* 0x000fe200078e02ff */
[----:B------:R-:W-:-:S04]  /*44d0*/  IADD3 R10, P0, R10, R26, RZ ;  /* 0x0000001a0a0a7210 */ /* 0x000fc80007f1e0ff */
[----:B------:R-:W-:Y:S01]  /*44e0*/  IADD3 R12, P2, R12, R26, RZ ;  /* 0x0000001a0c0c7210 */ /* 0x000fe20007f5e0ff */
[----:B0-----:R-:W-:Y:S01]  /*44f0*/  IMAD R8, R0, 0xec, RZ ;  /* 0x000000ec00087824 */ /* 0x001fe200078e02ff */
[----:B--2---:R0:W-:Y:S04]  /*4500*/  STL [R1+0x164], R11 ;  /* 0x0001640b01007387 */ /* 0x0041e80000100800 */
[----:B---3--:R-:W-:Y:S01]  /*4510*/  STL [R1+0x120], R23 ;  /* 0x0001201701007387 */ /* 0x008fe20000100800 */
[----:B0-----:R-:W-:-:S03]  /*4520*/  LEA.HI.X.SX32 R11, R8, R27, 0x1, P0 ;  /* 0x0000001b080b7211 */ /* 0x001fc600000f0eff */
[----:B-----5:R0:W-:Y:S02]  /*4530*/  STL [R1+0x11c], R13 ;  /* 0x00011c0d01007387 */ /* 0x0201e40000100800 */
[----:B0-----:R-:W-:Y:S02]  /*4540*/  LEA.HI.X.SX32 R13, R28, R27, 0x1, P2 ;  /* 0x0000001b1c0d7211 */ /* 0x001fe400010f0eff */
[----:B------:R0:W2:Y:S04]  /*4550*/  LDG.E.U16 R28, [R10.64] ;  /* 0x000000040a1c7981 */ /* 0x0000a8000c1e1500 */
[----:B------:R3:W5:Y:S01]  /*4560*/  LDG.E.U16 R13, [R12.64] ;  /* 0x000000040c0d7981 */ /* 0x000762000c1e1500 */
[C---:B------:R-:W-:Y:S02]  /*4570*/  IMAD R9, R0.reuse, 0x7e, RZ ;  /* 0x0000007e00097824 */ /* 0x040fe400078e02ff */
[C---:B-1----:R-:W-:Y:S01]  /*4580*/  IMAD R7, R0.reuse, 0x1f8, RZ ;  /* 0x000001f800077824 */ /* 0x042fe200078e02ff */
[----:B----4-:R1:W-:Y:S01]  /*4590*/  STL [R1+0x158], R6 ;  /* 0x0001580601007387 */ /* 0x0103e20000100800 */
[----:B------:R-:W-:-:S02]  /*45a0*/  IMAD R24, R0, 0x3f, RZ ;  /* 0x0000003f00187824 */ /* 0x000fc400078e02ff */
[C---:B------:R-:W-:Y:S01]  /*45b0*/  IMAD R23, R0.reuse, 0xfc, RZ ;  /* 0x000000fc00177824 */ /* 0x040fe200078e02ff */
[-C--:B0-----:R-:W-:Y:S02]  /*45c0*/  IADD3 R10, P2, R7, R26.reuse, RZ ;  /* 0x0000001a070a7210 */ /* 0x081fe40007f5e0ff */
[-C--:B-1----:R-:W-:Y:S01]  /*45d0*/  IADD3 R6, P0, R9, R26.reuse, RZ ;  /* 0x0000001a09067210 */ /* 0x082fe20007f1e0ff */
[----:B---3--:R-:W-:Y:S01]  /*45e0*/  IMAD R12, R0, 0x10a, RZ ;  /* 0x0000010a000c7824 */ /* 0x008fe200078e02ff */
[CC--:B------:R-:W-:Y:S02]  /*45f0*/  IADD3 R8, P1, R23.reuse, R26.reuse, RZ ;  /* 0x0000001a17087210 */ /* 0x0c0fe40007f3e0ff */
[-C--:B------:R-:W-:Y:S02]  /*4600*/  LEA.HI.X.SX32 R7, R24, R27.reuse, 0x1, P0 ;  /* 0x0000001b18077211 */ /* 0x080fe400000f0eff */
[-C--:B------:R-:W-:Y:S02]  /*4610*/  LEA.HI.X.SX32 R11, R23, R27.reuse, 0x1, P2 ;  /* 0x0000001b170b7211 */ /* 0x080fe400010f0eff */
[----:B------:R-:W-:Y:S01]  /*4620*/  LEA.HI.X.SX32 R9, R9, R27, 0x1, P1 ;  /* 0x0000001b09097211 */ /* 0x000fe200008f0eff */
[----:B------:R0:W3:Y:S01]  /*4630*/  LDG.E.U16 R23, [R6.64] ;  /* 0x0000000406177981 */ /* 0x0000e2000c1e1500 */
[----:B------:R-:W-:-:S03]  /*4640*/  IADD3 R12, P0, R12, R26, RZ ;  /* 0x0000001a0c0c7210 */ /* 0x000fc60007f1e0ff */
[----:B------:R1:W4:Y:S01]  /*4650*/  LDG.E.U16 R24, [R8.64] ;  /* 0x0000000408187981 */ /* 0x000322000c1e1500 */
[----:B0-----:R-:W-:-:S03]  /*4660*/  IMAD R7, R0, 0x85, RZ ;  /* 0x0000008500077824 */ /* 0x001fc600078e02ff */
[----:B--2---:R0:W-:Y:S04]  /*4670*/  STL [R1+0x118], R28 ;  /* 0x0001181c01007387 */ /* 0x0041e80000100800 */
[----:B-----5:R2:W-:Y:S04]  /*4680*/  STL [R1+0x114], R13 ;  /* 0x0001140d01007387 */ /* 0x0205e80000100800 */
[----:B0-----:R0:W5:Y:S01]  /*4690*/  LDG.E.U16 R28, [R10.64] ;  /* 0x000000040a1c7981 */ /* 0x001162000c1e1500 */
[----:B--2---:R-:W-:-:S06]  /*46a0*/  LEA.HI.X.SX32 R13, R7, R27, 0x1, P0 ;  /* 0x0000001b070d7211 */ /* 0x004fcc00000f0eff */
[----:B------:R2:W5:Y:S01]  /*46b0*/  LDG.E.U16 R13, [R12.64] ;  /* 0x000000040c0d7981 */ /* 0x000562000c1e1500 */
[C---:B------:R-:W-:Y:S02]  /*46c0*/  IMAD R6, R0.reuse, 0x13a, RZ ;  /* 0x0000013a00067824 */ /* 0x040fe400078e02ff */
[C---:B0-----:R-:W-:Y:S02]  /*46d0*/  IMAD R10, R0.reuse, 0x11a, RZ ;  /* 0x0000011a000a7824 */ /* 0x041fe400078e02ff */
[----:B------:R-:W-:Y:S01]  /*46e0*/  IMAD R7, R0, 0x9d, RZ ;  /* 0x0000009d00077824 */ /* 0x000fe200078e02ff */
[-C--:B------:R-:W-:Y:S01]  /*46f0*/  IADD3 R6, P0, R6, R26.reuse, RZ ;  /* 0x0000001a06067210 */ /* 0x080fe20007f1e0ff */
[----:B-1----:R-:W-:Y:S01]  /*4700*/  IMAD R8, R0, 0x12a, RZ ;  /* 0x0000012a00087824 */ /* 0x002fe200078e02ff */
[-C--:B------:R-:W-:Y:S01]  /*4710*/  IADD3 R10, P1, R10, R26.reuse, RZ ;  /* 0x0000001a0a0a7210 */ /* 0x080fe20007f3e0ff */
[C---:B------:R-:W-:Y:S01]  /*4720*/  IMAD R11, R0.reuse, 0x8d, RZ ;  /* 0x0000008d000b7824 */ /* 0x040fe200078e02ff */
[-C--:B------:R-:W-:Y:S01]  /*4730*/  LEA.HI.X.SX32 R7, R7, R27.reuse, 0x1, P0 ;  /* 0x0000001b07077211 */ /* 0x080fe200000f0eff */
[----:B------:R-:W-:Y:S01]  /*4740*/  IMAD R9, R0, 0x95, RZ ;  /* 0x0000009500097824 */ /* 0x000fe200078e02ff */
[----:B------:R-:W-:Y:S01]  /*4750*/  IADD3 R8, P2, R8, R26, RZ ;  /* 0x0000001a08087210 */ /* 0x000fe20007f5e0ff */
[----:B---3--:R0:W-:Y:S01]  /*4760*/  STL [R1+0x14c], R23 ;  /* 0x00014c1701007387 */ /* 0x0081e20000100800 */
[----:B--2---:R-:W-:Y:S01]  /*4770*/  IMAD R12, R0, 0x14a, RZ ;  /* 0x0000014a000c7824 */ /* 0x004fe200078e02ff */
[----:B------:R-:W-:-:S02]  /*4780*/  LEA.HI.X.SX32 R11, R11, R27, 0x1, P1 ;  /* 0x0000001b0b0b7211 */ /* 0x000fc400008f0eff */
[----:B----4-:R1:W-:Y:S01]  /*4790*/  STL [R1+0x148], R24 ;  /* 0x0001481801007387 */ /* 0x0103e20000100800 */
[----:B------:R-:W-:Y:S02]  /*47a0*/  LEA.HI.X.SX32 R9, R9, R27, 0x1, P2 ;  /* 0x0000001b09097211 */ /* 0x000fe400010f0eff */
[----:B------:R-:W-:Y:S01]  /*47b0*/  IADD3 R12, P0, R12, R26, RZ ;  /* 0x0000001a0c0c7210 */ /* 0x000fe20007f1e0ff */
[----:B0-----:R0:W2:Y:S04]  /*47c0*/  LDG.E.U16 R23, [R10.64] ;  /* 0x000000040a177981 */ /* 0x0010a8000c1e1500 */
[----:B-1----:R1:W3:Y:S04]  /*47d0*/  LDG.E.U16 R24, [R8.64] ;  /* 0x0000000408187981 */ /* 0x0022e8000c1e1500 */
[----:B-----5:R4:W-:Y:S04]  /*47e0*/  STL [R1+0x110], R28 ;  /* 0x0001101c01007387 */ /* 0x0209e80000100800 */
[----:B----4-:R4:W5:Y:S04]  /*47f0*/  LDG.E.U16 R28, [R6.64] ;  /* 0x00000004061c7981 */ /* 0x010968000c1e1500 */
[----:B------:R0:W-:Y:S01]  /*4800*/  STL [R1+0x10c], R13 ;  /* 0x00010c0d01007387 */ /* 0x0001e20000100800 */
[----:B----4-:R-:W-:-:S05]  /*4810*/  IMAD R7, R0, 0xa5, RZ ;  /* 0x000000a500077824 */ /* 0x010fca00078e02ff */
[----:B0-----:R-:W-:-:S06]  /*4820*/  LEA.HI.X.SX32 R13, R7, R27, 0x1, P0 ;  /* 0x0000001b070d7211 */ /* 0x001fcc00000f0eff */
[----:B------:R0:W4:Y:S01]  /*4830*/  LDG.E.U16 R13, [R12.64] ;  /* 0x000000040c0d7981 */ /* 0x000122000c1e1500 */
[C---:B------:R-:W-:Y:S02]  /*4840*/  IMAD R6, R0.reuse, 0x17a, RZ ;  /* 0x0000017a00067824 */ /* 0x040fe400078e02ff */
[C---:B------:R-:W-:Y:S02]  /*4850*/  IMAD R10, R0.reuse, 0x15a, RZ ;  /* 0x0000015a000a7824 */ /* 0x040fe400078e02ff */
[----:B-1----:R-:W-:Y:S01]  /*4860*/  IMAD R8, R0, 0x16a, RZ ;  /* 0x0000016a00087824 */ /* 0x002fe200078e02ff */
[-C--:B------:R-:W-:Y:S01]  /*4870*/  IADD3 R6, P0, R6, R26.reuse, RZ ;  /* 0x0000001a06067210 */ /* 0x080fe20007f1e0ff */
[----:B------:R-:W-:Y:S01]  /*4880*/  IMAD R7, R0, 0xbd, RZ ;  /* 0x000000bd00077824 */ /* 0x000fe200078e02ff */
[-C--:B------:R-:W-:Y:S01]  /*4890*/  IADD3 R10, P1, R10, R26.reuse, RZ ;  /* 0x0000001a0a0a7210 */ /* 0x080fe20007f3e0ff */
[----:B------:R-:W-:Y:S01]  /*48a0*/  IMAD R11, R0, 0xad, RZ ;  /* 0x000000ad000b7824 */ /* 0x000fe200078e02ff */
[-C--:B------:R-:W-:Y:S01]  /*48b0*/  IADD3 R8, P2, R8, R26.reuse, RZ ;  /* 0x0000001a08087210 */ /* 0x080fe20007f5e0ff */
[C---:B------:R-:W-:Y:S01]  /*48c0*/  IMAD R9, R0.reuse, 0xb5, RZ ;  /* 0x000000b500097824 */ /* 0x040fe200078e02ff */
[-C--:B------:R-:W-:Y:S01]  /*48d0*/  LEA.HI.X.SX32 R7, R7, R27.reuse, 0x1, P0 ;  /* 0x0000001b07077211 */ /* 0x080fe200000f0eff */
[----:B--2---:R1:W-:Y:S01]  /*48e0*/  STL [R1+0x108], R23 ;  /* 0x0001081701007387 */ /* 0x0043e20000100800 */
[-C--:B------:R-:W-:Y:S01]  /*48f0*/  LEA.HI.X.SX32 R11, R11, R27.reuse, 0x1, P1 ;  /* 0x0000001b0b0b7211 */ /* 0x080fe200008f0eff */
[----:B0-----:R-:W-:Y:S01]  /*4900*/  IMAD R12, R0, 0x18a, RZ ;  /* 0x0000018a000c7824 */ /* 0x001fe200078e02ff */
[----:B------:R-:W-:Y:S01]  /*4910*/  LEA.HI.X.SX32 R9, R9, R27, 0x1, P2 ;  /* 0x0000001b09097211 */ /* 0x000fe200010f0eff */
[----:B---3--:R0:W-:Y:S03]  /*4920*/  STL [R1+0x104], R24 ;  /* 0x0001041801007387 */ /* 0x0081e60000100800 */
[----:B------:R-:W-:Y:S01]  /*4930*/  IADD3 R12, P0, R12, R26, RZ ;  /* 0x0000001a0c0c7210 */ /* 0x000fe20007f1e0ff */
[----:B-1----:R1:W2:Y:S04]  /*4940*/  LDG.E.U16 R23, [R10.64] ;  /* 0x000000040a177981 */ /* 0x0022a8000c1e1500 */
[----:B0-----:R0:W3:Y:S01]  /*4950*/  LDG.E.U16 R24, [R8.64] ;  /* 0x0000000408187981 */ /* 0x0010e2000c1e1500 */
[----:B-1----:R-:W-:-:S02]  /*4960*/  IMAD R10, R0, 0x19a, RZ ;  /* 0x0000019a000a7824 */ /* 0x002fc400078e02ff */
[----:B0-----:R-:W-:-:S03]  /*4970*/  IMAD R8, R0, 0x1aa, RZ ;  /* 0x000001aa00087824 */ /* 0x001fc600078e02ff */
[-C--:B------:R-:W-:Y:S01]  /*4980*/  IADD3 R10, P1, R10, R26.reuse, RZ ;  /* 0x0000001a0a0a7210 */ /* 0x080fe20007f3e0ff */
[C---:B------:R-:W-:Y:S02]  /*4990*/  IMAD R11, R0.reuse, 0xcd, RZ ;  /* 0x000000cd000b7824 */ /* 0x040fe400078e02ff */
[----:B------:R-:W-:Y:S01]  /*49a0*/  IMAD R9, R0, 0xd5, RZ ;  /* 0x000000d500097824 */ /* 0x000fe200078e02ff */
[----:B------:R-:W-:Y:S02]  /*49b0*/  IADD3 R8, P2, R8, R26, RZ ;  /* 0x0000001a08087210 */ /* 0x000fe40007f5e0ff */
[-C--:B------:R-:W-:Y:S02]  /*49c0*/  LEA.HI.X.SX32 R11, R11, R27.reuse, 0x1, P1 ;  /* 0x0000001b0b0b7211 */ /* 0x080fe400008f0eff */
[----:B------:R-:W-:-:S05]  /*49d0*/  LEA.HI.X.SX32 R9, R9, R27, 0x1, P2 ;  /* 0x0000001b09097211 */ /* 0x000fca00010f0eff */
[----:B------:R0:W3:Y:S04]  /*49e0*/  LDG.E.U16 R8, [R8.64] ;  /* 0x0000000408087981 */ /* 0x0000e8000c1e1500 */
[----:B-----5:R1:W-:Y:S04]  /*49f0*/  STL [R1+0x100], R28 ;  /* 0x0001001c01007387 */ /* 0x0203e80000100800 */
[----:B-1----:R1:W5:Y:S02]  /*4a00*/  LDG.E.U16 R28, [R6.64] ;  /* 0x00000004061c7981 */ /* 0x002364000c1e1500 */
[----:B-1----:R-:W-:-:S02]  /*4a10*/  IMAD R7, R0, 0xc5, RZ ;  /* 0x000000c500077824 */ /* 0x002fc400078e02ff */
[----:B----4-:R1:W-:Y:S01]  /*4a20*/  STL [R1+0xfc], R13 ;  /* 0x0000fc0d01007387 */ /* 0x0103e20000100800 */
[C---:B------:R-:W-:Y:S02]  /*4a30*/  IMAD R6, R0.reuse, 0x1ba, RZ ;  /* 0x000001ba00067824 */ /* 0x040fe400078e02ff */
[-C--:B-1----:R-:W-:Y:S01]  /*4a40*/  LEA.HI.X.SX32 R13, R7, R27.reuse, 0x1, P0 ;  /* 0x0000001b070d7211 */ /* 0x082fe200000f0eff */
[----:B------:R-:W-:Y:S02]  /*4a50*/  IMAD R7, R0, 0xdd, RZ ;  /* 0x000000dd00077824 */ /* 0x000fe400078e02ff */
[----:B------:R-:W-:Y:S02]  /*4a60*/  IADD3 R6, P0, R6, R26, RZ ;  /* 0x0000001a06067210 */ /* 0x000fe40007f1e0ff */
[----:B------:R1:W4:Y:S02]  /*4a70*/  LDG.E.U16 R12, [R12.64] ;  /* 0x000000040c0c7981 */ /* 0x000324000c1e1500 */
[----:B------:R-:W-:-:S02]  /*4a80*/  LEA.HI.X.SX32 R7, R7, R27, 0x1, P0 ;  /* 0x0000001b07077211 */ /* 0x000fc400000f0eff */
[----:B-1----:R1:W4:Y:S04]  /*4a90*/  LDG.E.U16 R13, [R10.64] ;  /* 0x000000040a0d7981 */ /* 0x002328000c1e1500 */
[----:B-1----:R1:W4:Y:S04]  /*4aa0*/  LDG.E.U16 R11, [R6.64] ;  /* 0x00000004060b7981 */ /* 0x002328000c1e1500 */
[----:B--2---:R2:W-:Y:S01]  /*4ab0*/  STL [R1+0xf8], R23 ;  /* 0x0000f81701007387 */ /* 0x0045e20000100800 */
[----:B------:R-:W-:-:S03]  /*4ac0*/  IMAD R10, R0, 0x1da, RZ ;  /* 0x000001da000a7824 */ /* 0x000fc600078e02ff */
[----:B--2---:R-:W2:Y:S04]  /*4ad0*/  LDL.LU R23, [R1+0x28] ;  /* 0x0000280001177983 */ /* 0x004ea80000300800 */
[----:B---3--:R3:W-:Y:S01]  /*4ae0*/  STL [R1+0xf4], R24 ;  /* 0x0000f41801007387 */ /* 0x0087e20000100800 */
[----:B0-----:R-:W-:Y:S01]  /*4af0*/  IMAD R9, R0, 0xed, RZ ;  /* 0x000000ed00097824 */ /* 0x001fe200078e02ff */
[----:B------:R-:W-:Y:S02]  /*4b00*/  IADD3 R10, P1, R10, R26, RZ ;  /* 0x0000001a0a0a7210 */ /* 0x000fe40007f3e0ff */
[----:B---3--:R-:W3:Y:S01]  /*4b10*/  LDL.LU R24, [R1+0x24] ;  /* 0x0000240001187983 */ /* 0x008ee20000300800 */
[C---:B-1----:R-:W-:Y:S02]  /*4b20*/  IMAD R6, R0.reuse, 0xe5, RZ ;  /* 0x000000e500067824 */ /* 0x042fe400078e02ff */
[C---:B------:R-:W-:Y:S01]  /*4b30*/  IMAD R7, R0.reuse, 0x1fa, RZ ;  /* 0x000001fa00077824 */ /* 0x040fe200078e02ff */
[----:B-----5:R0:W-:Y:S04]  /*4b40*/  STL [R1+0xf0], R28 ;  /* 0x0000f01c01007387 */ /* 0x0201e80000100800 */
[----:B0-----:R-:W5:Y:S04]  /*4b50*/  LDL.LU R28, [R1+0x20] ;  /* 0x00002000011c7983 */ /* 0x001f680000300800 */
[----:B----4-:R0:W-:Y:S02]  /*4b60*/  STL [R1+0xec], R12 ;  /* 0x0000ec0c01007387 */ /* 0x0101e40000100800 */
[----:B0-----:R-:W-:-:S02]  /*4b70*/  IMAD R12, R0, 0x1ca, RZ ;  /* 0x000001ca000c7824 */ /* 0x001fc400078e02ff */
[----:B------:R0:W-:Y:S03]  /*4b80*/  STL [R1+0xe8], R13 ;  /* 0x0000e80d01007387 */ /* 0x0001e60000100800 */
[-C--:B------:R-:W-:Y:S01]  /*4b90*/  IADD3 R12, P0, R12, R26.reuse, RZ ;  /* 0x0000001a0c0c7210 */ /* 0x080fe20007f1e0ff */
[----:B------:R1:W-:Y:S04]  /*4ba0*/  STL [R1+0xe4], R8 ;  /* 0x0000e40801007387 */ /* 0x0003e80000100800 */
[----:B------:R4:W-:Y:S01]  /*4bb0*/  STL [R1+0xe0], R11 ;  /* 0x0000e00b01007387 */ /* 0x0009e20000100800 */
[----:B0-----:R-:W-:Y:S02]  /*4bc0*/  LEA.HI.X.SX32 R13, R6, R27, 0x1, P0 ;  /* 0x0000001b060d7211 */ /* 0x001fe400000f0eff */
[----:B------:R-:W-:Y:S01]  /*4bd0*/  IADD3 R6, P2, R7, R26, RZ ;  /* 0x0000001a07067210 */ /* 0x000fe20007f5e0ff */
[----:B-1----:R-:W-:Y:S01]  /*4be0*/  IMAD R8, R0, 0x1ea, RZ ;  /* 0x000001ea00087824 */ /* 0x002fe200078e02ff */
[----:B------:R-:W-:-:S02]  /*4bf0*/  MOV R7, c[0x0][0x198] ;  /* 0x0000660000077a02 */ /* 0x000fc40000000f00 */
[----:B------:R0:W5:Y:S01]  /*4c00*/  LDG.E.U16 R13, [R12.64] ;  /* 0x000000040c0d7981 */ /* 0x000162000c1e1500 */
[-C--:B----4-:R-:W-:Y:S01]  /*4c10*/  LEA.HI.X.SX32 R11, R9, R27.reuse, 0x1, P1 ;  /* 0x0000001b090b7211 */ /* 0x090fe200008f0eff */
[----:B------:R-:W-:Y:S01]  /*4c20*/  IMAD.MOV.U32 R9, RZ, RZ, c[0x0][0x198] ;  /* 0x00006600ff097624 */ /* 0x000fe200078e00ff */
[----:B------:R-:W-:Y:S01]  /*4c30*/  IADD3 R8, P0, R8, R26, RZ ;  /* 0x0000001a08087210 */ /* 0x000fe20007f1e0ff */
[----:B------:R-:W4:Y:S02]  /*4c40*/  LDL.LU R0, [R1+0x1c] ;  /* 0x00001c0001007983 */ /* 0x000f240000300800 */
[----:B------:R-:W-:Y:S02]  /*4c50*/  IMAD R9, R9, 0xf5, RZ ;  /* 0x000000f509097824 */ /* 0x000fe400078e02ff */
[----:B------:R-:W-:Y:S01]  /*4c60*/  IMAD R7, R7, 0xfd, RZ ;  /* 0x000000fd07077824 */ /* 0x000fe200078e02ff */
[----:B------:R1:W4:Y:S02]  /*4c70*/  LDG.E.U16 R11, [R10.64] ;  /* 0x000000040a0b7981 */ /* 0x000324000c1e1500 */
[----:B------:R-:W-:-:S02]  /*4c80*/  LEA.HI.X.SX32 R9, R9, R27, 0x1, P0 ;  /* 0x0000001b09097211 */ /* 0x000fc400000f0eff */
[----:B------:R-:W-:-:S04]  /*4c90*/  LEA.HI.X.SX32 R7, R7, R27, 0x1, P2 ;  /* 0x0000001b07077211 */ /* 0x000fc800010f0eff */
[----:B------:R1:W4:Y:S04]  /*4ca0*/  LDG.E.U16 R9, [R8.64] ;  /* 0x0000000408097981 */ /* 0x000328000c1e1500 */
[----:B------:R1:W4:Y:S04]  /*4cb0*/  LDG.E.U16 R7, [R6.64] ;  /* 0x0000000406077981 */ /* 0x000328000c1e1500 */
[----:B0-----:R-:W0:Y:S02]  /*4cc0*/  S2R R12, SR_TID.X ;  /* 0x00000000000c7919 */ /* 0x001e240000002100 */
[----:B0-----:R-:W-:-:S04]  /*4cd0*/  LOP3.LUT R12, R12, 0xff, RZ, 0xc0, !PT ;  /* 0x000000ff0c0c7812 */ /* 0x001fc800078ec0ff */
[----:B------:R-:W-:-:S05]  /*4ce0*/  SHF.L.U32 R12, R12, 0x1, RZ ;  /* 0x000000010c0c7819 */ /* 0x000fca00000006ff */
[----:B--2---:R-:W-:Y:S04]  /*4cf0*/  STS.U16 [R12], R23 ;  /* 0x000000170c007388 */ /* 0x004fe80000000400 */
[----:B---3--:R-:W-:Y:S04]  /*4d00*/  STS.U16 [R12+0x1000], R24 ;  /* 0x001000180c007388 */ /* 0x008fe80000000400 */
[----:B-----5:R-:W-:Y:S04]  /*4d10*/  STS.U16 [R12+0x2000], R28 ;  /* 0x0020001c0c007388 */ /* 0x020fe80000000400 */
[----:B------:R0:W-:Y:S04]  /*4d20*/  STL [R1+0xdc], R13 ;  /* 0x0000dc0d01007387 */ /* 0x0001e80000100800 */
[----:B0-----:R-:W2:Y:S04]  /*4d30*/  LDL.LU R13, [R1] ;  /* 0x00000000010d7983 */ /* 0x001ea80000300800 */
[----:B-1----:R-:W3:Y:S04]  /*4d40*/  LDL.LU R10, [R1+0x8] ;  /* 0x00000800010a7983 */ /* 0x002ee80000300800 */
[----:B----4-:R0:W-:Y:S04]  /*4d50*/  STL [R1+0xd8], R11 ;  /* 0x0000d80b01007387 */ /* 0x0101e80000100800 */
[----:B0-----:R-:W4:Y:S04]  /*4d60*/  LDL.LU R11, [R1+0x4] ;  /* 0x00000400010b7983 */ /* 0x001f280000300800 */
[----:B------:R-:W5:Y:S04]  /*4d70*/  LDL.LU R8, [R1+0x18] ;  /* 0x0000180001087983 */ /* 0x000f680000300800 */
[----:B------:R0:W-:Y:S04]  /*4d80*/  STL [R1+0xd4], R9 ;  /* 0x0000d40901007387 */ /* 0x0001e80000100800 */
[----:B0-----:R-:W2:Y:S04]  /*4d90*/  LDL.LU R9, [R1+0xc] ;  /* 0x00000c0001097983 */ /* 0x001ea80000300800 */
[----:B------:R-:W2:Y:S04]  /*4da0*/  LDL.LU R6, [R1+0x14] ;  /* 0x0000140001067983 */ /* 0x000ea80000300800 */
[----:B------:R0:W-:Y:S04]  /*4db0*/  STL [R1+0xd0], R7 ;  /* 0x0000d00701007387 */ /* 0x0001e80000100800 */
[----:B0-----:R-:W3:Y:S04]  /*4dc0*/  LDL.LU R7, [R1+0x10] ;  /* 0x0000100001077983 */ /* 0x001ee80000300800 */
[----:B------:R-:W3:Y:S04]  /*4dd0*/  LDL.LU R23, [R1+0x15a0] ;  /* 0x0015a00001177983 */ /* 0x000ee80000300800 */
[----:B------:R-:W3:Y:S04]  /*4de0*/  LDL.LU R24, [R1+0x159c] ;  /* 0x00159c0001187983 */ /* 0x000ee80000300800 */
[----:B------:R-:W3:Y:S04]  /*4df0*/  LDL.LU R28, [R1+0x1598] ;  /* 0x00159800011c7983 */ /* 0x000ee80000300800 */
[----:B------:R0:W-:Y:S02]  /*4e00*/  STS.U16 [R12+0x4000], R0 ;  /* 0x004000000c007388 */ /* 0x0001e40000000400 */
[----:B0-----:R-:W-:-:S02]  /*4e10*/  MOV R0, c[0x0][0x198] ;  /* 0x0000660000007a02 */ /* 0x001fc40000000f00 */
[----:B--2---:R-:W-:Y:S04]  /*4e20*/  STS.U16 [R12+0x8000], R6 ;  /* 0x008000060c007388 */ /* 0x004fe80000000400 */
[----:B---3--:R-:W-:Y:S04]  /*4e30*/  STS.U16 [R12+0x10000], R28 ;  /* 0x0100001c0c007388 */ /* 0x008fe80000000400 */
[----:B------:R-:W-:Y:S04]  /*4e40*/  STS.U16 [R12+0x11000], R24 ;  /* 0x011000180c007388 */ /* 0x000fe80000000400 */
[----:B------:R-:W-:Y:S04]  /*4e50*/  STS.U16 [R12+0x9000], R7 ;  /* 0x009000070c007388 */ /* 0x000fe80000000400 */
[----:B------:R-:W-:Y:S04]  /*4e60*/  STS.U16 [R12+0x12000], R23 ;  /* 0x012000170c007388 */ /* 0x000fe80000000400 */
[----:B------:R-:W-:Y:S04]  /*4e70*/  STS.U16 [R12+0x13000], R22 ;  /* 0x013000160c007388 */ /* 0x000fe80000000400 */
[----:B-----5:R-:W-:Y:S04]  /*4e80*/  STS.U16 [R12+0x5000], R8 ;  /* 0x005000080c007388 */ /* 0x020fe80000000400 */
[----:B------:R-:W-:Y:S04]  /*4e90*/  STS.U16 [R12+0xa000], R9 ;  /* 0x00a000090c007388 */ /* 0x000fe80000000400 */
[----:B------:R-:W-:Y:S04]  /*4ea0*/  STS.U16 [R12+0x14000], R19 ;  /* 0x014000130c007388 */ /* 0x000fe80000000400 */
[----:B------:R-:W-:Y:S04]  /*4eb0*/  STS.U16 [R12+0x15000], R18 ;  /* 0x015000120c007388 */ /* 0x000fe80000000400 */
[----:B------:R-:W-:Y:S04]  /*4ec0*/  STS.U16 [R12+0xb000], R10 ;  /* 0x00b0000a0c007388 */ /* 0x000fe80000000400 */
[----:B------:R-:W-:Y:S04]  /*4ed0*/  STS.U16 [R12+0x16000], R17 ;  /* 0x016000110c007388 */ /* 0x000fe80000000400 */
[----:B------:R0:W-:Y:S04]  /*4ee0*/  STS.U16 [R12+0x17000], R16 ;  /* 0x017000100c007388 */ /* 0x0001e80000000400 */
[----:B----4-:R-:W-:Y:S04]  /*4ef0*/  STS.U16 [R12+0x3000], R11 ;  /* 0x0030000b0c007388 */ /* 0x010fe80000000400 */
[----:B------:R-:W-:Y:S04]  /*4f00*/  STS.U16 [R12+0x6000], R13 ;  /* 0x0060000d0c007388 */ /* 0x000fe80000000400 */
[----:B------:R-:W-:Y:S01]  /*4f10*/  STS.U16 [R12+0xc000], R29 ;  /* 0x00c0001d0c007388 */ /* 0x000fe20000000400 */
[----:B0-----:R-:W-:-:S03]  /*4f20*/  IMAD R16, R0, 0x57, RZ ;  /* 0x0000005700107824 */ /* 0x001fc600078e02ff */
[----:B------:R-:W-:Y:S01]  /*4f30*/  STS.U16 [R12+0x18000], R15 ;  /* 0x0180000f0c007388 */ /* 0x000fe20000000400 */
[----:B------:R-:W-:-:S03]  /*4f40*/  IMAD R17, R0, 0x5f, RZ ;  /* 0x0000005f00117824 */ /* 0x000fc600078e02ff */
[----:B------:R-:W-:Y:S01]  /*4f50*/  STS.U16 [R12+0x19000], R14 ;  /* 0x0190000e0c007388 */ /* 0x000fe20000000400 */
[----:B------:R-:W-:-:S03]  /*4f60*/  IMAD R10, R0, 0x10e, RZ ;  /* 0x0000010e000a7824 */ /* 0x000fc600078e02ff */
[----:B------:R0:W-:Y:S01]  /*4f70*/  STS.U16 [R12+0xd000], R25 ;  /* 0x00d000190c007388 */ /* 0x0001e20000000400 */
[----:B------:R-:W-:-:S03]  /*4f80*/  IMAD R18, R0, 0x67, RZ ;  /* 0x0000006700127824 */ /* 0x000fc600078e02ff */
[----:B------:R-:W-:Y:S01]  /*4f90*/  STS.U16 [R12+0x1a000], R5 ;  /* 0x01a000050c007388 */ /* 0x000fe20000000400 */
[----:B------:R-:W-:-:S03]  /*4fa0*/  IMAD R19, R0, 0xee, RZ ;  /* 0x000000ee00137824 */ /* 0x000fc600078e02ff */
[----:B------:R1:W-:Y:S01]  /*4fb0*/  STS.U16 [R12+0x1b000], R4 ;  /* 0x01b000040c007388 */ /* 0x0003e20000000400 */
[C---:B------:R-:W-:Y:S02]  /*4fc0*/  IMAD R23, R0.reuse, 0x77, RZ ;  /* 0x0000007700177824 */ /* 0x040fe400078e02ff */
[C---:B------:R-:W-:Y:S01]  /*4fd0*/  IMAD R22, R0.reuse, 0x12e, RZ ;  /* 0x0000012e00167824 */ /* 0x040fe200078e02ff */
[----:B------:R-:W-:Y:S01]  /*4fe0*/  STS.U16 [R12+0x7000], R21 ;  /* 0x007000150c007388 */ /* 0x000fe20000000400 */
[C---:B0-----:R-:W-:Y:S02]  /*4ff0*/  IMAD R25, R0.reuse, 0x7f, RZ ;  /* 0x0000007f00197824 */ /* 0x041fe400078e02ff */
[C---:B------:R-:W-:Y:S01]  /*5000*/  IMAD R24, R0.reuse, 0x13c, RZ ;  /* 0x0000013c00187824 */ /* 0x040fe200078e02ff */
[----:B------:R-:W-:Y:S01]  /*5010*/  STS.U16 [R12+0xe000], R20 ;  /* 0x00e000140c007388 */ /* 0x000fe20000000400 */
[C---:B------:R-:W-:Y:S02]  /*5020*/  IMAD R28, R0.reuse, 0x13e, RZ ;  /* 0x0000013e001c7824 */ /* 0x040fe400078e02ff */
[C---:B-1----:R-:W-:Y:S01]  /*5030*/  IMAD R4, R0.reuse, 0x1fe, RZ ;  /* 0x000001fe00047824 */ /* 0x042fe200078e02ff */
[----:B------:R0:W-:Y:S01]  /*5040*/  STS.U16 [R12+0x1c000], R3 ;  /* 0x01c000030c007388 */ /* 0x0001e20000000400 */
[----:B------:R-:W-:-:S02]  /*5050*/  IMAD R29, R0, 0x14c, RZ ;  /* 0x0000014c001d7824 */ /* 0x000fc400078e02ff */
[C---:B------:R-:W-:Y:S01]  /*5060*/  IMAD R5, R0.reuse, 0x10c, RZ ;  /* 0x0000010c00057824 */ /* 0x040fe200078e02ff */
[----:B------:R1:W-:Y:S01]  /*5070*/  STS.U16 [R12+0x1d000], R2 ;  /* 0x01d000020c007388 */ /* 0x0003e20000000400 */
[----:B------:R-:W-:-:S03]  /*5080*/  IMAD R11, R0, 0x11c, RZ ;  /* 0x0000011c000b7824 */ /* 0x000fc600078e02ff */
[----:B------:R2:W-:Y:S01]  /*5090*/  STL.64 [R1+0x1590], R16 ;  /* 0x0015901001007387 */ /* 0x0005e20000100a00 */
[----:B0-----:R-:W-:-:S03]  /*50a0*/  IMAD R3, R0, 0x9e, RZ ;  /* 0x0000009e00037824 */ /* 0x001fc600078e02ff */
[----:B------:R0:W-:Y:S01]  /*50b0*/  STL.64 [R1+0x1588], R18 ;  /* 0x0015881201007387 */ /* 0x0001e20000100a00 */
[C---:B-1----:R-:W-:Y:S02]  /*50c0*/  IMAD R2, R0.reuse, 0x8e, RZ ;  /* 0x0000008e00027824 */ /* 0x042fe400078e02ff */
[----:B------:R-:W-:Y:S01]  /*50d0*/  IMAD R12, R0, 0x11e, RZ ;  /* 0x0000011e000c7824 */ /* 0x000fe200078e02ff */
[----:B------:R1:W-:Y:S01]  /*50e0*/  STL.64 [R1+0x1580], R22 ;  /* 0x0015801601007387 */ /* 0x0003e20000100a00 */
[-C--:B--2---:R-:W-:Y:S01]  /*50f0*/  IADD3 R16, P0, R10, R26.reuse, RZ ;  /* 0x0000001a0a107210 */ /* 0x084fe20007f1e0ff */
[C---:B------:R-:W-:Y:S02]  /*5100*/  IMAD R13, R0.reuse, 0xff, RZ ;  /* 0x000000ff000d7824 */ /* 0x040fe400078e02ff */
[----:B------:R2:W-:Y:S01]  /*5110*/  STL.64 [R1+0x1570], R24 ;  /* 0x0015701801007387 */ /* 0x0005e20000100a00 */
[----:B------:R-:W-:Y:S01]  /*5120*/  IMAD R14, R0, 0x47, RZ ;  /* 0x00000047000e7824 */ /* 0x000fe200078e02ff */
[-C--:B------:R-:W-:Y:S01]  /*5130*/  IADD3 R4, P3, R4, R26.reuse, RZ ;  /* 0x0000001a04047210 */ /* 0x080fe20007f7e0ff */
[----:B------:R-:W-:Y:S01]  /*5140*/  IMAD R15, R0, 0x4f, RZ ;  /* 0x0000004f000f7824 */ /* 0x000fe200078e02ff */
[----:B------:R3:W-:Y:S01]  /*5150*/  STL.64 [R1+0x1578], R28 ;  /* 0x0015781c01007387 */ /* 0x0007e20000100a00 */
[----:B------:R-:W-:Y:S01]  /*5160*/  IMAD.MOV.U32 R10, RZ, RZ, R16 ;  /* 0x000000ffff0a7224 */ /* 0x000fe200078e0010 */
[----:B0-----:R-:W-:-:S02]  /*5170*/  IADD3 R18, P4, R2, R26, RZ ;  /* 0x0000001a02127210 */ /* 0x001fc40007f9e0ff */
[-C--:B-1----:R-:W-:Y:S01]  /*5180*/  IADD3 R22, P6, R5, R26.reuse, RZ ;  /* 0x0000001a05167210 */ /* 0x082fe20007fde0ff */
[----:B------:R0:W-:Y:S01]  /*5190*/  STL [R1+0x80], R16 ;  /* 0x0000801001007387 */ /* 0x0001e20000100800 */
[----:B------:R-:W-:Y:S02]  /*51a0*/  LEA.HI.X.SX32 R5, R13, R27, 0x1, P3 ;  /* 0x0000001b0d057211 */ /* 0x000fe400018f0eff */
[-C--:B--2---:R-:W-:Y:S02]  /*51b0*/  IADD3 R24, P2, R12, R26.reuse, RZ ;  /* 0x0000001a0c187210 */ /* 0x084fe40007f5e0ff */
[-C--:B---3--:R-:W-:Y:S02]  /*51c0*/  IADD3 R28, P1, R11, R26.reuse, RZ ;  /* 0x0000001a0b1c7210 */ /* 0x088fe40007f3e0ff */
[----:B0-----:R-:W-:Y:S01]  /*51d0*/  IADD3 R16, P5, R3, R26, RZ ;  /* 0x0000001a03107210 */ /* 0x001fe20007fbe0ff */
[----:B------:R-:W-:Y:S01]  /*51e0*/  STL [R1+0x88], R22 ;  /* 0x0000881601007387 */ /* 0x000fe20000100800 */
[----:B------:R-:W-:-:S02]  /*51f0*/  MOV R11, R17 ;  /* 0x00000011000b7202 */ /* 0x000fc40000000f00 */
[-C--:B------:R-:W-:Y:S01]  /*5200*/  LEA.HI.X.SX32 R19, R14, R27.reuse, 0x1, P4 ;  /* 0x0000001b0e137211 */ /* 0x080fe200020f0eff */
[----:B------:R-:W-:Y:S01]  /*5210*/  STL [R1+0x78], R28 ;  /* 0x0000781c01007387 */ /* 0x000fe20000100800 */
[----:B------:R-:W-:-:S03]  /*5220*/  LEA.HI.X.SX32 R17, R15, R27, 0x1, P5 ;  /* 0x0000001b0f117211 */ /* 0x000fc600028f0eff */
[----:B------:R-:W-:Y:S04]  /*5230*/  STL [R1+0x70], R24 ;  /* 0x0000701801007387 */ /* 0x000fe80000100800 */
[----:B------:R-:W-:Y:S04]  /*5240*/  STL.64 [R1+0x1460], R4 ;  /* 0x0014600401007387 */ /* 0x000fe80000100a00 */
[----:B------:R-:W-:Y:S04]  /*5250*/  STL.64 [R1+0xc8], R18 ;  /* 0x0000c81201007387 */ /* 0x000fe80000100a00 */
[----:B------:R0:W-:Y:S04]  /*5260*/  STL.64 [R1+0xc0], R16 ;  /* 0x0000c01001007387 */ /* 0x0001e80000100a00 */
[----:B0-----:R-:W2:Y:S01]  /*5270*/  LDL.LU.64 R16, [R1+0x1590] ;  /* 0x0015900001107983 */ /* 0x001ea20000300a00 */
[----:B------:R-:W-:-:S02]  /*5280*/  IMAD R6, R0, 0xae, RZ ;  /* 0x000000ae00067824 */ /* 0x000fc400078e02ff */
[----:B------:R-:W-:Y:S01]  /*5290*/  IMAD R7, R0, 0xbe, RZ ;  /* 0x000000be00077824 */ /* 0x000fe200078e02ff */
[----:B------:R-:W-:Y:S02]  /*52a0*/  MOV R12, R22 ;  /* 0x00000016000c7202 */ /* 0x000fe40000000f00 */
[-C--:B------:R-:W-:Y:S02]  /*52b0*/  IADD3 R22, P3, R6, R26.reuse, RZ ;  /* 0x0000001a06167210 */ /* 0x080fe40007f7e0ff */
[----:B------:R-:W-:Y:S01]  /*52c0*/  IADD3 R18, P4, R7, R26, RZ ;  /* 0x0000001a07127210 */ /* 0x000fe20007f9e0ff */
[----:B------:R-:W-:Y:S01]  /*52d0*/  IMAD.MOV.U32 R13, RZ, RZ, R23 ;  /* 0x000000ffff0d7224 */ /* 0x000fe200078e0017 */
[-C--:B--2---:R-:W-:Y:S02]  /*52e0*/  LEA.HI.X.SX32 R23, R16, R27.reuse, 0x1, P3 ;  /* 0x0000001b10177211 */ /* 0x084fe400018f0eff */
[----:B------:R-:W-:-:S03]  /*52f0*/  LEA.HI.X.SX32 R19, R17, R27, 0x1, P4 ;  /* 0x0000001b11137211 */ /* 0x000fc600020f0eff */
[----:B------:R-:W-:Y:S04]  /*5300*/  STL.64 [R1+0xb8], R22 ;  /* 0x0000b81601007387 */ /* 0x000fe80000100a00 */
[----:B------:R0:W-:Y:S04]  /*5310*/  STL.64 [R1+0xb0], R18 ;  /* 0x0000b01201007387 */ /* 0x0001e80000100a00 */
[----:B0-----:R-:W2:Y:S01]  /*5320*/  LDL.LU.64 R18, [R1+0x1588] ;  /* 0x0015880001127983 */ /* 0x001ea20000300a00 */
[C---:B------:R-:W-:Y:S02]  /*5330*/  IMAD R8, R0.reuse, 0xce, RZ ;  /* 0x000000ce00087824 */ /* 0x040fe400078e02ff */
[----:B------:R-:W-:-:S02]  /*5340*/  IMAD R9, R0, 0xde, RZ ;  /* 0x000000de00097824 */ /* 0x000fc400078e02ff */
[----:B------:R-:W-:Y:S01]  /*5350*/  IMAD R21, R0, 0x6f, RZ ;  /* 0x0000006f00157824 */ /* 0x000fe200078e02ff */
[-C--:B------:R-:W-:Y:S02]  /*5360*/  IADD3 R14, P5, R8, R26.reuse, RZ ;  /* 0x0000001a080e7210 */ /* 0x080fe40007fbe0ff */
[----:B------:R-:W-:-:S04]  /*5370*/  IADD3 R22, P3, R9, R26, RZ ;  /* 0x0000001a09167210 */ /* 0x000fc80007f7e0ff */
[-C--:B------:R-:W-:Y:S02]  /*5380*/  LEA.HI.X.SX32 R23, R21, R27.reuse, 0x1, P3 ;  /* 0x0000001b15177211 */ /* 0x080fe400018f0eff */
[----:B--2---:R-:W-:-:S05]  /*5390*/  LEA.HI.X.SX32 R15, R18, R27, 0x1, P5 ;  /* 0x0000001b120f7211 */ /* 0x004fca00028f0eff */
[----:B------:R-:W-:Y:S04]  /*53a0*/  STL.64 [R1+0xa8], R14 ;  /* 0x0000a80e01007387 */ /* 0x000fe80000100a00 */
[----:B------:R0:W-:Y:S04]  /*53b0*/  STL.64 [R1+0xa0], R22 ;  /* 0x0000a01601007387 */ /* 0x0001e80000100a00 */
[----:B0-----:R-:W2:Y:S01]  /*53c0*/  LDL.LU.64 R22, [R1+0x1580] ;  /* 0x0015800001167983 */ /* 0x001ea20000300a00 */
[----:B------:R-:W-:Y:S01]  /*53d0*/  MOV R16, R24 ;  /* 0x0000001800107202 */ /* 0x000fe20000000f00 */
[----:B------:R-:W-:Y:S01]  /*53e0*/  IMAD R20, R0, 0x12c, RZ ;  /* 0x0000012c00147824 */ /* 0x000fe200078e02ff */
[----:B------:R-:W-:-:S02]  /*53f0*/  IADD3 R24, P4, R19, R26, RZ ;  /* 0x0000001a13187210 */ /* 0x000fc40007f9e0ff */
[----:B------:R-:W-:Y:S02]  /*5400*/  MOV R17, R25 ;  /* 0x0000001900117202 */ /* 0x000fe40000000f00 */
[----:B------:R-:W-:Y:S01]  /*5410*/  IADD3 R4, P3, R20, R26, RZ ;  /* 0x0000001a14047210 */ /* 0x000fe20007f7e0ff */
[----:B------:R-:W-:Y:S01]  /*5420*/  IMAD.MOV.U32 R20, RZ, RZ, R28 ;  /* 0x000000ffff147224 */ /* 0x000fe200078e001c */
[----:B------:R-:W-:Y:S02]  /*5430*/  MOV R21, R29 ;  /* 0x0000001d00157202 */ /* 0x000fe40000000f00 */
[----:B------:R-:W3:Y:S01]  /*5440*/  LDL.LU.64 R28, [R1+0x1578] ;  /* 0x00157800011c7983 */ /* 0x000ee20000300a00 */
[----:B--2---:R-:W-:-:S05]  /*5450*/  LEA.HI.X.SX32 R25, R23, R27, 0x1, P4 ;  /* 0x0000001b17197211 */ /* 0x004fca00020f0eff */
[----:B------:R0:W-:Y:S04]  /*5460*/  STL.64 [R1+0x98], R24 ;  /* 0x0000981801007387 */ /* 0x0001e80000100a00 */
[----:B0-----:R-:W2:Y:S01]  /*5470*/  LDL.LU.64 R24, [R1+0x1570] ;  /* 0x0015700001187983 */ /* 0x001ea20000300a00 */
[C---:B------:R-:W-:Y:S02]  /*5480*/  IMAD R11, R0.reuse, 0xfe, RZ ;  /* 0x000000fe000b7824 */ /* 0x040fe400078e02ff */
[----:B------:R-:W-:-:S03]  /*5490*/  IMAD R13, R0, 0x86, RZ ;  /* 0x00000086000d7824 */ /* 0x000fc600078e02ff */
[-C--:B------:R-:W-:Y:S01]  /*54a0*/  IADD3 R14, P5, R11, R26.reuse, RZ ;  /* 0x0000001a0b0e7210 */ /* 0x080fe20007fbe0ff */
[C---:B------:R-:W-:Y:S01]  /*54b0*/  IMAD R11, R0.reuse, 0x87, RZ ;  /* 0x00000087000b7824 */ /* 0x040fe200078e02ff */
[-C--:B------:R-:W-:Y:S01]  /*54c0*/  LEA.HI.X.SX32 R13, R13, R27.reuse, 0x1, P6 ;  /* 0x0000001b0d0d7211 */ /* 0x080fe200030f0eff */
[----:B------:R-:W-:Y:S03]  /*54d0*/  STL [R1+0x68], R4 ;  /* 0x0000680401007387 */ /* 0x000fe60000100800 */
[----:B------:R-:W-:Y:S01]  /*54e0*/  LEA.HI.X.SX32 R11, R11, R27, 0x1, P0 ;  /* 0x0000001b0b0b7211 */ /* 0x000fe200000f0eff */
[----:B------:R-:W-:Y:S01]  /*54f0*/  IMAD R10, R0, 0x8f, RZ ;  /* 0x0000008f000a7824 */ /* 0x000fe200078e02ff */
[----:B------:R-:W-:-:S04]  /*5500*/  IADD3 R22, P4, R22, R26, RZ ;  /* 0x0000001a16167210 */ /* 0x000fc80007f9e0ff */
[----:B------:R-:W-:Y:S01]  /*5510*/  LEA.HI.X.SX32 R17, R10, R27, 0x1, P2 ;  /* 0x0000001b0a117211 */ /* 0x000fe200010f0eff */
[----:B------:R-:W-:Y:S01]  /*5520*/  IMAD R10, R0, 0x96, RZ ;  /* 0x00000096000a7824 */ /* 0x000fe200078e02ff */
[----:B---3--:R-:W-:Y:S02]  /*5530*/  IADD3 R12, P0, R29, R26, RZ ;  /* 0x0000001a1d0c7210 */ /* 0x008fe40007f1e0ff */
[----:B------:R-:W-:Y:S02]  /*5540*/  MOV R29, R5 ;  /* 0x00000005001d7202 */ /* 0x000fe40000000f00 */
[----:B------:R-:W-:Y:S01]  /*5550*/  LEA.HI.X.SX32 R29, R10, R27, 0x1, P3 ;  /* 0x0000001b0a1d7211 */ /* 0x000fe200018f0eff */
[C---:B------:R-:W-:Y:S02]  /*5560*/  IMAD R10, R0.reuse, 0x16c, RZ ;  /* 0x0000016c000a7824 */ /* 0x040fe400078e02ff */
[C---:B------:R-:W-:Y:S02]  /*5570*/  IMAD R5, R0.reuse, 0x14e, RZ ;  /* 0x0000014e00057824 */ /* 0x040fe400078e02ff */
[----:B------:R-:W-:-:S02]  /*5580*/  IMAD R18, R0, 0xa6, RZ ;  /* 0x000000a600127824 */ /* 0x000fc400078e02ff */
[----:B------:R-:W-:-:S05]  /*5590*/  IMAD R16, R0, 0x15e, RZ ;  /* 0x0000015e00107824 */ /* 0x000fca00078e02ff */
[----:B------:R-:W-:Y:S02]  /*55a0*/  IADD3 R16, P3, R16, R26, RZ ;  /* 0x0000001a10107210 */ /* 0x000fe40007f7e0ff */
[----:B--2---:R-:W-:-:S05]  /*55b0*/  LEA.HI.X.SX32 R15, R25, R27, 0x1, P5 ;  /* 0x0000001b190f7211 */ /* 0x004fca00028f0eff */
[----:B------:R0:W-:Y:S04]  /*55c0*/  STL.64 [R1+0x90], R14 ;  /* 0x0000900e01007387 */ /* 0x0001e80000100a00 */
[----:B------:R-:W-:Y:S04]  /*55d0*/  STL [R1+0x8c], R13 ;  /* 0x00008c0d01007387 */ /* 0x000fe80000100800 */
[----:B------:R1:W-:Y:S01]  /*55e0*/  STL [R1+0x84], R11 ;  /* 0x0000840b01007387 */ /* 0x0003e20000100800 */
[----:B0-----:R-:W-:Y:S02]  /*55f0*/  IADD3 R14, P5, R24, R26, RZ ;  /* 0x0000001a180e7210 */ /* 0x001fe40007fbe0ff */
[----:B------:R-:W-:Y:S01]  /*5600*/  MOV R24, R20 ;  /* 0x0000001400187202 */ /* 0x000fe20000000f00 */
[----:B-1----:R-:W-:-:S02]  /*5610*/  IMAD R11, R0, 0x15c, RZ ;  /* 0x0000015c000b7824 */ /* 0x002fc400078e02ff */
[----:B------:R-:W-:-:S03]  /*5620*/  IMAD.MOV.U32 R25, RZ, RZ, R21 ;  /* 0x000000ffff197224 */ /* 0x000fc600078e0015 */
[----:B------:R-:W-:Y:S01]  /*5630*/  IADD3 R24, P2, R11, R26, RZ ;  /* 0x0000001a0b187210 */ /* 0x000fe20007f5e0ff */
[----:B------:R-:W-:Y:S01]  /*5640*/  IMAD R11, R0, 0x97, RZ ;  /* 0x00000097000b7824 */ /* 0x000fe200078e02ff */
[----:B------:R-:W-:-:S04]  /*5650*/  LEA.HI.X.SX32 R25, R2, R27, 0x1, P1 ;  /* 0x0000001b02197211 */ /* 0x000fc800008f0eff */
[-C--:B------:R-:W-:Y:S01]  /*5660*/  LEA.HI.X.SX32 R23, R11, R27.reuse, 0x1, P4 ;  /* 0x0000001b0b177211 */ /* 0x080fe200020f0eff */
[----:B------:R-:W-:Y:S01]  /*5670*/  STL [R1+0x7c], R25 ;  /* 0x00007c1901007387 */ /* 0x000fe20000100800 */
[----:B------:R-:W-:-:S03]  /*5680*/  LEA.HI.X.SX32 R15, R3, R27, 0x1, P5 ;  /* 0x0000001b030f7211 */ /* 0x000fc600028f0eff */
[----:B------:R-:W-:Y:S01]  /*5690*/  STL [R1+0x74], R17 ;  /* 0x0000741101007387 */ /* 0x000fe20000100800 */
[----:B------:R-:W-:-:S03]  /*56a0*/  IMAD R11, R0, 0x16e, RZ ;  /* 0x0000016e000b7824 */ /* 0x000fc600078e02ff */
[----:B------:R-:W-:Y:S01]  /*56b0*/  STL [R1+0x6c], R29 ;  /* 0x00006c1d01007387 */ /* 0x000fe20000100800 */
[----:B------:R-:W-:-:S03]  /*56c0*/  IADD3 R20, P6, R28, R26, RZ ;  /* 0x0000001a1c147210 */ /* 0x000fc60007fde0ff */
[----:B------:R0:W-:Y:S04]  /*56d0*/  STL.64 [R1+0x60], R22 ;  /* 0x0000601601007387 */ /* 0x0001e80000100a00 */
[----:B------:R1:W-:Y:S01]  /*56e0*/  STL.64 [R1+0x58], R14 ;  /* 0x0000580e01007387 */ /* 0x0003e20000100a00 */
[-C--:B0-----:R-:W-:Y:S01]  /*56f0*/  IADD3 R22, P4, R10, R26.reuse, RZ ;  /* 0x0000001a0a167210 */ /* 0x081fe20007f9e0ff */
[C---:B------:R-:W-:Y:S01]  /*5700*/  IMAD R10, R0.reuse, 0x9f, RZ ;  /* 0x0000009f000a7824 */ /* 0x040fe200078e02ff */
[----:B-1----:R-:W-:Y:S01]  /*5710*/  IADD3 R14, P5, R11, R26, RZ ;  /* 0x0000001a0b0e7210 */ /* 0x002fe20007fbe0ff */
[----:B------:R-:W-:-:S03]  /*5720*/  IMAD R11, R0, 0x17c, RZ ;  /* 0x0000017c000b7824 */ /* 0x000fc600078e02ff */
[----:B------:R-:W-:Y:S02]  /*5730*/  LEA.HI.X.SX32 R21, R10, R27, 0x1, P6 ;  /* 0x0000001b0a157211 */ /* 0x000fe400030f0eff */
[----:B------:R-:W-:-:S03]  /*5740*/  MOV R28, R4 ;  /* 0x00000004001c7202 */ /* 0x000fc60000000f00 */
[----:B------:R0:W-:Y:S01]  /*5750*/  STL.64 [R1+0x50], R20 ;  /* 0x0000501401007387 */ /* 0x0001e20000100a00 */
[-C--:B------:R-:W-:Y:S02]  /*5760*/  IADD3 R4, P1, R5, R26.reuse, RZ ;  /* 0x0000001a05047210 */ /* 0x080fe40007f3e0ff */
[-C--:B------:R-:W-:Y:S01]  /*5770*/  LEA.HI.X.SX32 R13, R18, R27.reuse, 0x1, P0 ;  /* 0x0000001b120d7211 */ /* 0x080fe200000f0eff */
[----:B------:R-:W-:Y:S01]  /*5780*/  IMAD R18, R0, 0xaf, RZ ;  /* 0x000000af00127824 */ /* 0x000fe200078e02ff */
[-C--:B------:R-:W-:Y:S02]  /*5790*/  LEA.HI.X.SX32 R25, R6, R27.reuse, 0x1, P2 ;  /* 0x0000001b06197211 */ /* 0x080fe400010f0eff */
[----:B0-----:R-:W-:Y:S01]  /*57a0*/  IADD3 R20, P6, R11, R26, RZ ;  /* 0x0000001a0b147210 */ /* 0x001fe20007fde0ff */
[----:B------:R-:W-:Y:S01]  /*57b0*/  IMAD R11, R0, 0xa7, RZ ;  /* 0x000000a7000b7824 */ /* 0x000fe200078e02ff */
[----:B------:R-:W-:-:S04]  /*57c0*/  LEA.HI.X.SX32 R17, R18, R27, 0x1, P3 ;  /* 0x0000001b12117211 */ /* 0x000fc800018f0eff */
[----:B------:R-:W-:Y:S01]  /*57d0*/  LEA.HI.X.SX32 R5, R11, R27, 0x1, P1 ;  /* 0x0000001b0b057211 */ /* 0x000fe200008f0eff */
[----:B------:R0:W-:Y:S01]  /*57e0*/  STL.64 [R1+0x48], R12 ;  /* 0x0000480c01007387 */ /* 0x0001e20000100a00 */
[----:B------:R-:W-:-:S03]  /*57f0*/  IMAD R10, R0, 0x17e, RZ ;  /* 0x0000017e000a7824 */ /* 0x000fc600078e02ff */
[----:B------:R-:W-:Y:S01]  /*5800*/  STL.64 [R1+0x40], R4 ;  /* 0x0000400401007387 */ /* 0x000fe20000100a00 */
[----:B------:R-:W-:-:S03]  /*5810*/  IMAD R18, R0, 0xb7, RZ ;  /* 0x000000b700127824 */ /* 0x000fc600078e02ff */
[----:B------:R-:W-:Y:S04]  /*5820*/  STL.64 [R1+0x38], R24 ;  /* 0x0000381801007387 */ /* 0x000fe80000100a00 */
[----:B------:R1:W-:Y:S01]  /*5830*/  STL.64 [R1+0x30], R16 ;  /* 0x0000301001007387 */ /* 0x0003e20000100a00 */
[----:B------:R-:W-:Y:S01]  /*5840*/  IMAD R2, R0, 0xbf, RZ ;  /* 0x000000bf00027824 */ /* 0x000fe200078e02ff */
[----:B0-----:R-:W-:Y:S02]  /*5850*/  IADD3 R12, P0, R10, R26, RZ ;  /* 0x0000001a0a0c7210 */ /* 0x001fe40007f1e0ff */
[-C--:B------:R-:W-:Y:S01]  /*5860*/  LEA.HI.X.SX32 R15, R18, R27.reuse, 0x1, P5 ;  /* 0x0000001b120f7211 */ /* 0x080fe200028f0eff */
[----:B-1----:R-:W-:Y:S01]  /*5870*/  IMAD R17, R0, 0xb6, RZ ;  /* 0x000000b600117824 */ /* 0x002fe200078e02ff */
[----:B------:R-:W-:-:S04]  /*5880*/  LEA.HI.X.SX32 R21, R7, R27, 0x1, P6 ;  /* 0x0000001b07157211 */ /* 0x000fc800030f0eff */
[-C--:B------:R-:W-:Y:S01]  /*5890*/  LEA.HI.X.SX32 R23, R17, R27.reuse, 0x1, P4 ;  /* 0x0000001b11177211 */ /* 0x080fe200020f0eff */
[----:B------:R-:W-:Y:S01]  /*58a0*/  IMAD R5, R0, 0x18e, RZ ;  /* 0x0000018e00057824 */ /* 0x000fe200078e02ff */
[----:B------:R-:W-:Y:S01]  /*58b0*/  LEA.HI.X.SX32 R13, R2, R27, 0x1, P0 ;  /* 0x0000001b020d7211 */ /* 0x000fe200000f0eff */
[C---:B------:R-:W-:Y:S02]  /*58c0*/  IMAD R10, R0.reuse, 0x18c, RZ ;  /* 0x0000018c000a7824 */ /* 0x040fe400078e02ff */
[----:B------:R-:W-:Y:S01]  /*58d0*/  STL.64 [R1+0x28], R22 ;  /* 0x0000281601007387 */ /* 0x000fe20000100a00 */
[C---:B------:R-:W-:Y:S02]  /*58e0*/  IMAD R25, R0.reuse, 0x19c, RZ ;  /* 0x0000019c00197824 */ /* 0x040fe400078e02ff */
[C---:B------:R-:W-:Y:S01]  /*58f0*/  IMAD R16, R0.reuse, 0x19e, RZ ;  /* 0x0000019e00107824 */ /* 0x040fe200078e02ff */
[----:B------:R-:W-:Y:S01]  /*5900*/  STL.64 [R1+0x20], R14 ;  /* 0x0000200e01007387 */ /* 0x000fe20000100a00 */
[----:B------:R-:W-:Y:S01]  /*5910*/  IMAD R2, R0, 0xc7, RZ ;  /* 0x000000c700027824 */ /* 0x000fe200078e02ff */
[----:B------:R-:W-:-:S02]  /*5920*/  IADD3 R4, P2, R5, R26, RZ ;  /* 0x0000001a05047210 */ /* 0x000fc40007f5e0ff */
[----:B------:R-:W-:Y:S01]  /*5930*/  STL.64 [R1+0x18], R20 ;  /* 0x0000181401007387 */ /* 0x000fe20000100a00 */
[----:B------:R-:W-:-:S03]  /*5940*/  IADD3 R10, P1, R10, R26, RZ ;  /* 0x0000001a0a0a7210 */ /* 0x000fc60007f3e0ff */
[----:B------:R0:W-:Y:S01]  /*5950*/  STL.64 [R1+0x10], R12 ;  /* 0x0000100c01007387 */ /* 0x0001e20000100a00 */
[-C--:B------:R-:W-:Y:S01]  /*5960*/  IADD3 R28, P3, R25, R26.reuse, RZ ;  /* 0x0000001a191c7210 */ /* 0x080fe20007f7e0ff */
[----:B------:R-:W-:Y:S01]  /*5970*/  IMAD R3, R0, 0xcf, RZ ;  /* 0x000000cf00037824 */ /* 0x000fe200078e02ff */
[----:B------:R-:W-:Y:S02]  /*5980*/  IADD3 R16, P4, R16, R26, RZ ;  /* 0x0000001a10107210 */ /* 0x000fe40007f9e0ff */
[-C--:B------:R-:W-:Y:S01]  /*5990*/  LEA.HI.X.SX32 R5, R2, R27.reuse, 0x1, P2 ;  /* 0x0000001b02057211 */ /* 0x080fe200010f0eff */
[----:B0-----:R-:W-:Y:S01]  /*59a0*/  IMAD R13, R0, 0xc6, RZ ;  /* 0x000000c6000d7824 */ /* 0x001fe200078e02ff */
[-C--:B------:R-:W-:Y:S02]  /*59b0*/  LEA.HI.X.SX32 R29, R8, R27.reuse, 0x1, P3 ;  /* 0x0000001b081d7211 */ /* 0x080fe400018f0eff */
[-C--:B------:R-:W-:Y:S02]  /*59c0*/  LEA.HI.X.SX32 R17, R3, R27.reuse, 0x1, P4 ;  /* 0x0000001b03117211 */ /* 0x080fe400020f0eff */
[----:B------:R-:W-:Y:S01]  /*59d0*/  LEA.HI.X.SX32 R11, R13, R27, 0x1, P1 ;  /* 0x0000001b0d0b7211 */ /* 0x000fe200008f0eff */
[----:B------:R-:W-:Y:S04]  /*59e0*/  STL.64 [R1+0x1468], R4 ;  /* 0x0014680401007387 */ /* 0x000fe80000100a00 */
[----:B------:R-:W-:Y:S04]  /*59f0*/  STL.64 [R1+0x8], R10 ;  /* 0x0000080a01007387 */ /* 0x000fe80000100a00 */
[----:B------:R-:W-:Y:S04]  /*5a00*/  STL.64 [R1+0x1470], R28 ;  /* 0x0014701c01007387 */ /* 0x000fe80000100a00 */
[----:B------:R0:W-:Y:S04]  /*5a10*/  STL.64 [R1+0x1478], R16 ;  /* 0x0014781001007387 */ /* 0x0001e80000100a00 */
[----:B0-----:R-:W2:Y:S04]  /*5a20*/  LDL.LU R17, [R1+0x3a0] ;  /* 0x0003a00001117983 */ /* 0x001ea80000300800 */
[----:B------:R-:W3:Y:S04]  /*5a30*/  LDL.LU R28, [R1+0x39c] ;  /* 0x00039c00011c7983 */ /* 0x000ee80000300800 */
[----:B------:R-:W4:Y:S04]  /*5a40*/  LDL.LU R29, [R1+0x398] ;  /* 0x00039800011d7983 */ /* 0x000f280000300800 */
[----:B------:R-:W5:Y:S01]  /*5a50*/  LDL.LU R4, [R1+0x3b8] ;  /* 0x0003b80001047983 */ /* 0x000f620000300800 */
[----:B------:R-:W-:-:S02]  /*5a60*/  IMAD R20, R0, 0x1cc, RZ ;  /* 0x000001cc00147824 */ /* 0x000fc400078e02ff */
[C---:B------:R-:W-:Y:S02]  /*5a70*/  IMAD R5, R0.reuse, 0xe6, RZ ;  /* 0x000000e600057824 */ /* 0x040fe400078e02ff */
[----:B------:R-:W-:Y:S01]  /*5a80*/  IMAD R24, R0, 0x1ac, RZ ;  /* 0x000001ac00187824 */ /* 0x000fe200078e02ff */
[-C--:B------:R-:W-:Y:S01]  /*5a90*/  IADD3 R20, P2, R20, R26.reuse, RZ ;  /* 0x0000001a14147210 */ /* 0x080fe20007f5e0ff */
[C---:B------:R-:W-:Y:S02]  /*5aa0*/  IMAD R14, R0.reuse, 0x1ae, RZ ;  /* 0x000001ae000e7824 */ /* 0x040fe400078e02ff */
[C---:B------:R-:W-:Y:S01]  /*5ab0*/  IMAD R6, R0.reuse, 0xd6, RZ ;  /* 0x000000d600067824 */ /* 0x040fe200078e02ff */
[-C--:B------:R-:W-:Y:S01]  /*5ac0*/  LEA.HI.X.SX32 R21, R5, R27.reuse, 0x1, P2 ;  /* 0x0000001b05157211 */ /* 0x080fe200010f0eff */
[----:B------:R-:W-:Y:S01]  /*5ad0*/  IMAD R22, R0, 0x1bc, RZ ;  /* 0x000001bc00167824 */ /* 0x000fe200078e02ff */
[-C--:B------:R-:W-:Y:S01]  /*5ae0*/  IADD3 R24, P5, R24, R26.reuse, RZ ;  /* 0x0000001a18187210 */ /* 0x080fe20007fbe0ff */
[----:B------:R-:W-:Y:S01]  /*5af0*/  IMAD R3, R0, 0xd7, RZ ;  /* 0x000000d700037824 */ /* 0x000fe200078e02ff */
[----:B------:R-:W0:Y:S01]  /*5b00*/  S2R R5, SR_TID.X ;  /* 0x0000000000057919 */ /* 0x000e220000002100 */
[-C--:B------:R-:W-:Y:S01]  /*5b10*/  IADD3 R14, P6, R14, R26.reuse, RZ ;  /* 0x0000001a0e0e7210 */ /* 0x080fe20007fde0ff */
[----:B------:R-:W-:Y:S01]  /*5b20*/  IMAD R12, R0, 0x1be, RZ ;  /* 0x000001be000c7824 */ /* 0x000fe200078e02ff */
[-C--:B------:R-:W-:Y:S01]  /*5b30*/  LEA.HI.X.SX32 R25, R6, R27.reuse, 0x1, P5 ;  /* 0x0000001b06197211 */ /* 0x080fe200028f0eff */
[----:B------:R-:W-:Y:S01]  /*5b40*/  IMAD R10, R0, 0x1ce, RZ ;  /* 0x000001ce000a7824 */ /* 0x000fe200078e02ff */
[-C--:B------:R-:W-:Y:S01]  /*5b50*/  IADD3 R22, P0, R22, R26.reuse, RZ ;  /* 0x0000001a16167210 */ /* 0x080fe20007f1e0ff */
[C---:B------:R-:W-:Y:S01]  /*5b60*/  IMAD R2, R0.reuse, 0x1dc, RZ ;  /* 0x000001dc00027824 */ /* 0x040fe200078e02ff */
[----:B------:R-:W-:Y:S01]  /*5b70*/  LEA.HI.X.SX32 R15, R3, R27, 0x1, P6 ;  /* 0x0000001b030f7211 */ /* 0x000fe200030f0eff */
[----:B------:R-:W-:Y:S01]  /*5b80*/  IMAD R8, R0, 0x1de, RZ ;  /* 0x000001de00087824 */ /* 0x000fe200078e02ff */
[----:B------:R-:W-:Y:S01]  /*5b90*/  IADD3 R12, P1, R12, R26, RZ ;  /* 0x0000001a0c0c7210 */ /* 0x000fe20007f3e0ff */
[----:B------:R-:W-:-:S02]  /*5ba0*/  IMAD R18, R0, 0x1ec, RZ ;  /* 0x000001ec00127824 */ /* 0x000fc400078e02ff */
[C---:B------:R-:W-:Y:S02]  /*5bb0*/  IMAD R6, R0.reuse, 0x1ee, RZ ;  /* 0x000001ee00067824 */ /* 0x040fe400078e02ff */
[C---:B------:R-:W-:Y:S02]  /*5bc0*/  IMAD R7, R0.reuse, 0xdf, RZ ;  /* 0x000000df00077824 */ /* 0x040fe400078e02ff */
[----:B------:R-:W-:Y:S01]  /*5bd0*/  IMAD R3, R0, 0x1fc, RZ ;  /* 0x000001fc00037824 */ /* 0x000fe200078e02ff */
[----:B------:R-:W-:Y:S01]  /*5be0*/  LEA.HI.X.SX32 R23, R9, R27, 0x1, P0 ;  /* 0x0000001b09177211 */ /* 0x000fe200000f0eff */
[----:B------:R-:W-:Y:S01]  /*5bf0*/  IMAD.MOV.U32 R16, RZ, RZ, c[0x0][0x198] ;  /* 0x00006600ff107624 */ /* 0x000fe200078e00ff */
[-C--:B------:R-:W-:Y:S02]  /*5c00*/  IADD3 R10, P3, R10, R26.reuse, RZ ;  /* 0x0000001a0a0a7210 */ /* 0x080fe40007f7e0ff */
[-C--:B------:R-:W-:Y:S02]  /*5c10*/  IADD3 R2, P4, R2, R26.reuse, RZ ;  /* 0x0000001a02027210 */ /* 0x080fe40007f9e0ff */
[----:B------:R-:W-:-:S02]  /*5c20*/  IADD3 R8, P5, R8, R26, RZ ;  /* 0x0000001a08087210 */ /* 0x000fc40007fbe0ff */
[-C--:B------:R-:W-:Y:S02]  /*5c30*/  IADD3 R18, P6, R18, R26.reuse, RZ ;  /* 0x0000001a12127210 */ /* 0x080fe40007fde0ff */
[-C--:B------:R-:W-:Y:S02]  /*5c40*/  IADD3 R6, P0, R6, R26.reuse, RZ ;  /* 0x0000001a06067210 */ /* 0x080fe40007f1e0ff */
[----:B------:R-:W-:Y:S02]  /*5c50*/  LEA.HI.X.SX32 R13, R7, R27, 0x1, P1 ;  /* 0x0000001b070d7211 */ /* 0x000fe400008f0eff */
[----:B------:R-:W-:Y:S01]  /*5c60*/  IADD3 R26, P1, R3, R26, RZ ;  /* 0x0000001a031a7210 */ /* 0x000fe20007f3e0ff */
[----:B------:R-:W-:Y:S02]  /*5c70*/  IMAD R3, R0, 0xe7, RZ ;  /* 0x000000e700037824 */ /* 0x000fe400078e02ff */
[----:B------:R-:W-:-:S03]  /*5c80*/  IMAD R16, R16, 0xf6, RZ ;  /* 0x000000f610107824 */ /* 0x000fc600078e02ff */
[-C--:B------:R-:W-:Y:S02]  /*5c90*/  LEA.HI.X.SX32 R11, R3, R27.reuse, 0x1, P3 ;  /* 0x0000001b030b7211 */ /* 0x080fe400018f0eff */
[-C--:B------:R-:W-:Y:S02]  /*5ca0*/  LEA.HI.X.SX32 R3, R19, R27.reuse, 0x1, P4 ;  /* 0x0000001b13037211 */ /* 0x080fe400020f0eff */
[-C--:B------:R-:W-:Y:S02]  /*5cb0*/  LEA.HI.X.SX32 R19, R16, R27.reuse, 0x1, P6 ;  /* 0x0000001b10137211 */ /* 0x080fe400030f0eff */
[----:B------:R-:W-:Y:S01]  /*5cc0*/  MOV R16, c[0x0][0x198] ;  /* 0x0000660000107a02 */ /* 0x000fe20000000f00 */
[C---:B------:R-:W-:Y:S01]  /*5cd0*/  IMAD R7, R0.reuse, 0xef, RZ ;  /* 0x000000ef00077824 */ /* 0x040fe200078e02ff */
[----:B0-----:R-:W-:Y:S01]  /*5ce0*/  LOP3.LUT R5, R5, 0xff, RZ, 0xc0, !PT ;  /* 0x000000ff05057812 */ /* 0x001fe200078ec0ff */
[----:B------:R-:W-:Y:S01]  /*5cf0*/  IMAD R0, R0, 0xf7, RZ ;  /* 0x000000f700007824 */ /* 0x000fe200078e02ff */
[----:B------:R-:W-:Y:S01]  /*5d00*/  STL.64 [R1+0x1480], R24 ;  /* 0x0014801801007387 */ /* 0x000fe20000100a00 */
[----:B------:R-:W-:Y:S01]  /*5d10*/  IMAD R16, R16, 0xfe, RZ ;  /* 0x000000fe10107824 */ /* 0x000fe200078e02ff */
[----:B------:R-:W-:-:S02]  /*5d20*/  LEA.HI.X.SX32 R9, R7, R27, 0x1, P5 ;  /* 0x0000001b07097211 */ /* 0x000fc400028f0eff */
[----:B------:R-:W-:Y:S01]  /*5d30*/  STL.64 [R1+0x1488], R14 ;  /* 0x0014880e01007387 */ /* 0x000fe20000100a00 */
[----:B------:R-:W-:-:S03]  /*5d40*/  SHF.L.U32 R5, R5, 0x1, RZ ;  /* 0x0000000105057819 */ /* 0x000fc600000006ff */
[----:B------:R-:W-:Y:S01]  /*5d50*/  STL.64 [R1+0x1490], R22 ;  /* 0x0014901601007387 */ /* 0x000fe20000100a00 */
[----:B------:R-:W-:-:S03]  /*5d60*/  LEA.HI.X.SX32 R7, R0, R27, 0x1, P0 ;  /* 0x0000001b00077211 */ /* 0x000fc600000f0eff */
[----:B------:R-:W-:Y:S01]  /*5d70*/  STL.64 [R1+0x1498], R12 ;  /* 0x0014980c01007387 */ /* 0x000fe20000100a00 */
[----:B------:R-:W-:-:S03]  /*5d80*/  LEA.HI.X.SX32 R27, R16, R27, 0x1, P1 ;  /* 0x0000001b101b7211 */ /* 0x000fc600008f0eff */
[----:B------:R-:W-:Y:S04]  /*5d90*/  STL.64 [R1+0x14a0], R20 ;  /* 0x0014a01401007387 */ /* 0x000fe80000100a00 */
[----:B------:R-:W-:Y:S04]  /*5da0*/  STL.64 [R1+0x14a8], R10 ;  /* 0x0014a80a01007387 */ /* 0x000fe80000100a00 */
[----:B------:R0:W-:Y:S04]  /*5db0*/  STL.64 [R1+0x14b0], R2 ;  /* 0x0014b00201007387 */ /* 0x0001e80000100a00 */
[----:B------:R-:W-:Y:S04]  /*5dc0*/  STL.64 [R1+0x14b8], R8 ;  /* 0x0014b80801007387 */ /* 0x000fe80000100a00 */
[----:B------:R-:W-:Y:S01]  /*5dd0*/  STL.64 [R1+0x14c0], R18 ;  /* 0x0014c01201007387 */ /* 0x000fe20000100a00 */
[----:B0-----:R-:W-:-:S03]  /*5de0*/  LOP3.LUT R2, R5, 0x10, RZ, 0x3c, !PT ;  /* 0x0000001005027812 */ /* 0x001fc600078e3cff */
[----:B------:R-:W-:Y:S04]  /*5df0*/  STL.64 [R1+0x14c8], R6 ;  /* 0x0014c80601007387 */ /* 0x000fe80000100a00 */
[----:B------:R-:W-:Y:S04]  /*5e00*/  STL.64 [R1+0x14d0], R26 ;  /* 0x0014d01a01007387 */ /* 0x000fe80000100a00 */
[----:B--2---:R-:W-:Y:S04]  /*5e10*/  STS.U16 [R5+0xf000], R17 ;  /* 0x00f0001105007388 */ /* 0x004fe80000000400 */
[----:B---3--:R-:W-:Y:S04]  /*5e20*/  STS.U16 [R5+0x1e000], R28 ;  /* 0x01e0001c05007388 */ /* 0x008fe80000000400 */
[----:B----4-:R0:W-:Y:S04]  /*5e30*/  STS.U16 [R5+0x1f000], R29 ;  /* 0x01f0001d05007388 */ /* 0x0101e80000000400 */
[----:B-----5:R1:W-:Y:S04]  /*5e40*/  STS.U16 [R2+0x1200], R4 ;  /* 0x0012000402007388 */ /* 0x0203e80000000400 */
[----:B0-----:R-:W2:Y:S04]  /*5e50*/  LDL.LU R29, [R1+0x394] ;  /* 0x00039400011d7983 */ /* 0x001ea80000300800 */
[----:B------:R0:W-:Y:S04]  /*5e60*/  STL [R1+0x1564], R5 ;  /* 0x0015640501007387 */ /* 0x0001e80000100800 */
[----:B-1----:R-:W3:Y:S04]  /*5e70*/  LDL.LU R4, [R1+0x390] ;  /* 0x0003900001047983 */ /* 0x002ee80000300800 */
[----:B0-----:R-:W4:Y:S04]  /*5e80*/  LDL.LU R5, [R1+0x388] ;  /* 0x0003880001057983 */ /* 0x001f280000300800 */
[----:B----4-:R0:W-:Y:S04]  /*5e90*/  STL [R1+0x1568], R5 ;  /* 0x0015680501007387 */ /* 0x0101e80000100800 */
[----:B0-----:R-:W4:Y:S04]  /*5ea0*/  LDL.LU R5, [R1+0x38c] ;  /* 0x00038c0001057983 */ /* 0x001f280000300800 */
[----:B------:R-:W5:Y:S04]  /*5eb0*/  LDL.LU R26, [R1+0x384] ;  /* 0x00038400011a7983 */ /* 0x000f680000300800 */
        /* <DEDUP_REMOVED lines=23> */
[----:B--2---:R0:W-:Y:S04]  /*6030*/  STS.U16 [R2+0x10200], R29 ;  /* 0x0102001d02007388 */ /* 0x0041e80000000400 */
[----:B------:R-:W2:Y:S04]  /*6040*/  LDL.LU R28, [R1+0x320] ;  /* 0x00032000011c7983 */ /* 0x000ea80000300800 */
[----:B---3--:R1:W-:Y:S04]  /*6050*/  STS.U16 [R2+0x11200], R4 ;  /* 0x0112000402007388 */ /* 0x0083e80000000400 */
[----:B0-----:R-:W3:Y:S04]  /*6060*/  LDL.LU R29, [R1+0x31c] ;  /* 0x00031c00011d7983 */ /* 0x001ee80000300800 */
[----:B-1----:R-:W2:Y:S04]  /*6070*/  LDL.LU R4, [R1+0x318] ;  /* 0x0003180001047983 */ /* 0x002ea80000300800 */
[----:B----4-:R0:W-:Y:S04]  /*6080*/  STS.U16 [R2+0x12200], R5 ;  /* 0x0122000502007388 */ /* 0x0101e80000000400 */
[----:B0-----:R-:W4:Y:S04]  /*6090*/  LDL.LU R5, [R1+0x1568] ;  /* 0x0015680001057983 */ /* 0x001f280000300800 */
[----:B----4-:R0:W-:Y:S04]  /*60a0*/  STS.U16 [R2+0x13200], R5 ;  /* 0x0132000502007388 */ /* 0x0101e80000000400 */
[----:B0-----:R-:W4:Y:S04]  /*60b0*/  LDL.LU R5, [R1+0x1564] ;  /* 0x0015640001057983 */ /* 0x001f280000300800 */
[----:B-----5:R-:W-:Y:S04]  /*60c0*/  STS.U16 [R2+0x14200], R26 ;  /* 0x0142001a02007388 */ /* 0x020fe80000000400 */
[----:B------:R-:W-:Y:S04]  /*60d0*/  STS.U16 [R2+0x15200], R27 ;  /* 0x0152001b02007388 */ /* 0x000fe80000000400 */
        /* <DEDUP_REMOVED lines=22> */
[----:B--2---:R-:W-:Y:S04]  /*6240*/  STS.U16 [R2+0xe200], R28 ;  /* 0x00e2001c02007388 */ /* 0x004fe80000000400 */
[----:B---3--:R-:W-:Y:S04]  /*6250*/  STS.U16 [R2+0xf200], R29 ;  /* 0x00f2001d02007388 */ /* 0x008fe80000000400 */
[----:B------:R0:W-:Y:S04]  /*6260*/  STS.U16 [R2+0x200], R4 ;  /* 0x0002000402007388 */ /* 0x0001e80000000400 */
[----:B0-----:R-:W2:Y:S01]  /*6270*/  LDL.LU R4, [R1+0x3a8] ;  /* 0x0003a80001047983 */ /* 0x001ea20000300800 */
[----:B----4-:R-:W-:-:S03]  /*6280*/  LOP3.LUT R0, R5, 0x20, RZ, 0x3c, !PT ;  /* 0x0000002005007812 */ /* 0x010fc600078e3cff */
[----:B------:R0:W-:Y:S04]  /*6290*/  STL [R1+0x1558], R5 ;  /* 0x0015580501007387 */ /* 0x0001e80000100800 */
[----:B0-----:R-:W3:Y:S04]  /*62a0*/  LDL.LU R5, [R1+0x304] ;  /* 0x0003040001057983 */ /* 0x001ee80000300800 */
[----:B---3--:R0:W-:Y:S04]  /*62b0*/  STL [R1+0x155c], R5 ;  /* 0x00155c0501007387 */ /* 0x0081e80000100800 */
[----:B0-----:R-:W3:Y:S04]  /*62c0*/  LDL.LU R5, [R1+0x310] ;  /* 0x0003100001057983 */ /* 0x001ee80000300800 */
[----:B---3--:R0:W-:Y:S04]  /*62d0*/  STL [R1+0x1560], R5 ;  /* 0x0015600501007387 */ /* 0x0081e80000100800 */
[----:B0-----:R-:W3:Y:S04]  /*62e0*/  LDL.LU R5, [R1+0x3b4] ;  /* 0x0003b40001057983 */ /* 0x001ee80000300800 */
[----:B------:R-:W4:Y:S04]  /*62f0*/  LDL.LU R26, [R1+0x2f8] ;  /* 0x0002f800011a7983 */ /* 0x000f280000300800 */
[----:B------:R-:W5:Y:S04]  /*6300*/  LDL.LU R27, [R1+0x2ec] ;  /* 0x0002ec00011b7983 */ /* 0x000f680000300800 */
[----:B------:R-:W4:Y:S04]  /*6310*/  LDL.LU R6, [R1+0x2e0] ;  /* 0x0002e00001067983 */ /* 0x000f280000300800 */
        /* <DEDUP_REMOVED lines=22> */
[----:B--2---:R0:W-:Y:S04]  /*6480*/  STS.U16 [R0+0x1400], R4 ;  /* 0x0014000400007388 */ /* 0x0041e80000000400 */
[----:B------:R-:W2:Y:S04]  /*6490*/  LDL.LU R29, [R1+0x200] ;  /* 0x00020000011d7983 */ /* 0x000ea80000300800 */
[----:B0-----:R-:W2:Y:S04]  /*64a0*/  LDL.LU R4, [R1+0x1fc] ;  /* 0x0001fc0001047983 */ /* 0x001ea80000300800 */
[----:B---3--:R0:W-:Y:S04]  /*64b0*/  STS.U16 [R0+0x2400], R5 ;  /* 0x0024000500007388 */ /* 0x0081e80000000400 */
[----:B0-----:R-:W3:Y:S04]  /*64c0*/  LDL.LU R5, [R1+0x1560] ;  /* 0x0015600001057983 */ /* 0x001ee80000300800 */
[----:B---3--:R0:W-:Y:S04]  /*64d0*/  STS.U16 [R0+0x3400], R5 ;  /* 0x0034000500007388 */ /* 0x0081e80000000400 */
[----:B0-----:R-:W3:Y:S04]  /*64e0*/  LDL.LU R5, [R1+0x155c] ;  /* 0x00155c0001057983 */ /* 0x001ee80000300800 */
[----:B---3--:R0:W-:Y:S04]  /*64f0*/  STS.U16 [R0+0x4400], R5 ;  /* 0x0044000500007388 */ /* 0x0081e80000000400 */
[----:B----4-:R-:W-:Y:S04]  /*6500*/  STS.U16 [R0+0x5400], R26 ;  /* 0x0054001a00007388 */ /* 0x010fe80000000400 */
        /* <DEDUP_REMOVED lines=25> */
[----:B0-----:R-:W2:Y:S04]  /*66a0*/  LDL.LU R5, [R1+0x1558] ;  /* 0x0015580001057983 */ /* 0x001ea80000300800 */
[----:B------:R0:W-:Y:S04]  /*66b0*/  STS.U16 [R0+0xe400], R4 ;  /* 0x00e4000400007388 */ /* 0x0001e80000000400 */
[----:B0-----:R-:W3:Y:S04]  /*66c0*/  LDL.LU R4, [R1+0x1f4] ;  /* 0x0001f40001047983 */ /* 0x001ee80000300800 */
[----:B------:R-:W4:Y:S04]  /*66d0*/  LDL.LU R26, [R1+0x2b4] ;  /* 0x0002b400011a7983 */ /* 0x000f280000300800 */
[----:B----4-:R0:W-:Y:S04]  /*66e0*/  STL [R1+0x154c], R26 ;  /* 0x00154c1a01007387 */ /* 0x0101e80000100800 */
[----:B0-----:R-:W4:Y:S04]  /*66f0*/  LDL.LU R26, [R1+0x2c4] ;  /* 0x0002c400011a7983 */ /* 0x001f280000300800 */
[----:B----4-:R0:W-:Y:S04]  /*6700*/  STL [R1+0x1550], R26 ;  /* 0x0015501a01007387 */ /* 0x0101e80000100800 */
[----:B0-----:R-:W4:Y:S04]  /*6710*/  LDL.LU R26, [R1+0x2d4] ;  /* 0x0002d400011a7983 */ /* 0x001f280000300800 */
[----:B----4-:R2:W-:Y:S04]  /*6720*/  STL [R1+0x1554], R26 ;  /* 0x0015541a01007387 */ /* 0x0105e80000100800 */
        /* <DEDUP_REMOVED lines=15> */
[----:B------:R-:W4:Y:S01]  /*6820*/  LDL.LU R22, [R1+0x1a0] ;  /* 0x0001a00001167983 */ /* 0x000f220000300800 */
[----:B--2---:R-:W-:-:S03]  /*6830*/  LOP3.LUT R26, R5, 0x20, RZ, 0x3c, !PT ;  /* 0x00000020051a7812 */ /* 0x004fc600078e3cff */
[----:B------:R-:W2:Y:S04]  /*6840*/  LDL.LU R23, [R1+0x19c] ;  /* 0x00019c0001177983 */ /* 0x000ea80000300800 */
        /* <DEDUP_REMOVED lines=8> */
[----:B---3--:R0:W-:Y:S04]  /*68d0*/  STS.U16 [R26+0xf400], R4 ;  /* 0x00f400041a007388 */ /* 0x0081e80000000400 */
[----:B0-----:R-:W3:Y:S01]  /*68e0*/  LDL.LU R26, [R1+0x1554] ;  /* 0x00155400011a7983 */ /* 0x001ee20000300800 */
[----:B------:R-:W-:-:S03]  /*68f0*/  LOP3.LUT R2, R5, 0x30, RZ, 0x3c, !PT ;  /* 0x0000003005027812 */ /* 0x000fc600078e3cff */
[----:B------:R-:W2:Y:S04]  /*6900*/  LDL.LU R4, [R1+0x174] ;  /* 0x0001740001047983 */ /* 0x000ea80000300800 */
[----:B---3--:R0:W-:Y:S04]  /*6910*/  STS.U16 [R2+0x600], R26 ;  /* 0x0006001a02007388 */ /* 0x0081e80000000400 */
[----:B0-----:R-:W3:Y:S04]  /*6920*/  LDL.LU R26, [R1+0x1550] ;  /* 0x00155000011a7983 */ /* 0x001ee80000300800 */
[----:B---3--:R0:W-:Y:S04]  /*6930*/  STS.U16 [R2+0x1600], R26 ;  /* 0x0016001a02007388 */ /* 0x0081e80000000400 */
[----:B0-----:R-:W3:Y:S04]  /*6940*/  LDL.LU R26, [R1+0x154c] ;  /* 0x00154c00011a7983 */ /* 0x001ee80000300800 */
[----:B---3--:R-:W-:Y:S04]  /*6950*/  STS.U16 [R2+0x2600], R26 ;  /* 0x0026001a02007388 */ /* 0x008fe80000000400 */
[----:B----4-:R-:W-:Y:S04]  /*6960*/  STS.U16 [R2+0x3600], R27 ;  /* 0x0036001b02007388 */ /* 0x010fe80000000400 */
[----:B-----5:R-:W-:Y:S04]  /*6970*/  STS.U16 [R2+0x10600], R6 ;  /* 0x0106000602007388 */ /* 0x020fe80000000400 */
[----:B------:R-:W-:Y:S04]  /*6980*/  STS.U16 [R2+0x11600], R7 ;  /* 0x0116000702007388 */ /* 0x000fe80000000400 */
[----:B------:R0:W-:Y:S02]  /*6990*/  STS.U16 [R2+0x12600], R0 ;  /* 0x0126000002007388 */ /* 0x0001e40000000400 */
[----:B0-----:R-:W-:-:S05]  /*69a0*/  LOP3.LUT R0, R5, 0x40, RZ, 0x3c, !PT ;  /* 0x0000004005007812 */ /* 0x001fca00078e3cff */
[----:B------:R0:W-:Y:S04]  /*69b0*/  STL [R1+0x1548], R0 ;  /* 0x0015480001007387 */ /* 0x0001e80000100800 */
[----:B0-----:R-:W3:Y:S04]  /*69c0*/  LDL.LU R0, [R1+0x170] ;  /* 0x0001700001007983 */ /* 0x001ee80000300800 */
[----:B------:R-:W4:Y:S04]  /*69d0*/  LDL.LU R26, [R1+0x3a4] ;  /* 0x0003a400011a7983 */ /* 0x000f280000300800 */
[----:B----4-:R0:W-:Y:S04]  /*69e0*/  STL [R1+0x1538], R26 ;  /* 0x0015381a01007387 */ /* 0x0101e80000100800 */
[----:B0-----:R-:W4:Y:S04]  /*69f0*/  LDL.LU R26, [R1+0x2cc] ;  /* 0x0002cc00011a7983 */ /* 0x001f280000300800 */
[----:B----4-:R0:W-:Y:S04]  /*6a00*/  STL [R1+0x153c], R26 ;  /* 0x00153c1a01007387 */ /* 0x0101e80000100800 */
[----:B0-----:R-:W4:Y:S04]  /*6a10*/  LDL.LU R26, [R1+0x15c] ;  /* 0x00015c00011a7983 */ /* 0x001f280000300800 */
[----:B------:R-:W-:Y:S04]  /*6a20*/  STS.U16 [R2+0x13600], R18 ;  /* 0x0136001202007388 */ /* 0x000fe80000000400 */
[----:B------:R-:W-:Y:S04]  /*6a30*/  STS.U16 [R2+0x14600], R19 ;  /* 0x0146001302007388 */ /* 0x000fe80000000400 */
[----:B----4-:R0:W-:Y:S04]  /*6a40*/  STL [R1+0x1544], R26 ;  /* 0x0015441a01007387 */ /* 0x0101e80000100800 */
[----:B0-----:R-:W2:Y:S04]  /*6a50*/  LDL.LU R26, [R1+0x168] ;  /* 0x00016800011a7983 */ /* 0x001ea80000300800 */
[----:B------:R-:W5:Y:S04]  /*6a60*/  LDL.LU R27, [R1+0x2bc] ;  /* 0x0002bc00011b7983 */ /* 0x000f680000300800 */
[----:B------:R0:W-:Y:S04]  /*6a70*/  STS.U16 [R2+0x15600], R8 ;  /* 0x0156000802007388 */ /* 0x0001e80000000400 */
[----:B------:R1:W-:Y:S04]  /*6a80*/  STS.U16 [R2+0x16600], R9 ;  /* 0x0166000902007388 */ /* 0x0003e80000000400 */
        /* <DEDUP_REMOVED lines=17> */
[----:B------:R2:W-:Y:S04]  /*6ba0*/  STS.U16 [R2+0xc600], R4 ;  /* 0x00c6000402007388 */ /* 0x0005e80000000400 */
[----:B-----5:R5:W-:Y:S04]  /*6bb0*/  STL [R1+0x1540], R27 ;  /* 0x0015401b01007387 */ /* 0x020be80000100800 */
[----:B------:R-:W4:Y:S04]  /*6bc0*/  LDL.LU R6, [R1+0x3b0] ;  /* 0x0003b00001067983 */ /* 0x000f280000300800 */
[----:B------:R-:W4:Y:S04]  /*6bd0*/  LDL.LU R7, [R1+0x2b8] ;  /* 0x0002b80001077983 */ /* 0x000f280000300800 */
[----:B------:R-:W4:Y:S04]  /*6be0*/  LDL.LU R18, [R1+0x308] ;  /* 0x0003080001127983 */ /* 0x000f280000300800 */
[----:B------:R-:W4:Y:S04]  /*6bf0*/  LDL.LU R19, [R1+0x2ac] ;  /* 0x0002ac0001137983 */ /* 0x000f280000300800 */
[----:B0-----:R-:W4:Y:S04]  /*6c00*/  LDL.LU R8, [R1+0x300] ;  /* 0x0003000001087983 */ /* 0x001f280000300800 */
[----:B-1----:R-:W4:Y:S04]  /*6c10*/  LDL.LU R9, [R1+0x2a0] ;  /* 0x0002a00001097983 */ /* 0x002f280000300800 */
[----:B--2---:R-:W2:Y:S04]  /*6c20*/  LDL.LU R2, [R1+0x2f4] ;  /* 0x0002f40001027983 */ /* 0x004ea80000300800 */
        /* <DEDUP_REMOVED lines=8> */
[----:B------:R-:W2:Y:S01]  /*6cb0*/  LDL.LU R23, [R1+0x144] ;  /* 0x0001440001177983 */ /* 0x000ea20000300800 */
[----:B-----5:R-:W-:-:S03]  /*6cc0*/  LOP3.LUT R27, R5, 0x30, RZ, 0x3c, !PT ;  /* 0x00000030051b7812 */ /* 0x020fc600078e3cff */
[----:B------:R-:W5:Y:S04]  /*6cd0*/  LDL.LU R14, [R1+0x140] ;  /* 0x00014000010e7983 */ /* 0x000f680000300800 */
        /* <DEDUP_REMOVED lines=9> */
[----:B------:R1:W-:Y:S04]  /*6d70*/  STS.U16 [R27+0xe600], R26 ;  /* 0x00e6001a1b007388 */ /* 0x0003e80000000400 */
[----:B0-----:R-:W3:Y:S04]  /*6d80*/  LDL.LU R0, [R1+0x1548] ;  /* 0x0015480001007983 */ /* 0x001ee80000300800 */
[----:B-1----:R-:W2:Y:S04]  /*6d90*/  LDL.LU R26, [R1+0x1544] ;  /* 0x00154400011a7983 */ /* 0x002ea80000300800 */
[----:B--2---:R0:W-:Y:S04]  /*6da0*/  STS.U16 [R27+0xf600], R26 ;  /* 0x00f6001a1b007388 */ /* 0x0041e80000000400 */
[----:B0-----:R-:W2:Y:S04]  /*6db0*/  LDL.LU R27, [R1+0x1540] ;  /* 0x00154000011b7983 */ /* 0x001ea80000300800 */
[----:B------:R-:W3:Y:S04]  /*6dc0*/  LDL.LU R26, [R1+0x153c] ;  /* 0x00153c00011a7983 */ /* 0x000ee80000300800 */
[----:B---3--:R0:W-:Y:S04]  /*6dd0*/  STS.U16 [R0+0x1800], R26 ;  /* 0x0018001a00007388 */ /* 0x0081e80000000400 */
[----:B0-----:R-:W3:Y:S04]  /*6de0*/  LDL.LU R26, [R1+0x1538] ;  /* 0x00153800011a7983 */ /* 0x001ee80000300800 */
[----:B---3--:R-:W-:Y:S04]  /*6df0*/  STS.U16 [R0+0x2800], R26 ;  /* 0x0028001a00007388 */ /* 0x008fe80000000400 */
[----:B--2---:R-:W-:Y:S04]  /*6e00*/  STS.U16 [R0+0x3800], R27 ;  /* 0x0038001b00007388 */ /* 0x004fe80000000400 */
[----:B----4-:R-:W-:Y:S04]  /*6e10*/  STS.U16 [R0+0x4800], R6 ;  /* 0x0048000600007388 */ /* 0x010fe80000000400 */
        /* <DEDUP_REMOVED lines=23> */
[----:B------:R0:W-:Y:S02]  /*6f90*/  STS.U16 [R0+0x1b800], R4 ;  /* 0x01b8000400007388 */ /* 0x0001e40000000400 */
[----:B0-----:R-:W-:-:S05]  /*6fa0*/  LOP3.LUT R0, R5, 0x50, RZ, 0x3c, !PT ;  /* 0x0000005005007812 */ /* 0x001fca00078e3cff */
[----:B------:R0:W-:Y:S04]  /*6fb0*/  STL [R1+0x1530], R0 ;  /* 0x0015300001007387 */ /* 0x0001e80000100800 */
[----:B0-----:R-:W2:Y:S04]  /*6fc0*/  LDL.LU R0, [R1+0x118] ;  /* 0x0001180001007983 */ /* 0x001ea80000300800 */
[----:B--2---:R0:W-:Y:S04]  /*6fd0*/  STL [R1+0x1534], R0 ;  /* 0x0015340001007387 */ /* 0x0041e80000100800 */
[----:B0-----:R-:W2:Y:S04]  /*6fe0*/  LDL.LU R0, [R1+0x11c] ;  /* 0x00011c0001007983 */ /* 0x001ea80000300800 */
[----:B------:R-:W3:Y:S04]  /*6ff0*/  LDL.LU R26, [R1+0x110] ;  /* 0x00011000011a7983 */ /* 0x000ee80000300800 */
[----:B---3--:R0:W-:Y:S04]  /*7000*/  STL [R1+0x152c], R26 ;  /* 0x00152c1a01007387 */ /* 0x0081e80000100800 */
[----:B0-----:R-:W3:Y:S04]  /*7010*/  LDL.LU R26, [R1+0x114] ;  /* 0x00011400011a7983 */ /* 0x001ee80000300800 */
[----:B------:R-:W4:Y:S04]  /*7020*/  LDL.LU R27, [R1+0x3ac] ;  /* 0x0003ac00011b7983 */ /* 0x000f280000300800 */
[----:B----4-:R0:W-:Y:S04]  /*7030*/  STL [R1+0x1528], R27 ;  /* 0x0015281b01007387 */ /* 0x0101e80000100800 */
[----:B------:R-:W4:Y:S04]  /*7040*/  LDL.LU R6, [R1+0x314] ;  /* 0x0003140001067983 */ /* 0x000f280000300800 */
[----:B------:R-:W5:Y:S04]  /*7050*/  LDL.LU R7, [R1+0x2fc] ;  /* 0x0002fc0001077983 */ /* 0x000f680000300800 */
[----:B------:R-:W3:Y:S04]  /*7060*/  LDL.LU R18, [R1+0x2e4] ;  /* 0x0002e40001127983 */ /* 0x000ee80000300800 */
        /* <DEDUP_REMOVED lines=13> */
[----:B------:R-:W3:Y:S01]  /*7140*/  LDL.LU R14, [R1+0x108] ;  /* 0x00010800010e7983 */ /* 0x000ee20000300800 */
[----:B0-----:R-:W-:-:S03]  /*7150*/  LOP3.LUT R27, R5, 0x40, RZ, 0x3c, !PT ;  /* 0x00000040051b7812 */ /* 0x001fc600078e3cff */
        /* <DEDUP_REMOVED lines=9> */
[----:B--2---:R0:W-:Y:S04]  /*71f0*/  STS.U16 [R27+0x1c800], R0 ;  /* 0x01c800001b007388 */ /* 0x0041e80000000400 */
[----:B0-----:R-:W2:Y:S04]  /*7200*/  LDL.LU R0, [R1+0x1534] ;  /* 0x0015340001007983 */ /* 0x001ea80000300800 */
[----:B--2---:R0:W-:Y:S04]  /*7210*/  STS.U16 [R27+0x1d800], R0 ;  /* 0x01d800001b007388 */ /* 0x0041e80000000400 */
[----:B---3--:R1:W-:Y:S04]  /*7220*/  STS.U16 [R27+0x1e800], R26 ;  /* 0x01e8001a1b007388 */ /* 0x0083e80000000400 */
[----:B0-----:R-:W2:Y:S04]  /*7230*/  LDL.LU R0, [R1+0x1530] ;  /* 0x0015300001007983 */ /* 0x001ea80000300800 */
[----:B-1----:R-:W3:Y:S04]  /*7240*/  LDL.LU R26, [R1+0x152c] ;  /* 0x00152c00011a7983 */ /* 0x002ee80000300800 */
[----:B---3--:R0:W-:Y:S04]  /*7250*/  STS.U16 [R27+0x1f800], R26 ;  /* 0x01f8001a1b007388 */ /* 0x0081e80000000400 */
[----:B0-----:R-:W2:Y:S04]  /*7260*/  LDL.LU R27, [R1+0x1528] ;  /* 0x00152800011b7983 */ /* 0x001ea80000300800 */
[----:B--2---:R-:W-:Y:S04]  /*7270*/  STS.U16 [R0+0xa00], R27 ;  /* 0x000a001b00007388 */ /* 0x004fe80000000400 */
        /* <DEDUP_REMOVED lines=26> */
[----:B0-----:R-:W2:Y:S04]  /*7420*/  LDL.LU R0, [R1+0x290] ;  /* 0x0002900001007983 */ /* 0x001ea80000300800 */
[----:B--2---:R0:W-:Y:S04]  /*7430*/  STL [R1+0x14f4], R0 ;  /* 0x0014f40001007387 */ /* 0x0041e80000100800 */
        /* <DEDUP_REMOVED lines=23> */
[----:B------:R-:W3:Y:S04]  /*75b0*/  LDL.LU.64 R26, [R1+0xb0] ;  /* 0x0000b000011a7983 */ /* 0x000ee80000300a00 */
[----:B---3--:R0:W-:Y:S04]  /*75c0*/  STL.64 [R1+0x14d8], R26 ;  /* 0x0014d81a01007387 */ /* 0x0081e80000100a00 */
[----:B0-----:R-:W3:Y:S04]  /*75d0*/  LDL.LU.64 R26, [R1+0xb8] ;  /* 0x0000b800011a7983 */ /* 0x001ee80000300a00 */
[----:B---3--:R0:W-:Y:S04]  /*75e0*/  STL.64 [R1+0x14e0], R26 ;  /* 0x0014e01a01007387 */ /* 0x0081e80000100a00 */
[----:B0-----:R-:W3:Y:S04]  /*75f0*/  LDL.LU.64 R26, [R1+0xc0] ;  /* 0x0000c000011a7983 */ /* 0x001ee80000300a00 */
[----:B------:R-:W0:Y:S04]  /*7600*/  S2R R5, SR_TID.X ;  /* 0x0000000000057919 */ /* 0x000e280000002100 */
[----:B---3--:R1:W-:Y:S04]  /*7610*/  STL.64 [R1+0x14e8], R26 ;  /* 0x0014e81a01007387 */ /* 0x0083e80000100a00 */
[----:B-1----:R-:W3:Y:S01]  /*7620*/  LDL.LU.64 R26, [R1+0xc8] ;  /* 0x0000c800011a7983 */ /* 0x002ee20000300a00 */
[----:B0-----:R-:W-:-:S03]  /*7630*/  LOP3.LUT R5, R5, 0xff, RZ, 0xc0, !PT ;  /* 0x000000ff05057812 */ /* 0x001fc600078ec0ff */
[----:B---3--:R-:W-:Y:S04]  /*7640*/  STL [R1+0x1514], R26 ;  /* 0x0015141a01007387 */ /* 0x008fe80000100800 */
[----:B------:R0:W-:Y:S04]  /*7650*/  STL [R1+0x14f0], R27 ;  /* 0x0014f01b01007387 */ /* 0x0001e80000100800 */
[----:B------:R-:W3:Y:S04]  /*7660*/  LDL.LU.64 R6, [R1+0xa8] ;  /* 0x0000a80001067983 */ /* 0x000ee80000300a00 */
[----:B------:R-:W4:Y:S01]  /*7670*/  LDL.LU.64 R18, [R1+0xa0] ;  /* 0x0000a00001127983 */ /* 0x000f220000300a00 */
[----:B0-----:R-:W-:-:S03]  /*7680*/  IMAD.SHL.U32 R27, R5, 0x2, RZ ;  /* 0x00000002051b7824 */ /* 0x001fc600078e00ff */
[----:B------:R-:W5:Y:S04]  /*7690*/  LDL.LU.64 R8, [R1+0x98] ;  /* 0x0000980001087983 */ /* 0x000f680000300a00 */
[----:B------:R-:W3:Y:S01]  /*76a0*/  LDL.LU.64 R2, [R1+0x90] ;  /* 0x0000900001027983 */ /* 0x000ee20000300a00 */
[----:B------:R-:W-:-:S03]  /*76b0*/  LOP3.LUT R26, R27, 0x50, RZ, 0x3c, !PT ;  /* 0x000000501b1a7812 */ /* 0x000fc600078e3cff */
[----:B------:R-:W3:Y:S04]  /*76c0*/  LDL.LU.64 R10, [R1+0x88] ;  /* 0x00008800010a7983 */ /* 0x000ee80000300a00 */
        /* <DEDUP_REMOVED lines=8> */
[----:B--2---:R0:W-:Y:S04]  /*7750*/  STS.U16 [R26+0x1ba00], R0 ;  /* 0x01ba00001a007388 */ /* 0x0041e80000000400 */
[----:B0-----:R-:W2:Y:S04]  /*7760*/  LDL.LU R0, [R1+0x1524] ;  /* 0x0015240001007983 */ /* 0x001ea80000300800 */
[----:B--2---:R0:W-:Y:S04]  /*7770*/  STS.U16 [R26+0x1ca00], R0 ;  /* 0x01ca00001a007388 */ /* 0x0041e80000000400 */
[----:B0-----:R-:W2:Y:S04]  /*7780*/  LDL.LU R0, [R1+0x1520] ;  /* 0x0015200001007983 */ /* 0x001ea80000300800 */
[----:B--2---:R0:W-:Y:S04]  /*7790*/  STS.U16 [R26+0x1da00], R0 ;  /* 0x01da00001a007388 */ /* 0x0041e80000000400 */
[----:B0-----:R-:W2:Y:S04]  /*77a0*/  LDL.LU R0, [R1+0x151c] ;  /* 0x00151c0001007983 */ /* 0x001ea80000300800 */
[----:B--2---:R0:W-:Y:S04]  /*77b0*/  STS.U16 [R26+0x1ea00], R0 ;  /* 0x01ea00001a007388 */ /* 0x0041e80000000400 */
[----:B0-----:R-:W2:Y:S01]  /*77c0*/  LDL.LU R0, [R1+0x1518] ;  /* 0x0015180001007983 */ /* 0x001ea20000300800 */
[----:B------:R-:W-:-:S03]  /*77d0*/  LOP3.LUT R27, R27, 0x60, RZ, 0x3c, !PT ;  /* 0x000000601b1b7812 */ /* 0x000fc600078e3cff */
[----:B--2---:R0:W-:Y:S04]  /*77e0*/  STS.U16 [R26+0x1fa00], R0 ;  /* 0x01fa00001a007388 */ /* 0x0041e80000000400 */
[----:B0-----:R-:W2:Y:S04]  /*77f0*/  LDL.LU R26, [R1+0x1514] ;  /* 0x00151400011a7983 */ /* 0x001ea80000300800 */
[----:B------:R-:W2:Y:S04]  /*7800*/  LDL.LU R0, [R1+0x1510] ;  /* 0x0015100001007983 */ /* 0x000ea80000300800 */
[----:B--2---:R0:W-:Y:S04]  /*7810*/  STS.U16 [R27+0xc00], R0 ;  /* 0x000c00001b007388 */ /* 0x0041e80000000400 */
[----:B0-----:R-:W2:Y:S04]  /*7820*/  LDL.LU R0, [R1+0x150c] ;  /* 0x00150c0001007983 */ /* 0x001ea80000300800 */
        /* <DEDUP_REMOVED lines=14> */
[----:B--2---:R0:W2:Y:S04]  /*7910*/  LDG.E.U16 R0, [R26.64] ;  /* 0x000000041a007981 */ /* 0x0040a8000c1e1500 */
[----:B0-----:R-:W3:Y:S04]  /*7920*/  LDL.LU.64 R26, [R1+0x14e8] ;  /* 0x0014e800011a7983 */ /* 0x001ee80000300a00 */
[----:B--2---:R3:W-:Y:S04]  /*7930*/  STL [R1+0xc8], R0 ;  /* 0x0000c80001007387 */ /* 0x0047e80000100800 */
[----:B---3--:R0:W2:Y:S04]  /*7940*/  LDG.E.U16 R0, [R26.64] ;  /* 0x000000041a007981 */ /* 0x0080a8000c1e1500 */
        /* <DEDUP_REMOVED lines=8> */
[----:B0-----:R0:W2:Y:S04]  /*79d0*/  LDG.E.U16 R0, [R6.64] ;  /* 0x0000000406007981 */ /* 0x0010a8000c1e1500 */
[----:B---3--:R-:W3:Y:S04]  /*79e0*/  LDG.E.U16 R26, [R26.64] ;  /* 0x000000041a1a7981 */ /* 0x008ee8000c1e1500 */
[----:B0-----:R-:W3:Y:S04]  /*79f0*/  LDL.LU.64 R6, [R1+0x14c8] ;  /* 0x0014c80001067983 */ /* 0x001ee80000300a00 */
[----:B--2---:R4:W-:Y:S04]  /*7a00*/  STL [R1+0xa8], R0 ;  /* 0x0000a80001007387 */ /* 0x0049e80000100800 */
[----:B----4-:R0:W2:Y:S04]  /*7a10*/  LDG.E.U16 R0, [R18.64] ;  /* 0x0000000412007981 */ /* 0x0100a8000c1e1500 */
[----:B---3--:R1:W3:Y:S04]  /*7a20*/  LDG.E.U16 R6, [R6.64] ;  /* 0x0000000406067981 */ /* 0x0082e8000c1e1500 */
[----:B0-----:R-:W4:Y:S04]  /*7a30*/  LDL.LU.64 R18, [R1+0x14c0] ;  /* 0x0014c00001127983 */ /* 0x001f280000300a00 */
[----:B--2---:R5:W-:Y:S04]  /*7a40*/  STL [R1+0xa0], R0 ;  /* 0x0000a00001007387 */ /* 0x004be80000100800 */
[----:B-----5:R0:W2:Y:S04]  /*7a50*/  LDG.E.U16 R0, [R8.64] ;  /* 0x0000000408007981 */ /* 0x0200a8000c1e1500 */
[----:B----4-:R-:W4:Y:S04]  /*7a60*/  LDG.E.U16 R19, [R18.64] ;  /* 0x0000000412137981 */ /* 0x010f28000c1e1500 */
[----:B0-----:R-:W5:Y:S04]  /*7a70*/  LDL.LU.64 R8, [R1+0x14b8] ;  /* 0x0014b80001087983 */ /* 0x001f680000300a00 */
[----:B--2---:R0:W-:Y:S04]  /*7a80*/  STL [R1+0x98], R0 ;  /* 0x0000980001007387 */ /* 0x0041e80000100800 */
[----:B0-----:R0:W2:Y:S04]  /*7a90*/  LDG.E.U16 R0, [R2.64] ;  /* 0x0000000402007981 */ /* 0x0010a8000c1e1500 */
[----:B-----5:R5:W3:Y:S04]  /*7aa0*/  LDG.E.U16 R8, [R8.64] ;  /* 0x0000000408087981 */ /* 0x020ae8000c1e1500 */
[----:B0-----:R-:W3:Y:S04]  /*7ab0*/  LDL.LU.64 R2, [R1+0x14b0] ;  /* 0x0014b00001027983 */ /* 0x001ee80000300a00 */
[----:B--2---:R0:W-:Y:S04]  /*7ac0*/  STL [R1+0x90], R0 ;  /* 0x0000900001007387 */ /* 0x0041e80000100800 */
[----:B0-----:R0:W2:Y:S04]  /*7ad0*/  LDG.E.U16 R0, [R10.64] ;  /* 0x000000040a007981 */ /* 0x0010a8000c1e1500 */
[----:B0-----:R-:W3:Y:S04]  /*7ae0*/  LDL.LU.64 R10, [R1+0x14a8] ;  /* 0x0014a800010a7983 */ /* 0x001ee80000300a00 */
[----:B--2---:R0:W-:Y:S04]  /*7af0*/  STL [R1+0x88], R0 ;  /* 0x0000880001007387 */ /* 0x0041e80000100800 */
[----:B0-----:R0:W2:Y:S04]  /*7b00*/  LDG.E.U16 R0, [R20.64] ;  /* 0x0000000414007981 */ /* 0x0010a8000c1e1500 */
[----:B---3--:R3:W3:Y:S04]  /*7b10*/  LDG.E.U16 R10, [R10.64] ;  /* 0x000000040a0a7981 */ /* 0x0086e8000c1e1500 */
        /* <DEDUP_REMOVED lines=26> */
[----:B---3--:R0:W2:Y:S04]  /*7cc0*/  LDG.E.U16 R0, [R28.64] ;  /* 0x000000041c007981 */ /* 0x0080a8000c1e1500 */
[----:B0-----:R0:W3:Y:S04]  /*7cd0*/  LDG.E.U16 R29, [R24.64] ;  /* 0x00000004181d7981 */ /* 0x0010e8000c1e1500 */
[----:B------:R1:W2:Y:S04]  /*7ce0*/  LDG.E.U16 R28, [R22.64] ;  /* 0x00000004161c7981 */ /* 0x0002a8000c1e1500 */
[----:B0-----:R0:W4:Y:S04]  /*7cf0*/  LDG.E.U16 R24, [R20.64] ;  /* 0x0000000414187981 */ /* 0x001128000c1e1500 */
[----:B0-----:R0:W4:Y:S04]  /*7d00*/  LDG.E.U16 R21, [R2.64] ;  /* 0x0000000402157981 */ /* 0x001128000c1e1500 */
[----:B---3--:R-:W-:Y:S04]  /*7d10*/  STL [R1+0x1440], R29 ;  /* 0x0014401d01007387 */ /* 0x008fe80000100800 */
[----:B-1----:R-:W3:Y:S04]  /*7d20*/  LDL.LU.64 R22, [R1+0x30] ;  /* 0x0000300001167983 */ /* 0x002ee80000300a00 */
[----:B--2---:R1:W-:Y:S04]  /*7d30*/  STL [R1+0x1444], R28 ;  /* 0x0014441c01007387 */ /* 0x0043e80000100800 */
[----:B-1----:R-:W2:Y:S04]  /*7d40*/  LDL.LU.64 R28, [R1+0x10] ;  /* 0x00001000011c7983 */ /* 0x002ea80000300a00 */
[----:B----4-:R1:W-:Y:S04]  /*7d50*/  STL [R1+0x1448], R24 ;  /* 0x0014481801007387 */ /* 0x0103e80000100800 */
[----:B-1----:R-:W4:Y:S04]  /*7d60*/  LDL.LU.64 R24, [R1+0x20] ;  /* 0x0000200001187983 */ /* 0x002f280000300a00 */
[----:B0-----:R-:W2:Y:S04]  /*7d70*/  LDL.LU.64 R2, [R1+0x80] ;  /* 0x0000800001027983 */ /* 0x001ea80000300a00 */
[----:B------:R0:W-:Y:S04]  /*7d80*/  STL [R1+0x144c], R21 ;  /* 0x00144c1501007387 */ /* 0x0001e80000100800 */
[----:B0-----:R-:W5:Y:S04]  /*7d90*/  LDL.LU.64 R20, [R1+0x40] ;  /* 0x0000400001147983 */ /* 0x001f680000300a00 */
[----:B---3--:R4:W3:Y:S04]  /*7da0*/  LDG.E.U16 R22, [R22.64] ;  /* 0x0000000416167981 */ /* 0x0088e8000c1e1500 */
[----:B--2---:R-:W2:Y:S04]  /*7db0*/  LDG.E.U16 R2, [R2.64] ;  /* 0x0000000402027981 */ /* 0x004ea8000c1e1500 */
[----:B------:R0:W-:Y:S04]  /*7dc0*/  STL [R1+0x1450], R19 ;  /* 0x0014501301007387 */ /* 0x0001e80000100800 */
[----:B----4-:R1:W4:Y:S04]  /*7dd0*/  LDG.E.U16 R23, [R24.64] ;  /* 0x0000000418177981 */ /* 0x010328000c1e1500 */
[----:B0-----:R-:W3:Y:S04]  /*7de0*/  LDL.LU.64 R18, [R1+0x50] ;  /* 0x0000500001127983 */ /* 0x001ee80000300a00 */
[----:B------:R0:W-:Y:S04]  /*7df0*/  STL [R1+0x1454], R26 ;  /* 0x0014541a01007387 */ /* 0x0001e80000100800 */
[----:B-----5:R-:W5:Y:S04]  /*7e00*/  LDG.E.U16 R20, [R20.64] ;  /* 0x0000000414147981 */ /* 0x020f68000c1e1500 */
[----:B-1----:R1:W4:Y:S04]  /*7e10*/  LDG.E.U16 R25, [R28.64] ;  /* 0x000000041c197981 */ /* 0x002328000c1e1500 */
[----:B0-----:R-:W4:Y:S04]  /*7e20*/  LDL.LU.64 R26, [R1+0x60] ;  /* 0x00006000011a7983 */ /* 0x001f280000300a00 */
[----:B--2---:R0:W-:Y:S04]  /*7e30*/  STL [R1+0x142c], R2 ;  /* 0x00142c0201007387 */ /* 0x0041e80000100800 */
[----:B0-----:R-:W2:Y:S04]  /*7e40*/  LDL.LU.64 R2, [R1+0x70] ;  /* 0x0000700001027983 */ /* 0x001ea80000300a00 */
[----:B------:R2:W-:Y:S04]  /*7e50*/  STL [R1+0x8], R0 ;  /* 0x0000080001007387 */ /* 0x0005e80000100800 */
[----:B---3--:R-:W3:Y:S04]  /*7e60*/  LDG.E.U16 R18, [R18.64] ;  /* 0x0000000412127981 */ /* 0x008ee8000c1e1500 */
[----:B--2---:R4:W2:Y:S04]  /*7e70*/  LDG.E.U16 R0, [R2.64] ;  /* 0x0000000402007981 */ /* 0x0048a8000c1e1500 */
[----:B----4-:R0:W4:Y:S04]  /*7e80*/  LDG.E.U16 R3, [R26.64] ;  /* 0x000000041a037981 */ /* 0x010128000c1e1500 */
[----:B0-----:R0:W5:Y:S04]  /*7e90*/  LDG.E.U16 R27, [R4.64] ;  /* 0x00000004041b7981 */ /* 0x001168000c1e1500 */
[----:B--2---:R-:W-:Y:S04]  /*7ea0*/  STL [R1+0x1430], R0 ;  /* 0x0014300001007387 */ /* 0x004fe80000100800 */
[----:B----4-:R-:W-:Y:S04]  /*7eb0*/  STL [R1+0x1434], R3 ;  /* 0x0014340301007387 */ /* 0x010fe80000100800 */
[----:B---3--:R-:W-:Y:S04]  /*7ec0*/  STL [R1+0x1438], R18 ;  /* 0x0014381201007387 */ /* 0x008fe80000100800 */
[----:B-----5:R-:W-:Y:S04]  /*7ed0*/  STL [R1+0x143c], R20 ;  /* 0x00143c1401007387 */ /* 0x020fe80000100800 */
[----:B------:R2:W-:Y:S04]  /*7ee0*/  STL [R1+0x1458], R22 ;  /* 0x0014581601007387 */ /* 0x0005e80000100800 */
[----:B--2---:R-:W2:Y:S04]  /*7ef0*/  LDL.LU R22, [R1+0x1c8] ;  /* 0x0001c80001167983 */ /* 0x004ea80000300800 */
[----:B------:R-:W3:Y:S04]  /*7f00*/  LDL.LU R18, [R1+0x148] ;  /* 0x0001480001127983 */ /* 0x000ee80000300800 */
[----:B------:R-:W4:Y:S04]  /*7f10*/  LDL.LU R3, [R1+0x88] ;  /* 0x0000880001037983 */ /* 0x000f280000300800 */
[----:B------:R-:W5:Y:S04]  /*7f20*/  LDL.LU R0, [R1+0x78] ;  /* 0x0000780001007983 */ /* 0x000f680000300800 */
[----:B------:R-:W2:Y:S04]  /*7f30*/  LDL.LU R2, [R1+0x68] ;  /* 0x0000680001027983 */ /* 0x000ea80000300800 */
[----:B0-----:R-:W2:Y:S04]  /*7f40*/  LDL.LU.64 R4, [R1+0x1460] ;  /* 0x0014600001047983 */ /* 0x001ea80000300a00 */
[----:B-1----:R-:W0:Y:S04]  /*7f50*/  S2R R29, SR_TID.X ;  /* 0x00000000001d7919 */ /* 0x002e280000002100 */
[----:B------:R-:W3:Y:S04]  /*7f60*/  LDL.LU R17, [R1+0x158] ;  /* 0x0001580001117983 */ /* 0x000ee80000300800 */
[----:B------:R-:W3:Y:S04]  /*7f70*/  LDL.LU R15, [R1+0x164] ;  /* 0x00016400010f7983 */ /* 0x000ee80000300800 */
[----:B------:R-:W3:Y:S04]  /*7f80*/  LDL.LU R13, [R1+0x17c] ;  /* 0x00017c00010d7983 */ /* 0x000ee80000300800 */
[----:B------:R-:W3:Y:S04]  /*7f90*/  LDL.LU R11, [R1+0x188] ;  /* 0x00018800010b7983 */ /* 0x000ee80000300800 */
[----:B------:R-:W3:Y:S04]  /*7fa0*/  LDL.LU R9, [R1+0x1a4] ;  /* 0x0001a40001097983 */ /* 0x000ee80000300800 */
[----:B------:R-:W3:Y:S01]  /*7fb0*/  LDL.LU R7, [R1+0x1b0] ;  /* 0x0001b00001077983 */ /* 0x000ee20000300800 */
[----:B0-----:R-:W-:-:S03]  /*7fc0*/  LOP3.LUT R29, R29, 0xff, RZ, 0xc0, !PT ;  /* 0x000000ff1d1d7812 */ /* 0x001fc600078ec0ff */
[----:B------:R-:W4:Y:S01]  /*7fd0*/  LDL.LU R26, [R1+0x58] ;  /* 0x00005800011a7983 */ /* 0x000f220000300800 */
[----:B------:R-:W-:-:S03]  /*7fe0*/  SHF.L.U32 R29, R29, 0x1, RZ ;  /* 0x000000011d1d7819 */ /* 0x000fc600000006ff */
[----:B------:R-:W4:Y:S01]  /*7ff0*/  LDL.LU R19, [R1+0x38] ;  /* 0x0000380001137983 */ /* 0x000f220000300800 */
[----:B------:R-:W-:-:S03]  /*8000*/  LOP3.LUT R20, R29, 0x60, RZ, 0x3c, !PT ;  /* 0x000000601d147812 */ /* 0x000fc600078e3cff */
[----:B------:R-:W4:Y:S04]  /*8010*/  LDL.LU R21, [R1+0x28] ;  /* 0x0000280001157983 */ /* 0x000f280000300800 */
[----:B------:R-:W4:Y:S04]  /*8020*/  LDL.LU R24, [R1+0x18] ;  /* 0x0000180001187983 */ /* 0x000f280000300800 */
[----:B------:R-:W4:Y:S04]  /*8030*/  LDL.LU R28, [R1+0xc] ;  /* 0x00000c00011c7983 */ /* 0x000f280000300800 */
[----:B------:R-:W4:Y:S04]  /*8040*/  LDL.LU R29, [R1+0x8] ;  /* 0x00000800011d7983 */ /* 0x000f280000300800 */
[----:B--2---:R0:W2:Y:S02]  /*8050*/  LDG.E.U16 R4, [R4.64] ;  /* 0x0000000404047981 */ /* 0x0040a4000c1e1500 */
[----:B0-----:R-:W-:-:S04]  /*8060*/  MOV R5, 0x1 ;  /* 0x0000000100057802 */ /* 0x001fc80000000f00 */
[----:B------:R-:W-:Y:S02]  /*8070*/  ISETP.LE.AND P0, PT, R5, c[0x0][0x1d0], PT ;  /* 0x0000740005007a0c */ /* 0x000fe40003f03270 */
[----:B------:R-:W2:Y:S04]  /*8080*/  LDL.LU R5, [R1+0x48] ;  /* 0x0000480001057983 */ /* 0x000ea80000300800 */
[----:B------:R0:W-:Y:S04]  /*8090*/  STS.U16 [R20+0x8c00], R22 ;  /* 0x008c001614007388 */ /* 0x0001e80000000400 */
[----:B---3--:R-:W-:Y:S04]  /*80a0*/  STS.U16 [R20+0x9c00], R7 ;  /* 0x009c000714007388 */ /* 0x008fe80000000400 */
[----:B------:R-:W-:Y:S04]  /*80b0*/  STS.U16 [R20+0xac00], R9 ;  /* 0x00ac000914007388 */ /* 0x000fe80000000400 */
[----:B------:R-:W-:Y:S04]  /*80c0*/  STS.U16 [R20+0xbc00], R11 ;  /* 0x00bc000b14007388 */ /* 0x000fe80000000400 */
[----:B------:R-:W-:Y:S04]  /*80d0*/  STS.U16 [R20+0xcc00], R13 ;  /* 0x00cc000d14007388 */ /* 0x000fe80000000400 */
[----:B------:R-:W-:Y:S04]  /*80e0*/  STS.U16 [R20+0xdc00], R15 ;  /* 0x00dc000f14007388 */ /* 0x000fe80000000400 */
[----:B------:R-:W-:Y:S04]  /*80f0*/  STS.U16 [R20+0xec00], R17 ;  /* 0x00ec001114007388 */ /* 0x000fe80000000400 */
[----:B0-----:R-:W3:Y:S04]  /*8100*/  LDL.LU R22, [R1+0x1458] ;  /* 0x0014580001167983 */ /* 0x001ee80000300800 */
[----:B------:R0:W-:Y:S04]  /*8110*/  STS.U16 [R20+0xfc00], R18 ;  /* 0x00fc001214007388 */ /* 0x0001e80000000400 */
[----:B----4-:R1:W-:Y:S04]  /*8120*/  STS.U16 [R20+0x10c00], R3 ;  /* 0x010c000314007388 */ /* 0x0103e80000000400 */
[----:B-----5:R4:W-:Y:S04]  /*8130*/  STS.U16 [R20+0x11c00], R0 ;  /* 0x011c000014007388 */ /* 0x0209e80000000400 */
[----:B0-----:R-:W5:Y:S04]  /*8140*/  LDL.LU R18, [R1+0x328] ;  /* 0x0003280001127983 */ /* 0x001f680000300800 */
[----:B-1----:R-:W3:Y:S04]  /*8150*/  LDL.LU R3, [R1+0x30c] ;  /* 0x00030c0001037983 */ /* 0x002ee80000300800 */
[----:B------:R0:W-:Y:S04]  /*8160*/  STS.U16 [R20+0x12c00], R2 ;  /* 0x012c000214007388 */ /* 0x0001e80000000400 */
[----:B----4-:R-:W2:Y:S04]  /*8170*/  LDL.LU R0, [R1+0x2f0] ;  /* 0x0002f00001007983 */ /* 0x010ea80000300800 */
[----:B0-----:R-:W3:Y:S04]  /*8180*/  LDL.LU R2, [R1+0x2d8] ;  /* 0x0002d80001027983 */ /* 0x001ee80000300800 */
[----:B------:R-:W3:Y:S04]  /*8190*/  LDL.LU R7, [R1+0xb8] ;  /* 0x0000b80001077983 */ /* 0x000ee80000300800 */
[----:B------:R-:W3:Y:S04]  /*81a0*/  LDL.LU R9, [R1+0xb0] ;  /* 0x0000b00001097983 */ /* 0x000ee80000300800 */
[----:B------:R-:W3:Y:S04]  /*81b0*/  LDL.LU R11, [R1+0xa8] ;  /* 0x0000a800010b7983 */ /* 0x000ee80000300800 */
[----:B------:R-:W3:Y:S04]  /*81c0*/  LDL.LU R13, [R1+0xa0] ;  /* 0x0000a000010d7983 */ /* 0x000ee80000300800 */
[----:B------:R-:W3:Y:S04]  /*81d0*/  LDL.LU R15, [R1+0x98] ;  /* 0x00009800010f7983 */ /* 0x000ee80000300800 */
[----:B------:R0:W-:Y:S04]  /*81e0*/  STS.U16 [R20+0x13c00], R26 ;  /* 0x013c001a14007388 */ /* 0x0001e80000000400 */
[----:B------:R-:W3:Y:S04]  /*81f0*/  LDL.LU R17, [R1+0x90] ;  /* 0x0000900001117983 */ /* 0x000ee80000300800 */
[----:B0-----:R-:W3:Y:S04]  /*8200*/  LDL.LU R26, [R1+0x1454] ;  /* 0x00145400011a7983 */ /* 0x001ee80000300800 */
[----:B--2---:R-:W-:Y:S04]  /*8210*/  STS.U16 [R20+0x14c00], R5 ;  /* 0x014c000514007388 */ /* 0x004fe80000000400 */
[----:B------:R0:W-:Y:S04]  /*8220*/  STS.U16 [R20+0x15c00], R19 ;  /* 0x015c001314007388 */ /* 0x0001e80000000400 */
[----:B------:R1:W-:Y:S04]  /*8230*/  STS.U16 [R20+0x16c00], R21 ;  /* 0x016c001514007388 */ /* 0x0003e80000000400 */
[----:B------:R2:W-:Y:S04]  /*8240*/  STS.U16 [R20+0x17c00], R24 ;  /* 0x017c001814007388 */ /* 0x0005e80000000400 */
[----:B0-----:R-:W3:Y:S04]  /*8250*/  LDL.LU R19, [R1+0x1450] ;  /* 0x0014500001137983 */ /* 0x001ee80000300800 */
[----:B-1----:R-:W3:Y:S04]  /*8260*/  LDL.LU R21, [R1+0x144c] ;  /* 0x00144c0001157983 */ /* 0x002ee80000300800 */
[----:B--2---:R-:W2:Y:S04]  /*8270*/  LDL.LU R24, [R1+0x1448] ;  /* 0x0014480001187983 */ /* 0x004ea80000300800 */
[----:B------:R0:W-:Y:S04]  /*8280*/  STS.U16 [R20+0x18c00], R28 ;  /* 0x018c001c14007388 */ /* 0x0001e80000000400 */
[----:B------:R1:W-:Y:S04]  /*8290*/  STS.U16 [R20+0x19c00], R29 ;  /* 0x019c001d14007388 */ /* 0x0003e80000000400 */
[----:B0-----:R-:W2:Y:S04]  /*82a0*/  LDL.LU R28, [R1+0x1444] ;  /* 0x00144400011c7983 */ /* 0x001ea80000300800 */
[----:B-1----:R-:W2:Y:S04]  /*82b0*/  LDL.LU R29, [R1+0x1440] ;  /* 0x00144000011d7983 */ /* 0x002ea80000300800 */
[----:B------:R-:W0:Y:S02]  /*82c0*/  S2R R5, SR_TID.X ;  /* 0x0000000000057919 */ /* 0x000e240000002100 */
[----:B0-----:R-:W-:-:S05]  /*82d0*/  LOP3.LUT R5, R5, 0xff, RZ, 0xc0, !PT ;  /* 0x000000ff05057812 */ /* 0x001fca00078ec0ff */
[----:B------:R-:W-:-:S05]  /*82e0*/  IMAD.SHL.U32 R5, R5, 0x2, RZ ;  /* 0x0000000205057824 */ /* 0x000fca00078e00ff */
[----:B------:R-:W-:Y:S01]  /*82f0*/  LOP3.LUT R5, R5, 0x70, RZ, 0x3c, !PT ;  /* 0x0000007005057812 */ /* 0x000fe200078e3cff */
[----:B--2---:R0:W-:Y:S04]  /*8300*/  STS.U16 [R20+0x1ac00], R29 ;  /* 0x01ac001d14007388 */ /* 0x0041e80000000400 */
[----:B------:R1:W-:Y:S04]  /*8310*/  STS.U16 [R20+0x1bc00], R28 ;  /* 0x01bc001c14007388 */ /* 0x0003e80000000400 */
[----:B------:R2:W-:Y:S04]  /*8320*/  STS.U16 [R20+0x1cc00], R24 ;  /* 0x01cc001814007388 */ /* 0x0005e80000000400 */
[----:B0-----:R-:W4:Y:S04]  /*8330*/  LDL.LU R29, [R1+0xc0] ;  /* 0x0000c000011d7983 */ /* 0x001f280000300800 */
[----:B-1----:R-:W4:Y:S04]  /*8340*/  LDL.LU R28, [R1+0xc8] ;  /* 0x0000c800011c7983 */ /* 0x002f280000300800 */
[----:B--2---:R-:W2:Y:S04]  /*8350*/  LDL.LU R24, [R1+0x14c] ;  /* 0x00014c0001187983 */ /* 0x004ea80000300800 */
[----:B---3--:R0:W-:Y:S04]  /*8360*/  STS.U16 [R20+0x1dc00], R21 ;  /* 0x01dc001514007388 */ /* 0x0081e80000000400 */
[----:B------:R1:W-:Y:S04]  /*8370*/  STS.U16 [R20+0x1ec00], R19 ;  /* 0x01ec001314007388 */ /* 0x0003e80000000400 */
[----:B------:R3:W-:Y:S04]  /*8380*/  STS.U16 [R20+0x1fc00], R26 ;  /* 0x01fc001a14007388 */ /* 0x0007e80000000400 */
[----:B0-----:R-:W2:Y:S04]  /*8390*/  LDL.LU R21, [R1+0x16c] ;  /* 0x00016c0001157983 */ /* 0x001ea80000300800 */
[----:B-1----:R-:W2:Y:S04]  /*83a0*/  LDL.LU R19, [R1+0x198] ;  /* 0x0001980001137983 */ /* 0x002ea80000300800 */
[----:B---3--:R-:W3:Y:S04]  /*83b0*/  LDL.LU R20, [R1+0x143c] ;  /* 0x00143c0001147983 */ /* 0x008ee80000300800 */
[----:B------:R-:W2:Y:S04]  /*83c0*/  LDL.LU R26, [R1+0x1c4] ;  /* 0x0001c400011a7983 */ /* 0x000ea80000300800 */
[----:B-----5:R0:W-:Y:S04]  /*83d0*/  STS.U16 [R5+0xe00], R18 ;  /* 0x000e001205007388 */ /* 0x0201e80000000400 */
[----:B------:R1:W-:Y:S04]  /*83e0*/  STS.U16 [R5+0x1e00], R3 ;  /* 0x001e000305007388 */ /* 0x0003e80000000400 */
[----:B------:R5:W-:Y:S04]  /*83f0*/  STS.U16 [R5+0x2e00], R0 ;  /* 0x002e000005007388 */ /* 0x000be80000000400 */
[----:B0-----:R-:W3:Y:S04]  /*8400*/  LDL.LU R18, [R1+0x1438] ;  /* 0x0014380001127983 */ /* 0x001ee80000300800 */
[----:B-1----:R-:W3:Y:S04]  /*8410*/  LDL.LU R3, [R1+0x1434] ;  /* 0x0014340001037983 */ /* 0x002ee80000300800 */
[----:B-----5:R-:W5:Y:S04]  /*8420*/  LDL.LU R0, [R1+0x1430] ;  /* 0x0014300001007983 */ /* 0x020f680000300800 */
[----:B------:R0:W-:Y:S04]  /*8430*/  STS.U16 [R5+0x3e00], R2 ;  /* 0x003e000205007388 */ /* 0x0001e80000000400 */
[----:B0-----:R-:W3:Y:S04]  /*8440*/  LDL.LU R2, [R1+0x142c] ;  /* 0x00142c0001027983 */ /* 0x001ee80000300800 */
[----:B--2---:R-:W-:Y:S04]  /*8450*/  STS.U16 [R5+0x4e00], R26 ;  /* 0x004e001a05007388 */ /* 0x004fe80000000400 */
[----:B------:R-:W-:Y:S04]  /*8460*/  STS.U16 [R5+0x5e00], R19 ;  /* 0x005e001305007388 */ /* 0x000fe80000000400 */
[----:B------:R-:W-:Y:S04]  /*8470*/  STS.U16 [R5+0x6e00], R21 ;  /* 0x006e001505007388 */ /* 0x000fe80000000400 */
[----:B------:R-:W-:Y:S04]  /*8480*/  STS.U16 [R5+0x7e00], R24 ;  /* 0x007e001805007388 */ /* 0x000fe80000000400 */
        /* <DEDUP_REMOVED lines=8> */
[----:B---3--:R0:W-:Y:S04]  /*8510*/  STS.U16 [R5+0x10e00], R2 ;  /* 0x010e000205007388 */ /* 0x0081e80000000400 */
[----:B-----5:R1:W-:Y:S01]  /*8520*/  STS.U16 [R5+0x11e00], R0 ;  /* 0x011e000005007388 */ /* 0x0203e20000000400 */
[----:B0-----:R-:W-:-:S03]  /*8530*/  MOV R2, 0x3f800000 ;  /* 0x3f80000000027802 */ /* 0x001fc60000000f00 */
[----:B------:R0:W-:Y:S01]  /*8540*/  STS.U16 [R5+0x12e00], R3 ;  /* 0x012e000305007388 */ /* 0x0001e20000000400 */
[----:B-1----:R-:W-:-:S03]  /*8550*/  MOV R0, 0xff800000 ;  /* 0xff80000000007802 */ /* 0x002fc60000000f00 */
[----:B------:R1:W-:Y:S01]  /*8560*/  STL [R1+0xbfc], R2 ;  /* 0x000bfc0201007387 */ /* 0x0003e20000100800 */
[----:B0-----:R-:W-:-:S03]  /*8570*/  IMAD.MOV.U32 R3, RZ, RZ, -0x800000 ;  /* 0xff800000ff037424 */ /* 0x001fc600078e00ff */
[----:B------:R-:W-:Y:S01]  /*8580*/  STL [R1+0x404], R0 ;  /* 0x0004040001007387 */ /* 0x000fe20000100800 */
[----:B-1----:R-:W-:-:S03]  /*8590*/  MOV R2, 0xff800000 ;  /* 0xff80000000027802 */ /* 0x002fc60000000f00 */
[----:B------:R0:W-:Y:S04]  /*85a0*/  STL [R1+0x408], R3 ;  /* 0x0004080301007387 */ /* 0x0001e80000100800 */
[----:B------:R1:W-:Y:S04]  /*85b0*/  STL [R1+0x40c], R2 ;  /* 0x00040c0201007387 */ /* 0x0003e80000100800 */
[----:B------:R2:W-:Y:S01]  /*85c0*/  STL [R1+0x550], R0 ;  /* 0x0005500001007387 */ /* 0x0005e20000100800 */
[----:B0-----:R-:W-:Y:S01]  /*85d0*/  MOV R3, 0x3f800000 ;  /* 0x3f80000000037802 */ /* 0x001fe20000000f00 */
[----:B-1----:R-:W-:-:S04]  /*85e0*/  IMAD.MOV.U32 R2, RZ, RZ, 0x3f800000 ;  /* 0x3f800000ff027424 */ /* 0x002fc800078e00ff */
[----:B------:R0:W-:Y:S01]  /*85f0*/  STL [R1+0xc00], R3 ;  /* 0x000c000301007387 */ /* 0x0001e20000100800 */
[----:B--2---:R-:W-:-:S03]  /*8600*/  MOV R0, 0x3f800000 ;  /* 0x3f80000000007802 */ /* 0x004fc60000000f00 */
[----:B------:R0:W-:Y:S04]  /*8610*/  STL [R1+0xc04], R2 ;  /* 0x000c040201007387 */ /* 0x0001e80000100800 */
[----:B------:R0:W-:Y:S04]  /*8620*/  STL [R1+0x540], RZ ;  /* 0x000540ff01007387 */ /* 0x0001e80000100800 */
[----:B------:R0:W-:Y:S04]  /*8630*/  STL [R1+0xc08], R0 ;  /* 0x000c080001007387 */ /* 0x0001e80000100800 */
[----:B------:R0:W-:Y:S04]  /*8640*/  STL [R1+0x544], RZ ;  /* 0x000544ff01007387 */ /* 0x0001e80000100800 */
        /* <DEDUP_REMOVED lines=241> */
[----:B------:R0:W-:Y:S04]  /*9560*/  STS.U16 [R5+0x13e00], R18 ;  /* 0x013e001205007388 */ /* 0x0001e80000000400 */
        /* <DEDUP_REMOVED lines=24> */
[----:B------:R-:W1:Y:S04]  /*96f0*/  S2R R28, SR_TID.X ;  /* 0x00000000001c7919 */ /* 0x000e680000002100 */
[----:B------:R0:W-:Y:S01]  /*9700*/  STL [R1+0x73c], RZ ;  /* 0x00073cff01007387 */ /* 0x0001e20000100800 */
[----:B------:R-:W-:Y:S05]  /*9710*/  @!P0 BRA `(.L_x_0) ;  /* 0x00053a2000008947 */ /* 0x000fea0003800000 */
[----:B01----:R-:W-:Y:S02]  /*9720*/  SHF.R.U32.HI R0, RZ, 0x7, R28 ;  /* 0x00000007ff007819 */ /* 0x003fe4000001161c */
[----:B------:R-:W-:-:S02]  /*9730*/  MOV R2, c[0x0][0x1b8] ;  /* 0x00006e0000027a02 */ /* 0x000fc40000000f00 */
[----:B------:R-:W-:Y:S02]  /*9740*/  SGXT.U32 R0, R0, 0x1 ;  /* 0x000000010000781a */ /* 0x000fe40000000000 */
[----:B------:R-:W-:-:S03]  /*9750*/  LOP3.LUT R28, R28, 0xff, RZ, 0xc0, !PT ;  /* 0x000000ff1c1c7812 */ /* 0x000fc600078ec0ff */
[----:B------:R-:W-:Y:S02]  /*9760*/  IMAD R0, R0, c[0x0][0x1b8], RZ ;  /* 0x00006e0000007a24 */ /* 0x000fe400078e02ff */
[----:B------:R-:W-:Y:S02]  /*9770*/  IMAD R28, R28, c[0x0][0x1a8], RZ ;  /* 0x00006a001c1c7a24 */ /* 0x000fe400078e02ff */
[----:B------:R-:W-:-:S05]  /*9780*/  IMAD R3, R2, 0x2, R0 ;  /* 0x0000000202037824 */ /* 0x000fca00078e0200 */
[----:B------:R-:W-:-:S05]  /*9790*/  LEA R3, R2, R3, 0x1 ;  /* 0x0000000302037211 */ /* 0x000fca00078e08ff */
[----:B------:R0:W-:Y:S02]  /*97a0*/  STL [R1+0x4], R3 ;  /* 0x0000040301007387 */ /* 0x0001e40000100800 */
[----:B0-----:R-:W-:-:S05]  /*97b0*/  LEA R3, R2, R3, 0x1 ;  /* 0x0000000302037211 */ /* 0x001fca00078e08ff */
[----:B------:R-:W-:-:S05]  /*97c0*/  IMAD R3, R2, 0x2, R3 ;  /* 0x0000000202037824 */ /* 0x000fca00078e0203 */
[----:B------:R0:W-:Y:S02]  /*97d0*/  STL [R1], R3 ;  /* 0x0000000301007387 */ /* 0x0001e40000100800 */
[----:B0-----:R-:W-:-:S04]  /*97e0*/  LEA R3, R2, R3, 0x1 ;  /* 0x0000000302037211 */ /* 0x001fc800078e08ff */
[C---:B------:R-:W-:Y:S01]  /*97f0*/  LEA R29, R2.reuse, R3, 0x1 ;  /* 0x00000003021d7211 */ /* 0x040fe200078e08ff */
[----:B------:R0:W-:Y:S04]  /*9800*/  STL [R1+0x3c], R3 ;  /* 0x00003c0301007387 */ /* 0x0001e80000100800 */
[----:B0-----:R-:W-:-:S05]  /*9810*/  IMAD R3, R2, 0x2, R29 ;  /* 0x0000000202037824 */ /* 0x001fca00078e021d */
[----:B------:R-:W-:-:S04]  /*9820*/  LEA R4, R2, R3, 0x1 ;  /* 0x0000000302047211 */ /* 0x000fc800078e08ff */
[----:B------:R-:W-:-:S05]  /*9830*/  LEA R5, R2, R4, 0x1 ;  /* 0x0000000402057211 */ /* 0x000fca00078e08ff */
[C---:B------:R-:W-:Y:S01]  /*9840*/  IMAD R6, R2.reuse, 0x2, R5 ;  /* 0x0000000202067824 */ /* 0x040fe200078e0205 */
[----:B------:R-:W-:Y:S04]  /*9850*/  STL.64 [R1+0x1530], R4 ;  /* 0x0015300401007387 */ /* 0x000fe80000100a00 */
[----:B------:R-:W-:-:S04]  /*9860*/  LEA R7, R2, R6, 0x1 ;  /* 0x0000000602077211 */ /* 0x000fc800078e08ff */
[----:B------:R-:W-:-:S05]  /*9870*/  LEA R8, R2, R7, 0x1 ;  /* 0x0000000702087211 */ /* 0x000fca00078e08ff */
[----:B------:R-:W-:-:S05]  /*9880*/  IMAD R9, R2, 0x2, R8 ;  /* 0x0000000202097824 */ /* 0x000fca00078e0208 */
[----:B------:R-:W-:-:S04]  /*9890*/  LEA R10, R2, R9, 0x1 ;  /* 0x00000009020a7211 */ /* 0x000fc800078e08ff */
[----:B------:R-:W-:-:S05]  /*98a0*/  LEA R11, R2, R10, 0x1 ;  /* 0x0000000a020b7211 */ /* 0x000fca00078e08ff */
[----:B------:R-:W-:-:S05]  /*98b0*/  IMAD R12, R2, 0x2, R11 ;  /* 0x00000002020c7824 */ /* 0x000fca00078e020b */
[----:B------:R-:W-:-:S04]  /*98c0*/  LEA R13, R2, R12, 0x1 ;  /* 0x0000000c020d7211 */ /* 0x000fc800078e08ff */
[C---:B------:R-:W-:Y:S01]  /*98d0*/  LEA R14, R2.reuse, R13, 0x1 ;  /* 0x0000000d020e7211 */ /* 0x040fe200078e08ff */
[----:B------:R0:W-:Y:S04]  /*98e0*/  STL.64 [R1+0x1520], R12 ;  /* 0x0015200c01007387 */ /* 0x0001e80000100a00 */
[----:B------:R-:W-:-:S05]  /*98f0*/  IMAD R15, R2, 0x2, R14 ;  /* 0x00000002020f7824 */ /* 0x000fca00078e020e */
[C---:B------:R-:W-:Y:S01]  /*9900*/  LEA R16, R2.reuse, R15, 0x1 ;  /* 0x0000000f02107211 */ /* 0x040fe200078e08ff */
[----:B------:R1:W-:Y:S03]  /*9910*/  STL.64 [R1+0x1528], R14 ;  /* 0x0015280e01007387 */ /* 0x0003e60000100a00 */
[C---:B------:R-:W-:Y:S01]  /*9920*/  LEA R17, R2.reuse, R16, 0x1 ;  /* 0x0000001002117211 */ /* 0x040fe200078e08ff */
[----:B0-----:R-:W0:Y:S04]  /*9930*/  S2R R13, SR_CTAID.Y ;  /* 0x00000000000d7919 */ /* 0x001e280000002600 */
[C---:B------:R-:W-:Y:S01]  /*9940*/  IMAD R18, R2.reuse, 0x2, R17 ;  /* 0x0000000202127824 */ /* 0x040fe200078e0211 */
[----:B------:R-:W-:Y:S04]  /*9950*/  STL.64 [R1+0x1518], R16 ;  /* 0x0015181001007387 */ /* 0x000fe80000100a00 */
[C---:B------:R-:W-:Y:S01]  /*9960*/  LEA R19, R2.reuse, R18, 0x1 ;  /* 0x0000001202137211 */ /* 0x040fe200078e08ff */
[----:B-1----:R-:W1:Y:S03]  /*9970*/  S2R R15, SR_TID.X ;  /* 0x00000000000f7919 */ /* 0x002e660000002100 */
[C---:B------:R-:W-:Y:S01]  /*9980*/  LEA R20, R2.reuse, R19, 0x1 ;  /* 0x0000001302147211 */ /* 0x040fe200078e08ff */
[----:B------:R-:W-:Y:S04]  /*9990*/  STL.64 [R1+0x1510], R18 ;  /* 0x0015101201007387 */ /* 0x000fe80000100a00 */
[----:B------:R-:W-:-:S05]  /*99a0*/  IMAD R21, R2, 0x2, R20 ;  /* 0x0000000202157824 */ /* 0x000fca00078e0214 */
[----:B------:R-:W-:-:S04]  /*99b0*/  LEA R22, R2, R21, 0x1 ;  /* 0x0000001502167211 */ /* 0x000fc800078e08ff */
[----:B------:R-:W-:-:S05]  /*99c0*/  LEA R23, R2, R22, 0x1 ;  /* 0x0000001602177211 */ /* 0x000fca00078e08ff */
[C---:B------:R-:W-:Y:S01]  /*99d0*/  IMAD R24, R2.reuse, 0x2, R23 ;  /* 0x0000000202187824 */ /* 0x040fe200078e0217 */
[----:B------:R2:W-:Y:S01]  /*99e0*/  STL.64 [R1+0x1500], R22 ;  /* 0x0015001601007387 */ /* 0x0005e20000100a00 */
[C---:B-1----:R-:W-:Y:S02]  /*99f0*/  LOP3.LUT P0, RZ, R15.reuse, 0x80, RZ, 0xc0, !PT ;  /* 0x000000800fff7812 */ /* 0x042fe4000780c0ff */
[----:B------:R-:W-:Y:S02]  /*9a00*/  LOP3.LUT R5, R15, 0x7f, RZ, 0xc0, !PT ;  /* 0x0000007f0f057812 */ /* 0x000fe400078ec0ff */
[----:B------:R-:W-:-:S04]  /*9a10*/  LEA R25, R2, R24, 0x1 ;  /* 0x0000001802197211 */ /* 0x000fc800078e08ff */
[C---:B------:R-:W-:Y:S01]  /*9a20*/  LEA R26, R2.reuse, R25, 0x1 ;  /* 0x00000019021a7211 */ /* 0x040fe200078e08ff */
[----:B------:R-:W-:Y:S01]  /*9a30*/  STL.64 [R1+0x14f0], R24 ;  /* 0x0014f01801007387 */ /* 0x000fe20000100a00 */
[----:B--2---:R-:W-:Y:S01]  /*9a40*/  SEL R22, RZ, 0x110, !P0 ;  /* 0x00000110ff167807 */ /* 0x004fe20004000000 */
[C---:B------:R-:W-:Y:S02]  /*9a50*/  IMAD.SHL.U32 R23, R5.reuse, 0x2, RZ ;  /* 0x0000000205177824 */ /* 0x040fe400078e00ff */
[----:B------:R-:W-:Y:S02]  /*9a60*/  IMAD R27, R2, 0x2, R26 ;  /* 0x00000002021b7824 */ /* 0x000fe400078e021a */
[----:B------:R-:W-:Y:S01]  /*9a70*/  IMAD R5, R5, c[0x0][0x1b4], RZ ;  /* 0x00006d0005057a24 */ /* 0x000fe200078e02ff */
[----:B------:R-:W-:Y:S02]  /*9a80*/  LOP3.LUT R22, R22, R23, RZ, 0x3c, !PT ;  /* 0x0000001716167212 */ /* 0x000fe400078e3cff */
[----:B------:R-:W-:Y:S01]  /*9a90*/  LEA R4, R2, R27, 0x1 ;  /* 0x0000001b02047211 */ /* 0x000fe200078e08ff */
[----:B0-----:R-:W-:-:S03]  /*9aa0*/  IMAD R27, R13, c[0x0][0x1a0], RZ ;  /* 0x000068000d1b7a24 */ /* 0x001fc600078e02ff */
[----:B------:R-:W-:Y:S01]  /*9ab0*/  LEA R4, R2, R4, 0x1 ;  /* 0x0000000402047211 */ /* 0x000fe200078e08ff */
[----:B------:R-:W-:-:S04]  /*9ac0*/  IMAD.HI R14, R27, 0x2, RZ ;  /* 0x000000021b0e7827 */ /* 0x000fc800078e02ff */
[----:B------:R-:W-:-:S05]  /*9ad0*/  IMAD R4, R2, 0x2, R4 ;  /* 0x0000000202047824 */ /* 0x000fca00078e0204 */
[----:B------:R0:W-:Y:S01]  /*9ae0*/  STL [R1+0x20], R4 ;  /* 0x0000200401007387 */ /* 0x0001e20000100800 */
[----:B------:R-:W-:-:S05]  /*9af0*/  LEA R17, R2, R4, 0x1 ;  /* 0x0000000402117211 */ /* 0x000fca00078e08ff */
[----:B------:R-:W-:Y:S01]  /*9b00*/  IMAD R16, R2, 0x2, R17 ;  /* 0x0000000202107824 */ /* 0x000fe200078e0211 */
[----:B0-----:R-:W-:Y:S02]  /*9b10*/  SHF.L.U32 R4, R27, 0x1, RZ ;  /* 0x000000011b047819 */ /* 0x001fe400000006ff */
[C---:B------:R-:W-:Y:S01]  /*9b20*/  SHF.L.U32 R27, R28.reuse, 0x1, RZ ;  /* 0x000000011c1b7819 */ /* 0x040fe200000006ff */
[----:B------:R-:W-:Y:S01]  /*9b30*/  IMAD.HI R28, R28, 0x2, RZ ;  /* 0x000000021c1c7827 */ /* 0x000fe200078e02ff */
[----:B------:R-:W-:Y:S02]  /*9b40*/  LEA R12, R2, R16, 0x1 ;  /* 0x00000010020c7211 */ /* 0x000fe400078e08ff */
[----:B------:R-:W-:Y:S01]  /*9b50*/  IADD3 R18, P0, P1, R27, c[0x0][0x168], R4 ;  /* 0x00005a001b127a10 */ /* 0x000fe2000791e004 */
[----:B------:R-:W-:Y:S01]  /*9b60*/  IMAD R27, R13, c[0x0][0x1b0], RZ ;  /* 0x00006c000d1b7a24 */ /* 0x000fe200078e02ff */
[----:B------:R-:W0:Y:S01]  /*9b70*/  S2R R4, SR_TID.X ;  /* 0x0000000000047919 */ /* 0x000e220000002100 */
[----:B------:R-:W-:-:S02]  /*9b80*/  LOP3.LUT R13, R15, 0x7, RZ, 0xc0, !PT ;  /* 0x000000070f0d7812 */ /* 0x000fc400078ec0ff */
[----:B------:R-:W-:Y:S01]  /*9b90*/  IADD3.X R19, R28, c[0x0][0x16c], R14, P0, P1 ;  /* 0x00005b001c137a10 */ /* 0x000fe200007e240e */
[----:B------:R1:W-:Y:S02]  /*9ba0*/  STL [R1+0x38], R12 ;  /* 0x0000380c01007387 */ /* 0x0003e40000100800 */
[----:B-1----:R-:W-:-:S05]  /*9bb0*/  LEA R12, R2, R12, 0x1 ;  /* 0x0000000c020c7211 */ /* 0x002fca00078e08ff */
[----:B------:R-:W-:Y:S01]  /*9bc0*/  IMAD R25, R2, 0x2, R12 ;  /* 0x0000000202197824 */ /* 0x000fe200078e020c */
[----:B------:R1:W-:Y:S01]  /*9bd0*/  STL [R1+0x34], R12 ;  /* 0x0000340c01007387 */ /* 0x0003e20000100800 */
[----:B0-----:R-:W-:-:S03]  /*9be0*/  SHF.L.U32 R4, R4, 0x1, RZ ;  /* 0x0000000104047819 */ /* 0x001fc600000006ff */
[----:B------:R0:W-:Y:S01]  /*9bf0*/  STL.64 [R1+0xaa0], R18 ;  /* 0x000aa01201007387 */ /* 0x0001e20000100a00 */
[----:B------:R-:W-:Y:S01]  /*9c00*/  IMAD.SHL.U32 R22, R27, 0x2, RZ ;  /* 0x000000021b167824 */ /* 0x000fe200078e00ff */
[----:B------:R-:W-:Y:S02]  /*9c10*/  LOP3.LUT R28, R4, 0x10, RZ, 0xc0, !PT ;  /* 0x00000010041c7812 */ /* 0x000fe400078ec0ff */
[----:B-1----:R-:W-:-:S04]  /*9c20*/  LEA R12, R2, R25, 0x1 ;  /* 0x00000019020c7211 */ /* 0x002fc800078e08ff */
[----:B------:R-:W-:Y:S01]  /*9c30*/  LEA R14, R2, R12, 0x1 ;  /* 0x0000000c020e7211 */ /* 0x000fe200078e08ff */
[----:B0-----:R-:W2:Y:S04]  /*9c40*/  LDL.LU R18, [R1] ;  /* 0x0000000001127983 */ /* 0x001ea80000300800 */
[----:B------:R-:W3:Y:S01]  /*9c50*/  LDL.LU R19, [R1+0x3c] ;  /* 0x00003c0001137983 */ /* 0x000ee20000300800 */
[----:B------:R-:W-:Y:S01]  /*9c60*/  IMAD R13, R13, 0x210, RZ ;  /* 0x000002100d0d7824 */ /* 0x000fe200078e02ff */
[----:B------:R-:W-:Y:S02]  /*9c70*/  LOP3.LUT R28, R28, 0xe0, R15, 0xf8, !PT ;  /* 0x000000e01c1c7812 */ /* 0x000fe400078ef80f */
[----:B------:R0:W-:Y:S01]  /*9c80*/  STL [R1+0x50], R12 ;  /* 0x0000500c01007387 */ /* 0x0001e20000100800 */
[----:B------:R-:W-:-:S02]  /*9c90*/  SHF.L.U32 R4, R15, 0x8, RZ ;  /* 0x000000080f047819 */ /* 0x000fc400000006ff */
[----:B------:R-:W-:Y:S01]  /*9ca0*/  LOP3.LUT R13, R13, R28, RZ, 0x3c, !PT ;  /* 0x0000001c0d0d7212 */ /* 0x000fe200078e3cff */
[----:B------:R1:W-:Y:S01]  /*9cb0*/  STL [R1+0x4c], R14 ;  /* 0x00004c0e01007387 */ /* 0x0003e20000100800 */
[----:B------:R-:W-:-:S04]  /*9cc0*/  LOP3.LUT R4, R4, 0x1000, RZ, 0xc0, !PT ;  /* 0x0000100004047812 */ /* 0x000fc800078ec0ff */
[----:B------:R-:W-:Y:S01]  /*9cd0*/  IADD3 R13, R4, R13, RZ ;  /* 0x0000000d040d7210 */ /* 0x000fe20007ffe0ff */
[----:B0-----:R-:W-:Y:S01]  /*9ce0*/  IMAD.HI R12, R27, 0x2, RZ ;  /* 0x000000021b0c7827 */ /* 0x001fe200078e02ff */
[----:B------:R-:W-:Y:S02]  /*9cf0*/  SHF.L.U32 R27, R5, 0x1, RZ ;  /* 0x00000001051b7819 */ /* 0x000fe400000006ff */
[C---:B------:R-:W-:Y:S01]  /*9d00*/  LEA R13, R2.reuse, R0, 0x1 ;  /* 0x00000000020d7211 */ /* 0x040fe200078e08ff */
[----:B-1----:R-:W-:Y:S01]  /*9d10*/  IMAD R14, R2, 0x2, R14 ;  /* 0x00000002020e7824 */ /* 0x002fe200078e020e */
[----:B------:R-:W-:Y:S01]  /*9d20*/  IADD3 R27, P0, P1, R27, c[0x0][0x170], R22 ;  /* 0x00005c001b1b7a10 */ /* 0x000fe2000791e016 */
[----:B------:R-:W-:-:S03]  /*9d30*/  IMAD.HI R5, R5, 0x2, RZ ;  /* 0x0000000205057827 */ /* 0x000fc600078e02ff */
[C---:B------:R-:W-:Y:S01]  /*9d40*/  LEA R24, R2.reuse, R14, 0x1 ;  /* 0x0000000e02187211 */ /* 0x040fe200078e08ff */
[----:B------:R-:W-:Y:S01]  /*9d50*/  STL [R1+0x48], R14 ;  /* 0x0000480e01007387 */ /* 0x000fe20000100800 */
[----:B------:R-:W-:Y:S01]  /*9d60*/  IADD3.X R28, R5, c[0x0][0x174], R12, P0, P1 ;  /* 0x00005d00051c7a10 */ /* 0x000fe200007e240c */
[C---:B------:R-:W-:Y:S01]  /*9d70*/  IMAD R13, R2.reuse, 0x2, R13 ;  /* 0x00000002020d7824 */ /* 0x040fe200078e020d */
[C---:B------:R-:W-:Y:S01]  /*9d80*/  LEA R5, R2.reuse, R0, 0x1 ;  /* 0x0000000002057211 */ /* 0x040fe200078e08ff */
[----:B------:R-:W-:Y:S01]  /*9d90*/  IMAD R12, R2, 0x2, R24 ;  /* 0x00000002020c7824 */ /* 0x000fe200078e0218 */
[CC--:B------:R-:W-:Y:S02]  /*9da0*/  LEA R22, P0, R0.reuse, R27.reuse, 0x1 ;  /* 0x0000001b00167211 */ /* 0x0c0fe400078008ff */
[----:B------:R-:W-:Y:S02]  /*9db0*/  LEA R4, P1, R5, R27, 0x1 ;  /* 0x0000001b05047211 */ /* 0x000fe400078208ff */
[----:B------:R-:W-:Y:S01]  /*9dc0*/  SHF.R.U32.HI R5, RZ, 0x7, R15 ;  /* 0x00000007ff057819 */ /* 0x000fe2000001160f */
[----:B------:R0:W-:Y:S01]  /*9dd0*/  STL [R1+0x6c], R12 ;  /* 0x00006c0c01007387 */ /* 0x0001e20000100800 */
[----:B------:R-:W-:-:S02]  /*9de0*/  LEA.HI.X.SX32 R23, R0, R28, 0x1, P0 ;  /* 0x0000001c00177211 */ /* 0x000fc400000f0eff */
[----:B------:R-:W-:Y:S01]  /*9df0*/  SGXT.U32 R5, R5, 0x1 ;  /* 0x000000010505781a */ /* 0x000fe20000000000 */
[----:B------:R-:W4:Y:S01]  /*9e00*/  LDL.LU R0, [R1+0x4] ;  /* 0x0000040001007983 */ /* 0x000f220000300800 */
[----:B------:R-:W-:-:S03]  /*9e10*/  LEA R13, R2, R13, 0x1 ;  /* 0x0000000d020d7211 */ /* 0x000fc600078e08ff */
[----:B------:R-:W-:Y:S01]  /*9e20*/  IMAD R5, R5, c[0x0][0x1b8], RZ ;  /* 0x00006e0005057a24 */ /* 0x000fe200078e02ff */
[----:B0-----:R-:W-:-:S03]  /*9e30*/  LEA R12, R2, R12, 0x1 ;  /* 0x0000000c020c7211 */ /* 0x001fc600078e08ff */
[----:B------:R-:W-:-:S05]  /*9e40*/  IMAD R5, R2, 0x2, R5 ;  /* 0x0000000202057824 */ /* 0x000fca00078e0205 */
[----:B------:R-:W-:Y:S01]  /*9e50*/  LEA.HI.X.SX32 R5, R5, R28, 0x1, P1 ;  /* 0x0000001c05057211 */ /* 0x000fe200008f0eff */
[----:B------:R-:W-:Y:S04]  /*9e60*/  STL [R1+0x68], R12 ;  /* 0x0000680c01007387 */ /* 0x000fe80000100800 */
[----:B------:R-:W-:Y:S04]  /*9e70*/  STL.64 [R1+0x1400], R22 ;  /* 0x0014001601007387 */ /* 0x000fe80000100a00 */
[----:B------:R0:W-:Y:S04]  /*9e80*/  STL.64 [R1+0x13f8], R4 ;  /* 0x0013f80401007387 */ /* 0x0001e80000100a00 */
[----:B0-----:R-:W5:Y:S01]  /*9e90*/  LDL.LU.64 R4, [R1+0x1530] ;  /* 0x0015300001047983 */ /* 0x001f620000300a00 */
[----:B------:R-:W-:-:S02]  /*9ea0*/  LEA R14, P2, R13, R27, 0x1 ;  /* 0x0000001b0d0e7211 */ /* 0x000fc400078408ff */
[----:B------:R-:W-:Y:S02]  /*9eb0*/  LEA R12, R2, R12, 0x1 ;  /* 0x0000000c020c7211 */ /* 0x000fe400078e08ff */
[----:B------:R-:W-:-:S03]  /*9ec0*/  LEA.HI.X.SX32 R15, R13, R28, 0x1, P2 ;  /* 0x0000001c0d0f7211 */ /* 0x000fc600010f0eff */
[----:B------:R0:W-:Y:S01]  /*9ed0*/  STL [R1+0x74], R12 ;  /* 0x0000740c01007387 */ /* 0x0001e20000100800 */
[----:B----4-:R-:W-:-:S04]  /*9ee0*/  LEA R22, P0, R0, R27, 0x1 ;  /* 0x0000001b00167211 */ /* 0x010fc800078008ff */
[----:B------:R-:W-:Y:S02]  /*9ef0*/  LEA.HI.X.SX32 R23, R0, R28, 0x1, P0 ;  /* 0x0000001c00177211 */ /* 0x000fe400000f0eff */
[----:B------:R-:W-:-:S03]  /*9f00*/  LEA R0, R2, R12, 0x1 ;  /* 0x0000000c02007211 */ /* 0x000fc600078e08ff */
[----:B------:R2:W-:Y:S01]  /*9f10*/  STL.64 [R1+0x13f0], R22 ;  /* 0x0013f01601007387 */ /* 0x0005e20000100a00 */
[----:B0-----:R-:W-:-:S03]  /*9f20*/  LEA R12, P2, R29, R27, 0x1 ;  /* 0x0000001b1d0c7211 */ /* 0x001fc600078408ff */
[----:B------:R3:W-:Y:S01]  /*9f30*/  STL.64 [R1+0x13e8], R14 ;  /* 0x0013e80e01007387 */ /* 0x0007e20000100a00 */
[-C--:B------:R-:W-:Y:S02]  /*9f40*/  LEA.HI.X.SX32 R13, R29, R28.reuse, 0x1, P2 ;  /* 0x0000001c1d0d7211 */ /* 0x080fe400010f0eff */
[CC--:B--2---:R-:W-:Y:S02]  /*9f50*/  LEA R22, P0, R18.reuse, R27.reuse, 0x1 ;  /* 0x0000001b12167211 */ /* 0x0c4fe400078008ff */
[CC--:B---3--:R-:W-:Y:S02]  /*9f60*/  LEA R14, P1, R19.reuse, R27.reuse, 0x1 ;  /* 0x0000001b130e7211 */ /* 0x0c8fe400078208ff */
[-C--:B------:R-:W-:Y:S02]  /*9f70*/  LEA.HI.X.SX32 R23, R18, R28.reuse, 0x1, P0 ;  /* 0x0000001c12177211 */ /* 0x080fe400000f0eff */
[-C--:B------:R-:W-:Y:S01]  /*9f80*/  LEA.HI.X.SX32 R15, R19, R28.reuse, 0x1, P1 ;  /* 0x0000001c130f7211 */ /* 0x080fe200008f0eff */
[----:B------:R-:W-:Y:S01]  /*9f90*/  IMAD R0, R2, 0x2, R0 ;  /* 0x0000000202007824 */ /* 0x000fe200078e0200 */
[C---:B------:R-:W-:Y:S01]  /*9fa0*/  LEA R18, P0, R3.reuse, R27, 0x1 ;  /* 0x0000001b03127211 */ /* 0x040fe200078008ff */
[----:B------:R0:W-:Y:S04]  /*9fb0*/  STL.64 [R1+0x13e0], R22 ;  /* 0x0013e01601007387 */ /* 0x0001e80000100a00 */
[----:B------:R5:W-:Y:S01]  /*9fc0*/  STL.64 [R1+0x13d8], R14 ;  /* 0x0013d80e01007387 */ /* 0x000be20000100a00 */
[----:B------:R-:W-:-:S03]  /*9fd0*/  LEA.HI.X.SX32 R19, R3, R28, 0x1, P0 ;  /* 0x0000001c03137211 */ /* 0x000fc600000f0eff */
[----:B------:R1:W-:Y:S01]  /*9fe0*/  STL.64 [R1+0x13d0], R12 ;  /* 0x0013d00c01007387 */ /* 0x0003e20000100a00 */
[----:B0-----:R-:W-:Y:S02]  /*9ff0*/  LEA R22, R2, R0, 0x1 ;  /* 0x0000000002167211 */ /* 0x001fe400078e08ff */
[CC--:B-----5:R-:W-:Y:S02]  /*a000*/  LEA R14, P1, R4.reuse, R27.reuse, 0x1 ;  /* 0x0000001b040e7211 */ /* 0x0e0fe400078208ff */
[C---:B-1----:R-:W-:Y:S02]  /*a010*/  LEA R12, P2, R5.reuse, R27, 0x1 ;  /* 0x0000001b050c7211 */ /* 0x042fe400078408ff */
[-C--:B------:R-:W-:Y:S02]  /*a020*/  LEA.HI.X.SX32 R15, R4, R28.reuse, 0x1, P1 ;  /* 0x0000001c040f7211 */ /* 0x080fe400008f0eff */
[----:B------:R-:W-:Y:S01]  /*a030*/  LEA.HI.X.SX32 R13, R5, R28, 0x1, P2 ;  /* 0x0000001c050d7211 */ /* 0x000fe200010f0eff */
[----:B------:R0:W-:Y:S01]  /*a040*/  STL.64 [R1+0x13c8], R18 ;  /* 0x0013c81201007387 */ /* 0x0001e20000100a00 */
[----:B------:R-:W-:-:S03]  /*a050*/  LEA R23, R2, R22, 0x1 ;  /* 0x0000001602177211 */ /* 0x000fc600078e08ff */
[----:B------:R1:W-:Y:S02]  /*a060*/  STL.64 [R1+0x13c0], R14 ;  /* 0x0013c00e01007387 */ /* 0x0003e40000100a00 */
[----:B------:R-:W-:Y:S02]  /*a070*/  IMAD R3, R2, 0x2, R23 ;  /* 0x0000000202037824 */ /* 0x000fe400078e0217 */
[----:B------:R2:W-:Y:S01]  /*a080*/  STL.64 [R1+0x13b8], R12 ;  /* 0x0013b80c01007387 */ /* 0x0005e20000100a00 */
[CC--:B0-----:R-:W-:Y:S02]  /*a090*/  LEA R18, P0, R6.reuse, R27.reuse, 0x1 ;  /* 0x0000001b06127211 */ /* 0x0c1fe400078008ff */
[-C--:B-1----:R-:W-:Y:S02]  /*a0a0*/  LEA R14, P1, R7, R27.reuse, 0x1 ;  /* 0x0000001b070e7211 */ /* 0x082fe400078208ff */
[----:B------:R-:W-:Y:S02]  /*a0b0*/  LEA.HI.X.SX32 R19, R6, R28, 0x1, P0 ;  /* 0x0000001c06137211 */ /* 0x000fe400000f0eff */
[----:B--2---:R-:W-:-:S02]  /*a0c0*/  LEA R12, P2, R8, R27, 0x1 ;  /* 0x0000001b080c7211 */ /* 0x004fc400078408ff */
[-C--:B------:R-:W-:Y:S02]  /*a0d0*/  LEA.HI.X.SX32 R15, R7, R28.reuse, 0x1, P1 ;  /* 0x0000001c070f7211 */ /* 0x080fe400008f0eff */
[----:B------:R-:W-:Y:S01]  /*a0e0*/  LEA.HI.X.SX32 R13, R8, R28, 0x1, P2 ;  /* 0x0000001c080d7211 */ /* 0x000fe200010f0eff */
[----:B------:R-:W-:Y:S01]  /*a0f0*/  STL.64 [R1+0x13b0], R18 ;  /* 0x0013b01201007387 */ /* 0x000fe20000100a00 */
[----:B------:R-:W-:-:S03]  /*a100*/  LEA R4, R2, R3, 0x1 ;  /* 0x0000000302047211 */ /* 0x000fc600078e08ff */
[----:B------:R0:W-:Y:S01]  /*a110*/  STL.64 [R1+0x13a8], R14 ;  /* 0x0013a80e01007387 */ /* 0x0001e20000100a00 */
[----:B------:R-:W-:Y:S01]  /*a120*/  MOV R7, R0 ;  /* 0x0000000000077202 */ /* 0x000fe20000000f00 */
[----:B------:R-:W-:Y:S02]  /*a130*/  IMAD R0, R2, 0x2, R4 ;  /* 0x0000000202007824 */ /* 0x000fe400078e0204 */
[----:B------:R1:W-:Y:S01]  /*a140*/  STL.64 [R1+0x13a0], R12 ;  /* 0x0013a00c01007387 */ /* 0x0003e20000100a00 */
[CC--:B0-----:R-:W-:Y:S02]  /*a150*/  LEA R14, P0, R9.reuse, R27.reuse, 0x1 ;  /* 0x0000001b090e7211 */ /* 0x0c1fe400078008ff */
[CC--:B-1----:R-:W-:Y:S02]  /*a160*/  LEA R12, P1, R10.reuse, R27.reuse, 0x1 ;  /* 0x0000001b0a0c7211 */ /* 0x0c2fe400078208ff */
[-C--:B------:R-:W-:Y:S02]  /*a170*/  LEA.HI.X.SX32 R15, R9, R28.reuse, 0x1, P0 ;  /* 0x0000001c090f7211 */ /* 0x080fe400000f0eff */
[----:B------:R-:W-:Y:S01]  /*a180*/  LEA.HI.X.SX32 R13, R10, R28, 0x1, P1 ;  /* 0x0000001c0a0d7211 */ /* 0x000fe200008f0eff */
[----:B------:R-:W-:Y:S04]  /*a190*/  STL [R1+0x40], R0 ;  /* 0x0000400001007387 */ /* 0x000fe80000100800 */
[----:B------:R0:W-:Y:S04]  /*a1a0*/  STL.64 [R1+0x1398], R14 ;  /* 0x0013980e01007387 */ /* 0x0001e80000100a00 */
[----:B0-----:R-:W2:Y:S04]  /*a1b0*/  LDL.LU.64 R14, [R1+0x1528] ;  /* 0x00152800010e7983 */ /* 0x001ea80000300a00 */
[----:B------:R0:W-:Y:S04]  /*a1c0*/  STL.64 [R1+0x1390], R12 ;  /* 0x0013900c01007387 */ /* 0x0001e80000100a00 */
[----:B0-----:R-:W3:Y:S01]  /*a1d0*/  LDL.LU.64 R12, [R1+0x1520] ;  /* 0x00152000010c7983 */ /* 0x001ee20000300a00 */
[----:B------:R-:W-:-:S02]  /*a1e0*/  LEA R18, P2, R11, R27, 0x1 ;  /* 0x0000001b0b127211 */ /* 0x000fc400078408ff */
[----:B------:R-:W-:Y:S02]  /*a1f0*/  MOV R5, R16 ;  /* 0x0000001000057202 */ /* 0x000fe40000000f00 */
[----:B------:R-:W-:-:S03]  /*a200*/  LEA.HI.X.SX32 R19, R11, R28, 0x1, P2 ;  /* 0x0000001c0b137211 */ /* 0x000fc600010f0eff */
[----:B------:R-:W-:Y:S01]  /*a210*/  STL.64 [R1+0x1508], R4 ;  /* 0x0015080401007387 */ /* 0x000fe20000100a00 */
[----:B------:R-:W-:-:S03]  /*a220*/  IMAD.MOV.U32 R29, RZ, RZ, R17 ;  /* 0x000000ffff1d7224 */ /* 0x000fc600078e0011 */
[----:B------:R0:W-:Y:S01]  /*a230*/  STL.64 [R1+0x1388], R18 ;  /* 0x0013881201007387 */ /* 0x0001e20000100a00 */
[-C--:B--2---:R-:W-:Y:S02]  /*a240*/  LEA R10, P2, R14, R27.reuse, 0x1 ;  /* 0x0000001b0e0a7211 */ /* 0x084fe400078408ff */
[CC--:B---3--:R-:W-:Y:S02]  /*a250*/  LEA R16, P0, R12.reuse, R27.reuse, 0x1 ;  /* 0x0000001b0c107211 */ /* 0x0c8fe400078008ff */
[C---:B0-----:R-:W-:Y:S02]  /*a260*/  LEA R18, P1, R13.reuse, R27, 0x1 ;  /* 0x0000001b0d127211 */ /* 0x041fe400078208ff */
[-C--:B------:R-:W-:Y:S02]  /*a270*/  LEA.HI.X.SX32 R17, R12, R28.reuse, 0x1, P0 ;  /* 0x0000001c0c117211 */ /* 0x080fe400000f0eff */
[----:B------:R-:W-:-:S03]  /*a280*/  LEA.HI.X.SX32 R19, R13, R28, 0x1, P1 ;  /* 0x0000001c0d137211 */ /* 0x000fc600008f0eff */
[----:B------:R0:W-:Y:S01]  /*a290*/  STL.64 [R1+0x1380], R16 ;  /* 0x0013801001007387 */ /* 0x0001e20000100a00 */
[----:B------:R-:W-:-:S03]  /*a2a0*/  LEA.HI.X.SX32 R11, R14, R28, 0x1, P2 ;  /* 0x0000001c0e0b7211 */ /* 0x000fc600010f0eff */
[----:B0-----:R-:W2:Y:S04]  /*a2b0*/  LDL.LU.64 R16, [R1+0x1518] ;  /* 0x0015180001107983 */ /* 0x001ea80000300a00 */
[----:B------:R0:W-:Y:S04]  /*a2c0*/  STL.64 [R1+0x1378], R18 ;  /* 0x0013781201007387 */ /* 0x0001e80000100a00 */
[----:B------:R-:W-:Y:S01]  /*a2d0*/  STL.64 [R1+0x1370], R10 ;  /* 0x0013700a01007387 */ /* 0x000fe20000100a00 */
[----:B0-----:R-:W-:-:S04]  /*a2e0*/  LEA R18, P0, R15, R27, 0x1 ;  /* 0x0000001b0f127211 */ /* 0x001fc800078008ff */
[----:B------:R-:W-:-:S05]  /*a2f0*/  LEA.HI.X.SX32 R19, R15, R28, 0x1, P0 ;  /* 0x0000001c0f137211 */ /* 0x000fca00000f0eff */
[----:B------:R0:W-:Y:S04]  /*a300*/  STL.64 [R1+0x1368], R18 ;  /* 0x0013681201007387 */ /* 0x0001e80000100a00 */
[----:B0-----:R-:W3:Y:S01]  /*a310*/  LDL.LU.64 R18, [R1+0x1510] ;  /* 0x0015100001127983 */ /* 0x001ee20000300a00 */
[----:B------:R-:W-:-:S04]  /*a320*/  LEA R0, R2, R0, 0x1 ;  /* 0x0000000002007211 */ /* 0x000fc800078e08ff */
[----:B------:R-:W-:-:S04]  /*a330*/  MOV R9, R0 ;  /* 0x0000000000097202 */ /* 0x000fc80000000f00 */
[C---:B------:R-:W-:Y:S02]  /*a340*/  LEA R0, R2.reuse, R9, 0x1 ;  /* 0x0000000902007211 */ /* 0x040fe400078e08ff */
[----:B------:R-:W-:-:S03]  /*a350*/  LEA R6, R2, R24, 0x1 ;  /* 0x0000001802067211 */ /* 0x000fc600078e08ff */
[C---:B------:R-:W-:Y:S02]  /*a360*/  IMAD R0, R2.reuse, 0x2, R0 ;  /* 0x0000000202007824 */ /* 0x040fe400078e0200 */
[----:B------:R-:W-:-:S03]  /*a370*/  IMAD R6, R2, 0x2, R6 ;  /* 0x0000000202067824 */ /* 0x000fc600078e0206 */
[C---:B------:R-:W-:Y:S02]  /*a380*/  LEA R0, R2.reuse, R0, 0x1 ;  /* 0x0000000002007211 */ /* 0x040fe400078e08ff */
[----:B------:R-:W-:-:S03]  /*a390*/  LEA R6, R2, R6, 0x1 ;  /* 0x0000000602067211 */ /* 0x000fc600078e08ff */
[C---:B------:R-:W-:Y:S01]  /*a3a0*/  IMAD R0, R2.reuse, 0x2, R0 ;  /* 0x0000000202007824 */ /* 0x040fe200078e0200 */
[C---:B------:R-:W-:Y:S02]  /*a3b0*/  LEA R6, R2.reuse, R6, 0x1 ;  /* 0x0000000602067211 */ /* 0x040fe400078e08ff */
[----:B------:R-:W-:Y:S02]  /*a3c0*/  MOV R14, R3 ;  /* 0x00000003000e7202 */ /* 0x000fe40000000f00 */
[----:B------:R0:W-:Y:S01]  /*a3d0*/  STL [R1+0x24], R0 ;  /* 0x0000240001007387 */ /* 0x0001e20000100800 */
[----:B------:R-:W-:Y:S02]  /*a3e0*/  MOV R3, R22 ;  /* 0x0000001600037202 */ /* 0x000fe40000000f00 */
[----:B------:R-:W-:Y:S02]  /*a3f0*/  MOV R8, R6 ;  /* 0x0000000600087202 */ /* 0x000fe40000000f00 */
[----:B0-----:R-:W-:-:S02]  /*a400*/  LEA R0, R2, R0, 0x1 ;  /* 0x0000000002007211 */ /* 0x001fc400078e08ff */
[CC--:B--2---:R-:W-:Y:S02]  /*a410*/  LEA R10, P1, R16.reuse, R27.reuse, 0x1 ;  /* 0x0000001b100a7211 */ /* 0x0c4fe400078208ff */
[C---:B------:R-:W-:Y:S02]  /*a420*/  LEA R12, P2, R17.reuse, R27, 0x1 ;  /* 0x0000001b110c7211 */ /* 0x040fe400078408ff */
[-C--:B------:R-:W-:Y:S02]  /*a430*/  LEA.HI.X.SX32 R11, R16, R28.reuse, 0x1, P1 ;  /* 0x0000001c100b7211 */ /* 0x080fe400008f0eff */
[----:B------:R-:W-:-:S03]  /*a440*/  LEA.HI.X.SX32 R13, R17, R28, 0x1, P2 ;  /* 0x0000001c110d7211 */ /* 0x000fc600010f0eff */
[----:B------:R0:W-:Y:S04]  /*a450*/  STL.64 [R1+0x1360], R10 ;  /* 0x0013600a01007387 */ /* 0x0001e80000100a00 */
[----:B------:R-:W-:Y:S04]  /*a460*/  STL.64 [R1+0x1358], R12 ;  /* 0x0013580c01007387 */ /* 0x000fe80000100a00 */
[----:B------:R-:W-:Y:S01]  /*a470*/  STL [R1+0x4], R0 ;  /* 0x0000040001007387 */ /* 0x000fe20000100800 */
[----:B0-----:R-:W-:-:S03]  /*a480*/  IMAD.MOV.U32 R11, RZ, RZ, R23 ;  /* 0x000000ffff0b7224 */ /* 0x001fc600078e0017 */
[----:B------:R0:W-:Y:S01]  /*a490*/  STL.64 [R1+0x14f8], R8 ;  /* 0x0014f80801007387 */ /* 0x0001e20000100a00 */
[CC--:B---3--:R-:W-:Y:S02]  /*a4a0*/  LEA R22, P0, R18.reuse, R27.reuse, 0x1 ;  /* 0x0000001b12167211 */ /* 0x0c8fe400078008ff */
[----:B------:R-:W-:Y:S02]  /*a4b0*/  LEA R4, P1, R19, R27, 0x1 ;  /* 0x0000001b13047211 */ /* 0x000fe400078208ff */
[----:B------:R-:W-:Y:S02]  /*a4c0*/  LEA.HI.X.SX32 R23, R18, R28, 0x1, P0 ;  /* 0x0000001c12177211 */ /* 0x000fe400000f0eff */
[----:B0-----:R-:W-:Y:S01]  /*a4d0*/  MOV R8, R4 ;  /* 0x0000000400087202 */ /* 0x001fe20000000f00 */
[----:B------:R0:W-:Y:S01]  /*a4e0*/  STL [R1+0x1348], R4 ;  /* 0x0013480401007387 */ /* 0x0001e20000100800 */
[----:B------:R-:W-:-:S03]  /*a4f0*/  MOV R9, R5 ;  /* 0x0000000500097202 */ /* 0x000fc60000000f00 */
[----:B0-----:R-:W2:Y:S04]  /*a500*/  LDL.LU.64 R4, [R1+0x1508] ;  /* 0x0015080001047983 */ /* 0x001ea80000300a00 */
[----:B------:R0:W-:Y:S04]  /*a510*/  STL.64 [R1+0x1350], R22 ;  /* 0x0013501601007387 */ /* 0x0001e80000100a00 */
[----:B0-----:R-:W3:Y:S01]  /*a520*/  LDL.LU.64 R22, [R1+0x1500] ;  /* 0x0015000001167983 */ /* 0x001ee20000300a00 */
[----:B------:R-:W-:Y:S01]  /*a530*/  IMAD R6, R2, 0x2, R26 ;  /* 0x0000000202067824 */ /* 0x000fe200078e021a */
[----:B------:R-:W-:Y:S01]  /*a540*/  LEA R16, P2, R20, R27, 0x1 ;  /* 0x0000001b14107211 */ /* 0x000fe200078408ff */
[----:B------:R-:W-:Y:S01]  /*a550*/  IMAD R12, R2, 0x2, R0 ;  /* 0x00000002020c7824 */ /* 0x000fe200078e0200 */
[----:B------:R-:W-:-:S02]  /*a560*/  LEA.HI.X.SX32 R9, R19, R28, 0x1, P1 ;  /* 0x0000001c13097211 */ /* 0x000fc400008f0eff */
[C---:B------:R-:W-:Y:S02]  /*a570*/  LEA R6, R2.reuse, R6, 0x1 ;  /* 0x0000000602067211 */ /* 0x040fe400078e08ff */
[----:B------:R-:W-:Y:S02]  /*a580*/  LEA R8, P0, R21, R27, 0x1 ;  /* 0x0000001b15087211 */ /* 0x000fe400078008ff */
[----:B------:R-:W-:Y:S01]  /*a590*/  LEA R6, R2, R6, 0x1 ;  /* 0x0000000602067211 */ /* 0x000fe200078e08ff */
[----:B------:R0:W-:Y:S01]  /*a5a0*/  STL [R1+0x134c], R9 ;  /* 0x00134c0901007387 */ /* 0x0001e20000100800 */
[----:B------:R-:W-:Y:S02]  /*a5b0*/  LEA.HI.X.SX32 R17, R20, R28, 0x1, P2 ;  /* 0x0000001c14117211 */ /* 0x000fe400010f0eff */
[----:B------:R-:W-:Y:S02]  /*a5c0*/  MOV R10, R29 ;  /* 0x0000001d000a7202 */ /* 0x000fe40000000f00 */
[----:B------:R-:W-:-:S02]  /*a5d0*/  LEA R29, R2, R12, 0x1 ;  /* 0x0000000c021d7211 */ /* 0x000fc400078e08ff */
[----:B------:R-:W-:Y:S01]  /*a5e0*/  MOV R15, R6 ;  /* 0x00000006000f7202 */ /* 0x000fe20000000f00 */
[----:B------:R-:W-:Y:S01]  /*a5f0*/  IMAD.MOV.U32 R6, RZ, RZ, R25 ;  /* 0x000000ffff067224 */ /* 0x000fe200078e0019 */
[----:B0-----:R-:W-:Y:S01]  /*a600*/  LEA.HI.X.SX32 R9, R21, R28, 0x1, P0 ;  /* 0x0000001c15097211 */ /* 0x001fe200000f0eff */
[----:B------:R-:W-:Y:S04]  /*a610*/  STL.64 [R1+0x1340], R16 ;  /* 0x0013401001007387 */ /* 0x000fe80000100a00 */
[----:B------:R-:W-:Y:S04]  /*a620*/  STL [R1+0x14bc], R29 ;  /* 0x0014bc1d01007387 */ /* 0x000fe80000100800 */
[----:B------:R0:W-:Y:S04]  /*a630*/  STL.64 [R1+0x1338], R8 ;  /* 0x0013380801007387 */ /* 0x0001e80000100a00 */
[----:B0-----:R-:W4:Y:S01]  /*a640*/  LDL.LU.64 R8, [R1+0x14f8] ;  /* 0x0014f80001087983 */ /* 0x001f220000300a00 */
[----:B--2---:R-:W-:Y:S01]  /*a650*/  IMAD.MOV.U32 R13, RZ, RZ, R5 ;  /* 0x000000ffff0d7224 */ /* 0x004fe200078e0005 */
[----:B------:R-:W-:-:S02]  /*a660*/  MOV R5, R24 ;  /* 0x0000001800057202 */ /* 0x000fc40000000f00 */
[----:B---3--:R-:W-:-:S04]  /*a670*/  LEA R24, P1, R22, R27, 0x1 ;  /* 0x0000001b16187211 */ /* 0x008fc800078208ff */
[----:B------:R-:W-:-:S05]  /*a680*/  LEA.HI.X.SX32 R25, R22, R28, 0x1, P1 ;  /* 0x0000001c16197211 */ /* 0x000fca00008f0eff */
[----:B------:R0:W-:Y:S04]  /*a690*/  STL.64 [R1+0x1330], R24 ;  /* 0x0013301801007387 */ /* 0x0001e80000100a00 */
[----:B0-----:R-:W2:Y:S01]  /*a6a0*/  LDL.LU.64 R24, [R1+0x14f0] ;  /* 0x0014f00001187983 */ /* 0x001ea20000300a00 */
[----:B------:R-:W-:Y:S01]  /*a6b0*/  IMAD R0, R2, 0x2, R26 ;  /* 0x0000000202007824 */ /* 0x000fe200078e021a */
[----:B------:R-:W-:-:S04]  /*a6c0*/  LEA R16, P2, R23, R27, 0x1 ;  /* 0x0000001b17107211 */ /* 0x000fc800078408ff */
[C---:B------:R-:W-:Y:S02]  /*a6d0*/  LEA R0, R2.reuse, R0, 0x1 ;  /* 0x0000000002007211 */ /* 0x040fe400078e08ff */
[----:B------:R-:W-:Y:S02]  /*a6e0*/  LEA.HI.X.SX32 R17, R23, R28, 0x1, P2 ;  /* 0x0000001c17117211 */ /* 0x000fe400010f0eff */
[----:B------:R-:W-:Y:S01]  /*a6f0*/  MOV R19, R0 ;  /* 0x0000000000137202 */ /* 0x000fe20000000f00 */
[C---:B------:R-:W-:Y:S01]  /*a700*/  IMAD R18, R2.reuse, 0x2, R26 ;  /* 0x0000000202127824 */ /* 0x040fe200078e021a */
[----:B------:R-:W-:Y:S01]  /*a710*/  LEA R0, R2, R29, 0x1 ;  /* 0x0000001d02007211 */ /* 0x000fe200078e08ff */
[----:B----4-:R0:W-:Y:S04]  /*a720*/  STL.64 [R1+0x14e8], R8 ;  /* 0x0014e80801007387 */ /* 0x0101e80000100a00 */
[----:B------:R1:W-:Y:S01]  /*a730*/  STL.64 [R1+0x1328], R16 ;  /* 0x0013281001007387 */ /* 0x0003e20000100a00 */
[----:B------:R-:W-:-:S02]  /*a740*/  MOV R29, R18 ;  /* 0x00000012001d7202 */ /* 0x000fc40000000f00 */
[----:B0-----:R-:W-:Y:S02]  /*a750*/  LEA R8, P2, R26, R27, 0x1 ;  /* 0x0000001b1a087211 */ /* 0x001fe400078408ff */
[----:B-1----:R-:W-:Y:S01]  /*a760*/  MOV R16, R11 ;  /* 0x0000000b00107202 */ /* 0x002fe20000000f00 */
[----:B------:R-:W-:Y:S01]  /*a770*/  IMAD.MOV.U32 R11, RZ, RZ, R3 ;  /* 0x000000ffff0b7224 */ /* 0x000fe200078e0003 */
[----:B------:R-:W-:Y:S01]  /*a780*/  LEA R3, R2, R0, 0x1 ;  /* 0x0000000002037211 */ /* 0x000fe200078e08ff */
[----:B------:R-:W-:Y:S01]  /*a790*/  STL [R1+0x14c8], R0 ;  /* 0x0014c80001007387 */ /* 0x000fe20000100800 */
[----:B------:R-:W-:Y:S02]  /*a7a0*/  LEA.HI.X.SX32 R9, R26, R28, 0x1, P2 ;  /* 0x0000001c1a097211 */ /* 0x000fe400010f0eff */
[----:B------:R-:W-:Y:S02]  /*a7b0*/  MOV R18, R4 ;  /* 0x0000000400127202 */ /* 0x000fe40000000f00 */
[----:B------:R-:W-:Y:S01]  /*a7c0*/  LEA R4, R2, R3, 0x1 ;  /* 0x0000000302047211 */ /* 0x000fe200078e08ff */
[----:B------:R-:W-:-:S02]  /*a7d0*/  IMAD.MOV.U32 R17, RZ, RZ, R14 ;  /* 0x000000ffff117224 */ /* 0x000fc400078e000e */
[----:B------:R-:W-:Y:S01]  /*a7e0*/  IMAD.MOV.U32 R14, RZ, RZ, R10 ;  /* 0x000000ffff0e7224 */ /* 0x000fe200078e000a */
[----:B------:R-:W-:Y:S01]  /*a7f0*/  MOV R10, R5 ;  /* 0x00000005000a7202 */ /* 0x000fe20000000f00 */
[----:B------:R-:W-:Y:S01]  /*a800*/  IMAD R5, R2, 0x2, R4 ;  /* 0x0000000202057824 */ /* 0x000fe200078e0204 */
[CC--:B--2---:R-:W-:Y:S02]  /*a810*/  LEA R22, P0, R24.reuse, R27.reuse, 0x1 ;  /* 0x0000001b18167211 */ /* 0x0c4fe400078008ff */
[C---:B------:R-:W-:Y:S02]  /*a820*/  LEA R20, P1, R25.reuse, R27, 0x1 ;  /* 0x0000001b19147211 */ /* 0x040fe400078208ff */
[-C--:B------:R-:W-:Y:S02]  /*a830*/  LEA.HI.X.SX32 R23, R24, R28.reuse, 0x1, P0 ;  /* 0x0000001c18177211 */ /* 0x080fe400000f0eff */
[----:B------:R-:W-:-:S03]  /*a840*/  LEA.HI.X.SX32 R21, R25, R28, 0x1, P1 ;  /* 0x0000001c19157211 */ /* 0x000fc600008f0eff */
[----:B------:R0:W-:Y:S04]  /*a850*/  STL.64 [R1+0x1320], R22 ;  /* 0x0013201601007387 */ /* 0x0001e80000100a00 */
[----:B------:R-:W-:Y:S01]  /*a860*/  STL.64 [R1+0x1318], R20 ;  /* 0x0013181401007387 */ /* 0x000fe20000100a00 */
[----:B------:R-:W-:-:S03]  /*a870*/  MOV R25, R6 ;  /* 0x0000000600197202 */ /* 0x000fc60000000f00 */
[----:B0-----:R-:W2:Y:S04]  /*a880*/  LDL.LU R23, [R1+0x20] ;  /* 0x0000200001177983 */ /* 0x001ea80000300800 */
[----:B------:R0:W-:Y:S01]  /*a890*/  STL.64 [R1+0x1310], R8 ;  /* 0x0013100801007387 */ /* 0x0001e20000100a00 */
[----:B------:R-:W-:-:S03]  /*a8a0*/  LEA R6, R2, R5, 0x1 ;  /* 0x0000000502067211 */ /* 0x000fc600078e08ff */
[----:B------:R-:W-:Y:S01]  /*a8b0*/  STL [R1+0x14d8], R25 ;  /* 0x0014d81901007387 */ /* 0x000fe20000100800 */
[----:B0-----:R-:W-:-:S03]  /*a8c0*/  LEA R8, P0, R29, R27, 0x1 ;  /* 0x0000001b1d087211 */ /* 0x001fc600078008ff */
[----:B------:R0:W-:Y:S01]  /*a8d0*/  STL.64 [R1+0x14a0], R4 ;  /* 0x0014a00401007387 */ /* 0x0001e20000100a00 */
[----:B------:R-:W-:-:S03]  /*a8e0*/  LEA.HI.X.SX32 R9, R29, R28, 0x1, P0 ;  /* 0x0000001c1d097211 */ /* 0x000fc600000f0eff */
[----:B0-----:R-:W3:Y:S04]  /*a8f0*/  LDL.LU R5, [R1+0x34] ;  /* 0x0000340001057983 */ /* 0x001ee80000300800 */
[----:B------:R0:W-:Y:S04]  /*a900*/  STL.64 [R1+0x1308], R8 ;  /* 0x0013080801007387 */ /* 0x0001e80000100a00 */
[----:B0-----:R-:W4:Y:S04]  /*a910*/  LDL.LU.64 R8, [R1+0x14e8] ;  /* 0x0014e80001087983 */ /* 0x001f280000300a00 */
[----:B------:R-:W3:Y:S01]  /*a920*/  LDL.LU R4, [R1+0x38] ;  /* 0x0000380001047983 */ /* 0x000ee20000300800 */
[----:B------:R-:W-:-:S02]  /*a930*/  LEA R24, P1, R19, R27, 0x1 ;  /* 0x0000001b13187211 */ /* 0x000fc400078208ff */
[----:B------:R-:W-:Y:S02]  /*a940*/  LEA R20, P2, R15, R27, 0x1 ;  /* 0x0000001b0f147211 */ /* 0x000fe400078408ff */
[-C--:B------:R-:W-:Y:S02]  /*a950*/  LEA.HI.X.SX32 R25, R19, R28.reuse, 0x1, P1 ;  /* 0x0000001c13197211 */ /* 0x080fe400008f0eff */
[----:B------:R-:W-:Y:S02]  /*a960*/  LEA.HI.X.SX32 R21, R15, R28, 0x1, P2 ;  /* 0x0000001c0f157211 */ /* 0x000fe400010f0eff */
[----:B------:R-:W-:Y:S01]  /*a970*/  MOV R19, R17 ;  /* 0x0000001100137202 */ /* 0x000fe20000000f00 */
[----:B------:R-:W-:Y:S01]  /*a980*/  IMAD.MOV.U32 R17, RZ, RZ, R7 ;  /* 0x000000ffff117224 */ /* 0x000fe200078e0007 */
[----:B------:R-:W-:Y:S01]  /*a990*/  LEA R7, R2, R6, 0x1 ;  /* 0x0000000602077211 */ /* 0x000fe200078e08ff */
[----:B---3--:R2:W-:Y:S04]  /*a9a0*/  STL.64 [R1+0x14e0], R4 ;  /* 0x0014e00401007387 */ /* 0x0085e80000100a00 */
[----:B------:R-:W-:Y:S04]  /*a9b0*/  STL.64 [R1+0x1300], R24 ;  /* 0x0013001801007387 */ /* 0x000fe80000100a00 */
[----:B------:R0:W-:Y:S01]  /*a9c0*/  STL.64 [R1+0x12f8], R20 ;  /* 0x0012f81401007387 */ /* 0x0001e20000100a00 */
[----:B--2---:R-:W-:-:S03]  /*a9d0*/  LEA R4, P0, R23, R27, 0x1 ;  /* 0x0000001b17047211 */ /* 0x004fc600078008ff */
[----:B------:R-:W-:Y:S01]  /*a9e0*/  STL.64 [R1+0x14d0], R18 ;  /* 0x0014d01201007387 */ /* 0x000fe20000100a00 */
[----:B------:R-:W-:-:S03]  /*a9f0*/  LEA.HI.X.SX32 R5, R23, R28, 0x1, P0 ;  /* 0x0000001c17057211 */ /* 0x000fc600000f0eff */
[----:B------:R-:W2:Y:S04]  /*aa00*/  LDL.LU R0, [R1+0x50] ;  /* 0x0000500001007983 */ /* 0x000ea80000300800 */
[----:B------:R-:W3:Y:S04]  /*aa10*/  LDL.LU R29, [R1+0x4c] ;  /* 0x00004c00011d7983 */ /* 0x000ee80000300800 */
[----:B0-----:R-:W5:Y:S04]  /*aa20*/  LDL.LU R21, [R1+0x48] ;  /* 0x0000480001157983 */ /* 0x001f680000300800 */
[----:B------:R-:W-:Y:S04]  /*aa30*/  STL [R1+0x14a8], R6 ;  /* 0x0014a80601007387 */ /* 0x000fe80000100800 */
[----:B------:R-:W-:Y:S04]  /*aa40*/  STL [R1+0x14b8], R7 ;  /* 0x0014b80701007387 */ /* 0x000fe80000100800 */
[----:B------:R0:W-:Y:S04]  /*aa50*/  STL.64 [R1+0x12f0], R4 ;  /* 0x0012f00401007387 */ /* 0x0001e80000100a00 */
[----:B0-----:R-:W2:Y:S01]  /*aa60*/  LDL.LU.64 R4, [R1+0x14e0] ;  /* 0x0014e00001047983 */ /* 0x001ea20000300a00 */
[----:B----4-:R-:W-:-:S02]  /*aa70*/  LEA R15, R2, R9, 0x1 ;  /* 0x00000009020f7211 */ /* 0x010fc400078e08ff */
[----:B------:R-:W-:-:S03]  /*aa80*/  LEA R24, P1, R14, R27, 0x1 ;  /* 0x0000001b0e187211 */ /* 0x000fc600078208ff */
[----:B------:R-:W-:Y:S01]  /*aa90*/  IMAD R15, R2, 0x2, R15 ;  /* 0x00000002020f7824 */ /* 0x000fe200078e020f */
[C---:B------:R-:W-:Y:S02]  /*aaa0*/  LEA R18, P2, R13.reuse, R27, 0x1 ;  /* 0x0000001b0d127211 */ /* 0x040fe400078408ff */
[----:B------:R-:W-:Y:S02]  /*aab0*/  LEA.HI.X.SX32 R25, R14, R28, 0x1, P1 ;  /* 0x0000001c0e197211 */ /* 0x000fe400008f0eff */
[C---:B------:R-:W-:Y:S02]  /*aac0*/  LEA R15, R2.reuse, R15, 0x1 ;  /* 0x0000000f020f7211 */ /* 0x040fe400078e08ff */
[----:B------:R-:W-:Y:S02]  /*aad0*/  MOV R26, R8 ;  /* 0x00000008001a7202 */ /* 0x000fe40000000f00 */
[----:B------:R-:W-:Y:S01]  /*aae0*/  LEA R8, R2, R7, 0x1 ;  /* 0x0000000702087211 */ /* 0x000fe200078e08ff */
[----:B------:R-:W-:Y:S01]  /*aaf0*/  IMAD.MOV.U32 R22, RZ, RZ, R15 ;  /* 0x000000ffff167224 */ /* 0x000fe200078e000f */
[----:B------:R-:W-:Y:S01]  /*ab00*/  LEA.HI.X.SX32 R19, R13, R28, 0x1, P2 ;  /* 0x0000001c0d137211 */ /* 0x000fe200010f0eff */
[----:B------:R0:W-:Y:S01]  /*ab10*/  STL.64 [R1+0x12e8], R24 ;  /* 0x0012e81801007387 */ /* 0x0001e20000100a00 */
[----:B------:R-:W-:-:S02]  /*ab20*/  MOV R20, R16 ;  /* 0x0000001000147202 */ /* 0x000fc40000000f00 */
[CC--:B------:R-:W-:Y:S02]  /*ab30*/  LEA R15, R2.reuse, R9.reuse, 0x1 ;  /* 0x00000009020f7211 */ /* 0x0c0fe400078e08ff */
[CC--:B------:R-:W-:Y:S02]  /*ab40*/  LEA R16, R2.reuse, R9.reuse, 0x1 ;  /* 0x0000000902107211 */ /* 0x0c0fe400078e08ff */
[----:B------:R-:W-:Y:S02]  /*ab50*/  MOV R13, R9 ;  /* 0x00000009000d7202 */ /* 0x000fe40000000f00 */
[----:B------:R-:W-:Y:S01]  /*ab60*/  LEA R9, R2, R8, 0x1 ;  /* 0x0000000802097211 */ /* 0x000fe200078e08ff */
[----:B0-----:R-:W4:Y:S01]  /*ab70*/  LDL.LU R25, [R1+0x14d8] ;  /* 0x0014d80001197983 */ /* 0x001f220000300800 */
[----:B------:R-:W-:-:S03]  /*ab80*/  IMAD.MOV.U32 R14, RZ, RZ, R10 ;  /* 0x000000ffff0e7224 */ /* 0x000fc600078e000a */
[----:B------:R-:W3:Y:S01]  /*ab90*/  LDL.LU R24, [R1+0x6c] ;  /* 0x00006c0001187983 */ /* 0x000ee20000300800 */
[----:B------:R-:W-:-:S03]  /*aba0*/  IMAD R10, R2, 0x2, R9 ;  /* 0x00000002020a7824 */ /* 0x000fc600078e0209 */
[----:B------:R-:W-:Y:S04]  /*abb0*/  STL.64 [R1+0x12e0], R18 ;  /* 0x0012e01201007387 */ /* 0x000fe80000100a00 */
[----:B------:R-:W3:Y:S01]  /*abc0*/  LDL.LU R23, [R1+0x68] ;  /* 0x0000680001177983 */ /* 0x000ee20000300800 */
[----:B--2---:R-:W-:-:S05]  /*abd0*/  LEA R6, P1, R5, R27, 0x1 ;  /* 0x0000001b05067211 */ /* 0x004fca00078208ff */
[----:B------:R-:W-:Y:S04]  /*abe0*/  STL [R1+0x12d0], R6 ;  /* 0x0012d00601007387 */ /* 0x000fe80000100800 */
[----:B------:R0:W-:Y:S04]  /*abf0*/  STL.64 [R1+0x14b0], R8 ;  /* 0x0014b00801007387 */ /* 0x0001e80000100a00 */
[----:B0-----:R0:W2:Y:S01]  /*ac00*/  LDL.64 R8, [R1+0x12d0] ;  /* 0x0012d00001087983 */ /* 0x0010a20000100a00 */
[----:B------:R-:W-:-:S04]  /*ac10*/  LEA R18, P0, R4, R27, 0x1 ;  /* 0x0000001b04127211 */ /* 0x000fc800078008ff */
[----:B------:R-:W-:Y:S02]  /*ac20*/  LEA.HI.X.SX32 R19, R4, R28, 0x1, P0 ;  /* 0x0000001c04137211 */ /* 0x000fe400000f0eff */
[----:B----4-:R-:W-:-:S03]  /*ac30*/  LEA R6, P2, R25, R27, 0x1 ;  /* 0x0000001b19067211 */ /* 0x010fc600078408ff */
[----:B------:R1:W-:Y:S01]  /*ac40*/  STL.64 [R1+0x12d8], R18 ;  /* 0x0012d81201007387 */ /* 0x0003e20000100a00 */
[----:B------:R-:W-:Y:S02]  /*ac50*/  MOV R4, R26 ;  /* 0x0000001a00047202 */ /* 0x000fe40000000f00 */
[----:B------:R-:W-:Y:S01]  /*ac60*/  LEA.HI.X.SX32 R7, R25, R28, 0x1, P2 ;  /* 0x0000001c19077211 */ /* 0x000fe200010f0eff */
[----:B-1----:R-:W4:Y:S04]  /*ac70*/  LDL.LU.64 R18, [R1+0x14d0] ;  /* 0x0014d00001127983 */ /* 0x002f280000300a00 */
[----:B---3--:R1:W-:Y:S04]  /*ac80*/  STL.64 [R1+0x14c0], R22 ;  /* 0x0014c01601007387 */ /* 0x0083e80000100a00 */
[----:B------:R-:W3:Y:S01]  /*ac90*/  LDL.LU R26, [R1+0x74] ;  /* 0x00007400011a7983 */ /* 0x000ee20000300800 */
[----:B-1----:R-:W-:-:S04]  /*aca0*/  LEA R22, P0, R0, R27, 0x1 ;  /* 0x0000001b00167211 */ /* 0x002fc800078008ff */
[-C--:B------:R-:W-:Y:S02]  /*acb0*/  LEA.HI.X.SX32 R23, R0, R28.reuse, 0x1, P0 ;  /* 0x0000001c00177211 */ /* 0x080fe400000f0eff */
[----:B--2---:R-:W-:Y:S01]  /*acc0*/  LEA.HI.X.SX32 R9, R5, R28, 0x1, P1 ;  /* 0x0000001c05097211 */ /* 0x004fe200008f0eff */
[----:B------:R-:W-:Y:S01]  /*acd0*/  IMAD.MOV.U32 R5, RZ, RZ, R11 ;  /* 0x000000ffff057224 */ /* 0x000fe200078e000b */
[----:B------:R-:W-:-:S03]  /*ace0*/  LEA R11, R2, R10, 0x1 ;  /* 0x0000000a020b7211 */ /* 0x000fc600078e08ff */
[----:B------:R-:W-:Y:S04]  /*acf0*/  STL [R1+0x12d4], R9 ;  /* 0x0012d40901007387 */ /* 0x000fe80000100800 */
[----:B------:R-:W-:Y:S04]  /*ad00*/  STL.64 [R1+0x12c8], R6 ;  /* 0x0012c80601007387 */ /* 0x000fe80000100a00 */
[----:B------:R-:W-:Y:S04]  /*ad10*/  STL.64 [R1+0x1498], R10 ;  /* 0x0014980a01007387 */ /* 0x000fe80000100a00 */
[----:B------:R-:W2:Y:S04]  /*ad20*/  LDL.LU R0, [R1+0x14c8] ;  /* 0x0014c80001007983 */ /* 0x000ea80000300800 */
[----:B------:R1:W-:Y:S04]  /*ad30*/  STL.64 [R1+0x12c0], R22 ;  /* 0x0012c01601007387 */ /* 0x0003e80000100a00 */
[----:B-1----:R-:W2:Y:S01]  /*ad40*/  LDL.LU.64 R22, [R1+0x14c0] ;  /* 0x0014c00001167983 */ /* 0x002ea20000300a00 */
[----:B------:R-:W-:-:S02]  /*ad50*/  LEA R8, P1, R29, R27, 0x1 ;  /* 0x0000001b1d087211 */ /* 0x000fc400078208ff */
[----:B-----5:R-:W-:Y:S02]  /*ad60*/  LEA R6, P2, R21, R27, 0x1 ;  /* 0x0000001b15067211 */ /* 0x020fe400078408ff */
[-C--:B------:R-:W-:Y:S02]  /*ad70*/  LEA.HI.X.SX32 R9, R29, R28.reuse, 0x1, P1 ;  /* 0x0000001c1d097211 */ /* 0x080fe400008f0eff */
[----:B------:R-:W-:Y:S01]  /*ad80*/  LEA.HI.X.SX32 R7, R21, R28, 0x1, P2 ;  /* 0x0000001c15077211 */ /* 0x000fe200010f0eff */
[----:B------:R-:W5:Y:S01]  /*ad90*/  LDL.LU R29, [R1+0x14bc] ;  /* 0x0014bc00011d7983 */ /* 0x000f620000300800 */
[----:B------:R-:W-:Y:S02]  /*ada0*/  MOV R25, R12 ;  /* 0x0000000c00197202 */ /* 0x000fe40000000f00 */
[----:B------:R-:W-:Y:S01]  /*adb0*/  LEA R12, R2, R11, 0x1 ;  /* 0x0000000b020c7211 */ /* 0x000fe200078e08ff */
[----:B------:R1:W-:Y:S01]  /*adc0*/  STL.64 [R1+0x12b8], R8 ;  /* 0x0012b80801007387 */ /* 0x0003e20000100a00 */
[----:B------:R-:W-:-:S02]  /*add0*/  LEA R10, P0, R14, R27, 0x1 ;  /* 0x0000001b0e0a7211 */ /* 0x000fc400078008ff */
[----:B------:R-:W-:Y:S01]  /*ade0*/  MOV R11, R14 ;  /* 0x0000000e000b7202 */ /* 0x000fe20000000f00 */
[----:B------:R-:W-:Y:S01]  /*adf0*/  STL.64 [R1+0x12b0], R6 ;  /* 0x0012b00601007387 */ /* 0x000fe20000100a00 */
[----:B------:R-:W-:Y:S01]  /*ae00*/  IMAD.MOV.U32 R21, RZ, RZ, R13 ;  /* 0x000000ffff157224 */ /* 0x000fe200078e000d */
[----:B------:R-:W-:Y:S02]  /*ae10*/  LEA R13, R2, R12, 0x1 ;  /* 0x0000000c020d7211 */ /* 0x000fe400078e08ff */
[----:B------:R-:W-:Y:S02]  /*ae20*/  LEA.HI.X.SX32 R11, R11, R28, 0x1, P0 ;  /* 0x0000001c0b0b7211 */ /* 0x000fe400000f0eff */
[----:B-1----:R-:W-:-:S04]  /*ae30*/  LEA R8, P1, R24, R27, 0x1 ;  /* 0x0000001b18087211 */ /* 0x002fc800078208ff */
[----:B------:R-:W-:Y:S01]  /*ae40*/  LEA.HI.X.SX32 R9, R24, R28, 0x1, P1 ;  /* 0x0000001c18097211 */ /* 0x000fe200008f0eff */
[C---:B------:R-:W-:Y:S01]  /*ae50*/  IMAD R15, R2.reuse, 0x2, R15 ;  /* 0x00000002020f7824 */ /* 0x040fe200078e020f */
[----:B------:R1:W-:Y:S01]  /*ae60*/  STL.64 [R1+0x12a8], R10 ;  /* 0x0012a80a01007387 */ /* 0x0003e20000100a00 */
[----:B------:R-:W-:-:S03]  /*ae70*/  IMAD R14, R2, 0x2, R13 ;  /* 0x00000002020e7824 */ /* 0x000fc600078e020d */
[----:B------:R0:W-:Y:S01]  /*ae80*/  STL.64 [R1+0x12a0], R8 ;  /* 0x0012a00801007387 */ /* 0x0001e20000100a00 */
[----:B------:R-:W-:Y:S01]  /*ae90*/  IMAD.MOV.U32 R24, RZ, RZ, R15 ;  /* 0x000000ffff187224 */ /* 0x000fe200078e000f */
[----:B------:R-:W-:Y:S02]  /*aea0*/  LEA R15, R2, R14, 0x1 ;  /* 0x0000000e020f7211 */ /* 0x000fe400078e08ff */
[----:B-1----:R-:W-:-:S04]  /*aeb0*/  LEA R10, P1, R4, R27, 0x1 ;  /* 0x0000001b040a7211 */ /* 0x002fc800078208ff */
[----:B------:R-:W-:Y:S02]  /*aec0*/  LEA.HI.X.SX32 R11, R4, R28, 0x1, P1 ;  /* 0x0000001c040b7211 */ /* 0x000fe400008f0eff */
[----:B--2---:R-:W-:-:S04]  /*aed0*/  LEA R6, P2, R23, R27, 0x1 ;  /* 0x0000001b17067211 */ /* 0x004fc800078408ff */
[----:B------:R-:W-:-:S05]  /*aee0*/  LEA.HI.X.SX32 R7, R23, R28, 0x1, P2 ;  /* 0x0000001c17077211 */ /* 0x000fca00010f0eff */
[----:B------:R3:W-:Y:S01]  /*aef0*/  STL.64 [R1+0x1298], R6 ;  /* 0x0012980601007387 */ /* 0x0007e20000100a00 */
[----:B------:R-:W-:Y:S02]  /*af00*/  MOV R23, R22 ;  /* 0x0000001600177202 */ /* 0x000fe40000000f00 */
[----:B------:R-:W-:Y:S02]  /*af10*/  MOV R22, R16 ;  /* 0x0000001000167202 */ /* 0x000fe40000000f00 */
[-C--:B0-----:R-:W-:Y:S02]  /*af20*/  LEA R8, P2, R17, R27.reuse, 0x1 ;  /* 0x0000001b11087211 */ /* 0x081fe400078408ff */
[----:B---3--:R-:W-:Y:S02]  /*af30*/  LEA R6, P0, R26, R27, 0x1 ;  /* 0x0000001b1a067211 */ /* 0x008fe400078008ff */
[----:B------:R-:W-:Y:S02]  /*af40*/  LEA R16, R2, R15, 0x1 ;  /* 0x0000000f02107211 */ /* 0x000fe400078e08ff */
[----:B------:R-:W-:-:S02]  /*af50*/  LEA.HI.X.SX32 R7, R26, R28, 0x1, P0 ;  /* 0x0000001c1a077211 */ /* 0x000fc400000f0eff */
[----:B------:R-:W-:Y:S01]  /*af60*/  LEA.HI.X.SX32 R9, R17, R28, 0x1, P2 ;  /* 0x0000001c11097211 */ /* 0x000fe200010f0eff */
[C---:B------:R-:W-:Y:S02]  /*af70*/  IMAD R17, R2.reuse, 0x2, R16 ;  /* 0x0000000202117824 */ /* 0x040fe400078e0210 */
[----:B------:R0:W-:Y:S04]  /*af80*/  STL.64 [R1+0x1290], R6 ;  /* 0x0012900601007387 */ /* 0x0001e80000100a00 */
[----:B0-----:R-:W2:Y:S04]  /*af90*/  LDL.LU R7, [R1+0x14b8] ;  /* 0x0014b80001077983 */ /* 0x001ea80000300800 */
[----:B------:R-:W3:Y:S04]  /*afa0*/  LDL.LU R6, [R1+0x24] ;  /* 0x0000240001067983 */ /* 0x000ee80000300800 */
[----:B------:R-:W2:Y:S04]  /*afb0*/  LDL.LU R26, [R1+0x4] ;  /* 0x00000400011a7983 */ /* 0x000ea80000300800 */
[----:B------:R-:W-:Y:S04]  /*afc0*/  STL.64 [R1+0x1288], R10 ;  /* 0x0012880a01007387 */ /* 0x000fe80000100a00 */
[----:B------:R4:W-:Y:S04]  /*afd0*/  STL.64 [R1+0x1280], R8 ;  /* 0x0012800801007387 */ /* 0x0009e80000100a00 */
[----:B------:R0:W-:Y:S01]  /*afe0*/  STL.64 [R1+0x1490], R16 ;  /* 0x0014901001007387 */ /* 0x0001e20000100a00 */
[----:B----4-:R-:W-:Y:S01]  /*aff0*/  MOV R9, R18 ;  /* 0x0000001200097202 */ /* 0x010fe20000000f00 */
[----:B------:R-:W-:-:S02]  /*b000*/  IMAD R18, R2, 0x2, R17 ;  /* 0x0000000202127824 */ /* 0x000fc400078e0211 */
[----:B0-----:R-:W4:Y:S01]  /*b010*/  LDL.LU R17, [R1+0x40] ;  /* 0x0000400001117983 */ /* 0x001f220000300800 */
[----:B------:R-:W-:Y:S02]  /*b020*/  LEA R10, P0, R5, R27, 0x1 ;  /* 0x0000001b050a7211 */ /* 0x000fe400078008ff */
[----:B------:R-:W-:Y:S02]  /*b030*/  MOV R11, R5 ;  /* 0x00000005000b7202 */ /* 0x000fe40000000f00 */
[-C--:B------:R-:W-:Y:S02]  /*b040*/  LEA R8, P1, R20, R27.reuse, 0x1 ;  /* 0x0000001b14087211 */ /* 0x080fe400078208ff */
[----:B------:R-:W-:Y:S02]  /*b050*/  LEA R4, P2, R19, R27, 0x1 ;  /* 0x0000001b13047211 */ /* 0x000fe400078408ff */
[----:B------:R-:W-:Y:S02]  /*b060*/  MOV R16, R9 ;  /* 0x0000000900107202 */ /* 0x000fe40000000f00 */
[----:B------:R-:W-:-:S02]  /*b070*/  LEA.HI.X.SX32 R11, R11, R28, 0x1, P0 ;  /* 0x0000001c0b0b7211 */ /* 0x000fc400000f0eff */
[-C--:B------:R-:W-:Y:S02]  /*b080*/  LEA.HI.X.SX32 R9, R20, R28.reuse, 0x1, P1 ;  /* 0x0000001c14097211 */ /* 0x080fe400008f0eff */
[----:B------:R-:W-:Y:S01]  /*b090*/  LEA.HI.X.SX32 R5, R19, R28, 0x1, P2 ;  /* 0x0000001c13057211 */ /* 0x000fe200010f0eff */
[----:B------:R-:W-:Y:S04]  /*b0a0*/  STL.64 [R1+0x1278], R10 ;  /* 0x0012780a01007387 */ /* 0x000fe80000100a00 */
[----:B------:R0:W-:Y:S01]  /*b0b0*/  STL.64 [R1+0x1270], R8 ;  /* 0x0012700801007387 */ /* 0x0001e20000100a00 */
[----:B------:R-:W-:-:S03]  /*b0c0*/  LEA R19, R2, R18, 0x1 ;  /* 0x0000001202137211 */ /* 0x000fc600078e08ff */
[----:B------:R1:W-:Y:S01]  /*b0d0*/  STL.64 [R1+0x1268], R4 ;  /* 0x0012680401007387 */ /* 0x0003e20000100a00 */
[CC--:B0-----:R-:W-:Y:S02]  /*b0e0*/  LEA R8, P0, R16.reuse, R27.reuse, 0x1 ;  /* 0x0000001b10087211 */ /* 0x0c1fe400078008ff */
[CC--:B-1----:R-:W-:Y:S02]  /*b0f0*/  LEA R4, P2, R21.reuse, R27.reuse, 0x1 ;  /* 0x0000001b15047211 */ /* 0x0c2fe400078408ff */
[-C--:B------:R-:W-:Y:S02]  /*b100*/  LEA.HI.X.SX32 R9, R16, R28.reuse, 0x1, P0 ;  /* 0x0000001c10097211 */ /* 0x080fe400000f0eff */
[----:B------:R-:W-:Y:S01]  /*b110*/  LEA.HI.X.SX32 R5, R21, R28, 0x1, P2 ;  /* 0x0000001c15057211 */ /* 0x000fe200010f0eff */
[----:B------:R-:W-:Y:S02]  /*b120*/  IMAD R20, R2, 0x2, R19 ;  /* 0x0000000202147824 */ /* 0x000fe400078e0213 */
[----:B------:R0:W-:Y:S01]  /*b130*/  STL.64 [R1+0x1260], R8 ;  /* 0x0012600801007387 */ /* 0x0001e20000100a00 */
[----:B------:R-:W-:-:S02]  /*b140*/  LEA R16, P0, R22, R27, 0x1 ;  /* 0x0000001b16107211 */ /* 0x000fc400078008ff */
[----:B------:R-:W-:Y:S01]  /*b150*/  LEA R21, R2, R20, 0x1 ;  /* 0x0000001402157211 */ /* 0x000fe200078e08ff */
[----:B0-----:R-:W2:Y:S01]  /*b160*/  LDL.LU.64 R8, [R1+0x14b0] ;  /* 0x0014b00001087983 */ /* 0x001ea20000300a00 */
[----:B----4-:R-:W-:-:S04]  /*b170*/  LEA R10, P1, R17, R27, 0x1 ;  /* 0x0000001b110a7211 */ /* 0x010fc800078208ff */
[----:B------:R-:W-:Y:S02]  /*b180*/  LEA.HI.X.SX32 R11, R17, R28, 0x1, P1 ;  /* 0x0000001c110b7211 */ /* 0x000fe400008f0eff */
[----:B------:R-:W-:-:S03]  /*b190*/  MOV R17, R22 ;  /* 0x0000001600117202 */ /* 0x000fc60000000f00 */
[----:B------:R-:W-:Y:S04]  /*b1a0*/  STL.64 [R1+0x1258], R10 ;  /* 0x0012580a01007387 */ /* 0x000fe80000100a00 */
[----:B------:R0:W-:Y:S01]  /*b1b0*/  STL.64 [R1+0x1250], R4 ;  /* 0x0012500401007387 */ /* 0x0001e20000100a00 */
[----:B------:R-:W-:Y:S01]  /*b1c0*/  LEA.HI.X.SX32 R17, R17, R28, 0x1, P0 ;  /* 0x0000001c11117211 */ /* 0x000fe200000f0eff */
[----:B------:R-:W-:Y:S01]  /*b1d0*/  IMAD R22, R2, 0x2, R21 ;  /* 0x0000000202167824 */ /* 0x000fe200078e0215 */
[----:B0-----:R-:W-:-:S04]  /*b1e0*/  LEA R4, P2, R23, R27, 0x1 ;  /* 0x0000001b17047211 */ /* 0x001fc800078408ff */
[----:B------:R-:W-:Y:S01]  /*b1f0*/  LEA.HI.X.SX32 R5, R23, R28, 0x1, P2 ;  /* 0x0000001c17057211 */ /* 0x000fe200010f0eff */
[----:B------:R-:W-:Y:S01]  /*b200*/  STL.64 [R1+0x1248], R16 ;  /* 0x0012481001007387 */ /* 0x000fe20000100a00 */
[----:B------:R-:W-:-:S03]  /*b210*/  LEA R10, P1, R24, R27, 0x1 ;  /* 0x0000001b180a7211 */ /* 0x000fc600078208ff */
[----:B------:R3:W-:Y:S01]  /*b220*/  STL.64 [R1+0x1238], R4 ;  /* 0x0012380401007387 */ /* 0x0007e20000100a00 */
[----:B------:R-:W-:Y:S02]  /*b230*/  LEA.HI.X.SX32 R11, R24, R28, 0x1, P1 ;  /* 0x0000001c180b7211 */ /* 0x000fe400008f0eff */
[----:B------:R-:W-:-:S03]  /*b240*/  LEA R23, R2, R22, 0x1 ;  /* 0x0000001602177211 */ /* 0x000fc600078e08ff */
[----:B------:R-:W-:Y:S01]  /*b250*/  STL.64 [R1+0x1240], R10 ;  /* 0x0012400a01007387 */ /* 0x000fe20000100a00 */
[----:B---3--:R-:W-:-:S03]  /*b260*/  LEA R4, P0, R6, R27, 0x1 ;  /* 0x0000001b06047211 */ /* 0x008fc600078008ff */
[----:B------:R-:W-:Y:S01]  /*b270*/  STL.64 [R1+0x1488], R22 ;  /* 0x0014881601007387 */ /* 0x000fe20000100a00 */
[----:B------:R-:W-:-:S03]  /*b280*/  LEA.HI.X.SX32 R5, R6, R28, 0x1, P0 ;  /* 0x0000001c06057211 */ /* 0x000fc600000f0eff */
[----:B------:R-:W3:Y:S04]  /*b290*/  LDL.LU R6, [R1+0x14a8] ;  /* 0x0014a80001067983 */ /* 0x000ee80000300800 */
[----:B------:R0:W-:Y:S04]  /*b2a0*/  STL.64 [R1+0x1230], R4 ;  /* 0x0012300401007387 */ /* 0x0001e80000100a00 */
[----:B0-----:R-:W4:Y:S01]  /*b2b0*/  LDL.LU.64 R4, [R1+0x14a0] ;  /* 0x0014a00001047983 */ /* 0x001f220000300a00 */
[-C--:B--2---:R-:W-:Y:S02]  /*b2c0*/  LEA R16, P1, R26, R27.reuse, 0x1 ;  /* 0x0000001b1a107211 */ /* 0x084fe400078208ff */
[----:B------:R-:W-:-:S02]  /*b2d0*/  LEA R10, P2, R25, R27, 0x1 ;  /* 0x0000001b190a7211 */ /* 0x000fc400078408ff */
[-C--:B------:R-:W-:Y:S02]  /*b2e0*/  LEA.HI.X.SX32 R17, R26, R28.reuse, 0x1, P1 ;  /* 0x0000001c1a117211 */ /* 0x080fe400008f0eff */
[----:B------:R-:W-:Y:S02]  /*b2f0*/  LEA.HI.X.SX32 R11, R25, R28, 0x1, P2 ;  /* 0x0000001c190b7211 */ /* 0x000fe400010f0eff */
[----:B-----5:R-:W-:Y:S01]  /*b300*/  LEA R22, P0, R29, R27, 0x1 ;  /* 0x0000001b1d167211 */ /* 0x020fe200078008ff */
[----:B------:R0:W-:Y:S01]  /*b310*/  STL.64 [R1+0x1228], R16 ;  /* 0x0012281001007387 */ /* 0x0001e20000100a00 */
[----:B------:R-:W-:-:S03]  /*b320*/  LEA R24, R2, R23, 0x1 ;  /* 0x0000001702187211 */ /* 0x000fc600078e08ff */
[----:B------:R1:W-:Y:S01]  /*b330*/  STL.64 [R1+0x1220], R10 ;  /* 0x0012200a01007387 */ /* 0x0003e20000100a00 */
[-C--:B------:R-:W-:Y:S02]  /*b340*/  LEA.HI.X.SX32 R23, R29, R28.reuse, 0x1, P0 ;  /* 0x0000001c1d177211 */ /* 0x080fe400000f0eff */
[CC--:B0-----:R-:W-:Y:S02]  /*b350*/  LEA R16, P1, R0.reuse, R27.reuse, 0x1 ;  /* 0x0000001b00107211 */ /* 0x0c1fe400078208ff */
[CC--:B-1----:R-:W-:Y:S02]  /*b360*/  LEA R10, P2, R3.reuse, R27.reuse, 0x1 ;  /* 0x0000001b030a7211 */ /* 0x0c2fe400078408ff */
[-C--:B------:R-:W-:Y:S02]  /*b370*/  LEA.HI.X.SX32 R17, R0, R28.reuse, 0x1, P1 ;  /* 0x0000001c00117211 */ /* 0x080fe400008f0eff */
[----:B------:R-:W-:Y:S01]  /*b380*/  LEA.HI.X.SX32 R11, R3, R28, 0x1, P2 ;  /* 0x0000001c030b7211 */ /* 0x000fe200010f0eff */
[----:B------:R-:W-:Y:S04]  /*b390*/  STL.64 [R1+0x1218], R22 ;  /* 0x0012181601007387 */ /* 0x000fe80000100a00 */
[----:B------:R-:W-:Y:S04]  /*b3a0*/  STL.64 [R1+0x1210], R16 ;  /* 0x0012101001007387 */ /* 0x000fe80000100a00 */
[----:B------:R3:W-:Y:S02]  /*b3b0*/  STL.64 [R1+0x1208], R10 ;  /* 0x0012080a01007387 */ /* 0x0007e40000100a00 */
[----:B---3--:R-:W-:-:S04]  /*b3c0*/  LEA R10, P2, R6, R27, 0x1 ;  /* 0x0000001b060a7211 */ /* 0x008fc800078408ff */
[----:B------:R-:W-:Y:S02]  /*b3d0*/  LEA.HI.X.SX32 R11, R6, R28, 0x1, P2 ;  /* 0x0000001c060b7211 */ /* 0x000fe400010f0eff */
[----:B----4-:R-:W-:-:S04]  /*b3e0*/  LEA R22, P0, R4, R27, 0x1 ;  /* 0x0000001b04167211 */ /* 0x010fc800078008ff */
[----:B------:R-:W-:Y:S02]  /*b3f0*/  LEA.HI.X.SX32 R23, R4, R28, 0x1, P0 ;  /* 0x0000001c04177211 */ /* 0x000fe400000f0eff */
[----:B------:R-:W-:-:S03]  /*b400*/  LEA R16, P1, R5, R27, 0x1 ;  /* 0x0000001b05107211 */ /* 0x000fc600078208ff */
[----:B------:R-:W-:Y:S04]  /*b410*/  STL.64 [R1+0x1200], R22 ;  /* 0x0012001601007387 */ /* 0x000fe80000100a00 */
[----:B------:R0:W-:Y:S01]  /*b420*/  STL.64 [R1+0x11f0], R10 ;  /* 0x0011f00a01007387 */ /* 0x0001e20000100a00 */
[----:B------:R-:W-:Y:S02]  /*b430*/  LEA.HI.X.SX32 R17, R5, R28, 0x1, P1 ;  /* 0x0000001c05117211 */ /* 0x000fe400008f0eff */
[----:B0-----:R-:W-:-:S04]  /*b440*/  LEA R10, P0, R7, R27, 0x1 ;  /* 0x0000001b070a7211 */ /* 0x001fc800078008ff */
[----:B------:R-:W-:Y:S01]  /*b450*/  LEA.HI.X.SX32 R11, R7, R28, 0x1, P0 ;  /* 0x0000001c070b7211 */ /* 0x000fe200000f0eff */
[----:B------:R-:W-:Y:S04]  /*b460*/  STL.64 [R1+0x11f8], R16 ;  /* 0x0011f81001007387 */ /* 0x000fe80000100a00 */
[----:B------:R0:W-:Y:S04]  /*b470*/  STL.64 [R1+0x11e8], R10 ;  /* 0x0011e80a01007387 */ /* 0x0001e80000100a00 */
[----:B0-----:R-:W2:Y:S01]  /*b480*/  LDL.LU.64 R10, [R1+0x1498] ;  /* 0x00149800010a7983 */ /* 0x001ea20000300a00 */
[----:B------:R-:W-:-:S02]  /*b490*/  LEA R22, P1, R8, R27, 0x1 ;  /* 0x0000001b08167211 */ /* 0x000fc400078208ff */
[C---:B------:R-:W-:Y:S02]  /*b4a0*/  LEA R16, P2, R9.reuse, R27, 0x1 ;  /* 0x0000001b09107211 */ /* 0x040fe400078408ff */
[-C--:B------:R-:W-:Y:S02]  /*b4b0*/  LEA.HI.X.SX32 R23, R8, R28.reuse, 0x1, P1 ;  /* 0x0000001c08177211 */ /* 0x080fe400008f0eff */
[----:B------:R-:W-:-:S03]  /*b4c0*/  LEA.HI.X.SX32 R17, R9, R28, 0x1, P2 ;  /* 0x0000001c09117211 */ /* 0x000fc600010f0eff */
[----:B------:R-:W-:Y:S04]  /*b4d0*/  STL.64 [R1+0x11e0], R22 ;  /* 0x0011e01601007387 */ /* 0x000fe80000100a00 */
[----:B------:R0:W-:Y:S02]  /*b4e0*/  STL.64 [R1+0x11d8], R16 ;  /* 0x0011d81001007387 */ /* 0x0001e40000100a00 */
[----:B0-----:R-:W-:-:S04]  /*b4f0*/  LEA R16, P2, R12, R27, 0x1 ;  /* 0x0000001b0c107211 */ /* 0x001fc800078408ff */
[----:B------:R-:W-:Y:S02]  /*b500*/  LEA.HI.X.SX32 R17, R12, R28, 0x1, P2 ;  /* 0x0000001c0c117211 */ /* 0x000fe400010f0eff */
[----:B--2---:R-:W-:-:S04]  /*b510*/  LEA R8, P0, R10, R27, 0x1 ;  /* 0x0000001b0a087211 */ /* 0x004fc800078008ff */
        /* <DEDUP_REMOVED lines=11> */
[CC--:B------:R-:W-:Y:S02]  /*b5d0*/  LEA R22, P1, R14.reuse, R27.reuse, 0x1 ;  /* 0x0000001b0e167211 */ /* 0x0c0fe400078208ff */
[-C--:B------:R-:W-:Y:S02]  /*b5e0*/  LEA.HI.X.SX32 R11, R15, R28.reuse, 0x1, P2 ;  /* 0x0000001c0f0b7211 */ /* 0x080fe400010f0eff */
[-C--:B------:R-:W-:Y:S02]  /*b5f0*/  LEA.HI.X.SX32 R23, R14, R28.reuse, 0x1, P1 ;  /* 0x0000001c0e177211 */ /* 0x080fe400008f0eff */
[C---:B------:R-:W-:Y:S01]  /*b600*/  LEA R12, P2, R18.reuse, R27, 0x1 ;  /* 0x0000001b120c7211 */ /* 0x040fe200078408ff */
[----:B------:R-:W-:Y:S04]  /*b610*/  STL.64 [R1+0x11a8], R10 ;  /* 0x0011a80a01007387 */ /* 0x000fe80000100a00 */
[----:B------:R0:W-:Y:S01]  /*b620*/  STL.64 [R1+0x11b0], R22 ;  /* 0x0011b01601007387 */ /* 0x0001e20000100a00 */
[----:B------:R-:W-:-:S05]  /*b630*/  LEA.HI.X.SX32 R13, R18, R28, 0x1, P2 ;  /* 0x0000001c120d7211 */ /* 0x000fca00010f0eff */
[----:B------:R-:W-:Y:S01]  /*b640*/  STL.64 [R1+0x1190], R12 ;  /* 0x0011900c01007387 */ /* 0x000fe20000100a00 */
[----:B------:R-:W-:-:S05]  /*b650*/  IMAD R25, R2, 0x2, R24 ;  /* 0x0000000202197824 */ /* 0x000fca00078e0218 */
[----:B------:R-:W-:Y:S02]  /*b660*/  LEA R26, R2, R25, 0x1 ;  /* 0x00000019021a7211 */ /* 0x000fe400078e08ff */
[CC--:B--2---:R-:W-:Y:S02]  /*b670*/  LEA R14, P0, R16.reuse, R27.reuse, 0x1 ;  /* 0x0000001b100e7211 */ /* 0x0c4fe400078008ff */
[C---:B0-----:R-:W-:Y:S02]  /*b680*/  LEA R22, P1, R17.reuse, R27, 0x1 ;  /* 0x0000001b11167211 */ /* 0x041fe400078208ff */
[-C--:B------:R-:W-:Y:S02]  /*b690*/  LEA.HI.X.SX32 R15, R16, R28.reuse, 0x1, P0 ;  /* 0x0000001c100f7211 */ /* 0x080fe400000f0eff */
[----:B------:R-:W-:-:S03]  /*b6a0*/  LEA.HI.X.SX32 R23, R17, R28, 0x1, P1 ;  /* 0x0000001c11177211 */ /* 0x000fc600008f0eff */
[----:B------:R-:W-:Y:S04]  /*b6b0*/  STL.64 [R1+0x11a0], R14 ;  /* 0x0011a00e01007387 */ /* 0x000fe80000100a00 */
[----:B------:R0:W-:Y:S02]  /*b6c0*/  STL.64 [R1+0x1198], R22 ;  /* 0x0011981601007387 */ /* 0x0001e40000100a00 */
[----:B0-----:R-:W-:-:S04]  /*b6d0*/  LEA R22, P0, R19, R27, 0x1 ;  /* 0x0000001b13167211 */ /* 0x001fc800078008ff */
[----:B------:R-:W-:-:S05]  /*b6e0*/  LEA.HI.X.SX32 R23, R19, R28, 0x1, P0 ;  /* 0x0000001c13177211 */ /* 0x000fca00000f0eff */
[----:B------:R0:W-:Y:S04]  /*b6f0*/  STL.64 [R1+0x1188], R22 ;  /* 0x0011881601007387 */ /* 0x0001e80000100a00 */
[----:B0-----:R-:W2:Y:S01]  /*b700*/  LDL.LU.64 R22, [R1+0x1488] ;  /* 0x0014880001167983 */ /* 0x001ea20000300a00 */
[----:B------:R-:W-:-:S05]  /*b710*/  LEA R0, R2, R26, 0x1 ;  /* 0x0000001a02007211 */ /* 0x000fca00078e08ff */
[----:B------:R-:W-:-:S05]  /*b720*/  IMAD R3, R2, 0x2, R0 ;  /* 0x0000000202037824 */ /* 0x000fca00078e0200 */
[----:B------:R-:W-:-:S04]  /*b730*/  LEA R5, R2, R3, 0x1 ;  /* 0x0000000302057211 */ /* 0x000fc800078e08ff */
[----:B------:R-:W-:-:S05]  /*b740*/  LEA R4, R2, R5, 0x1 ;  /* 0x0000000502047211 */ /* 0x000fca00078e08ff */
[----:B------:R-:W-:-:S05]  /*b750*/  IMAD R6, R2, 0x2, R4 ;  /* 0x0000000202067824 */ /* 0x000fca00078e0204 */
[----:B------:R-:W-:-:S04]  /*b760*/  LEA R7, R2, R6, 0x1 ;  /* 0x0000000602077211 */ /* 0x000fc800078e08ff */
[----:B------:R-:W-:Y:S02]  /*b770*/  LEA R8, R2, R7, 0x1 ;  /* 0x0000000702087211 */ /* 0x000fe400078e08ff */
[----:B------:R-:W-:-:S03]  /*b780*/  LEA R14, P2, R21, R27, 0x1 ;  /* 0x0000001b150e7211 */ /* 0x000fc600078408ff */
[----:B------:R-:W-:Y:S01]  /*b790*/  IMAD R9, R2, 0x2, R8 ;  /* 0x0000000202097824 */ /* 0x000fe200078e0208 */
[----:B------:R-:W-:Y:S02]  /*b7a0*/  LEA R16, P1, R20, R27, 0x1 ;  /* 0x0000001b14107211 */ /* 0x000fe400078208ff */
[-C--:B------:R-:W-:Y:S02]  /*b7b0*/  LEA.HI.X.SX32 R15, R21, R28.reuse, 0x1, P2 ;  /* 0x0000001c150f7211 */ /* 0x080fe400010f0eff */
[----:B------:R-:W-:Y:S02]  /*b7c0*/  LEA R10, R2, R9, 0x1 ;  /* 0x00000009020a7211 */ /* 0x000fe400078e08ff */
[----:B------:R-:W-:Y:S01]  /*b7d0*/  LEA.HI.X.SX32 R17, R20, R28, 0x1, P1 ;  /* 0x0000001c14117211 */ /* 0x000fe200008f0eff */
[----:B------:R-:W-:Y:S01]  /*b7e0*/  STL.64 [R1+0x1178], R14 ;  /* 0x0011780e01007387 */ /* 0x000fe20000100a00 */
[----:B------:R-:W-:-:S03]  /*b7f0*/  LEA R11, R2, R10, 0x1 ;  /* 0x0000000a020b7211 */ /* 0x000fc600078e08ff */
[----:B------:R0:W-:Y:S02]  /*b800*/  STL.64 [R1+0x1180], R16 ;  /* 0x0011801001007387 */ /* 0x0001e40000100a00 */
[----:B------:R-:W-:Y:S01]  /*b810*/  IMAD R13, R2, 0x2, R11 ;  /* 0x00000002020d7824 */ /* 0x000fe200078e020b */
[----:B0-----:R-:W-:-:S04]  /*b820*/  LEA R16, P2, R24, R27, 0x1 ;  /* 0x0000001b18107211 */ /* 0x001fc800078408ff */
[----:B------:R-:W-:Y:S02]  /*b830*/  LEA.HI.X.SX32 R17, R24, R28, 0x1, P2 ;  /* 0x0000001c18117211 */ /* 0x000fe400010f0eff */
[----:B------:R-:W-:-:S03]  /*b840*/  LEA R12, R2, R13, 0x1 ;  /* 0x0000000d020c7211 */ /* 0x000fc600078e08ff */
[----:B------:R0:W-:Y:S01]  /*b850*/  STL.64 [R1+0x1160], R16 ;  /* 0x0011601001007387 */ /* 0x0001e20000100a00 */
[----:B------:R-:W-:-:S05]  /*b860*/  LEA R15, R2, R12, 0x1 ;  /* 0x0000000c020f7211 */ /* 0x000fca00078e08ff */
[----:B------:R-:W-:-:S05]  /*b870*/  IMAD R14, R2, 0x2, R15 ;  /* 0x00000002020e7824 */ /* 0x000fca00078e020f */
[----:B0-----:R-:W-:-:S04]  /*b880*/  LEA R16, R2, R14, 0x1 ;  /* 0x0000000e02107211 */ /* 0x001fc800078e08ff */
[----:B------:R-:W-:Y:S02]  /*b890*/  LEA R17, R2, R16, 0x1 ;  /* 0x0000001002117211 */ /* 0x000fe400078e08ff */
[CC--:B--2---:R-:W-:Y:S02]  /*b8a0*/  LEA R20, P0, R22.reuse, R27.reuse, 0x1 ;  /* 0x0000001b16147211 */ /* 0x0c4fe400078008ff */
[CC--:B------:R-:W-:Y:S02]  /*b8b0*/  LEA R18, P1, R23.reuse, R27.reuse, 0x1 ;  /* 0x0000001b17127211 */ /* 0x0c0fe400078208ff */
[-C--:B------:R-:W-:Y:S02]  /*b8c0*/  LEA.HI.X.SX32 R21, R22, R28.reuse, 0x1, P0 ;  /* 0x0000001c16157211 */ /* 0x080fe400000f0eff */
[-C--:B------:R-:W-:Y:S02]  /*b8d0*/  LEA.HI.X.SX32 R19, R23, R28.reuse, 0x1, P1 ;  /* 0x0000001c17137211 */ /* 0x080fe400008f0eff */
[CC--:B------:R-:W-:Y:S01]  /*b8e0*/  LEA R22, P0, R25.reuse, R27.reuse, 0x1 ;  /* 0x0000001b19167211 */ /* 0x0c0fe200078008ff */
[----:B------:R0:W-:Y:S03]  /*b8f0*/  STL.64 [R1+0x1170], R20 ;  /* 0x0011701401007387 */ /* 0x0001e60000100a00 */
[----:B------:R-:W-:Y:S01]  /*b900*/  LEA.HI.X.SX32 R23, R25, R28, 0x1, P0 ;  /* 0x0000001c19177211 */ /* 0x000fe200000f0eff */
[----:B------:R1:W-:Y:S01]  /*b910*/  STL.64 [R1+0x1168], R18 ;  /* 0x0011681201007387 */ /* 0x0003e20000100a00 */
[----:B0-----:R-:W-:-:S04]  /*b920*/  LEA R20, P1, R26, R27, 0x1 ;  /* 0x0000001b1a147211 */ /* 0x001fc800078208ff */
[-C--:B------:R-:W-:Y:S02]  /*b930*/  LEA.HI.X.SX32 R21, R26, R28.reuse, 0x1, P1 ;  /* 0x0000001c1a157211 */ /* 0x080fe400008f0eff */
[CC--:B-1----:R-:W-:Y:S01]  /*b940*/  LEA R18, P2, R0.reuse, R27.reuse, 0x1 ;  /* 0x0000001b00127211 */ /* 0x0c2fe200078408ff */
[----:B------:R0:W-:Y:S01]  /*b950*/  STL.64 [R1+0x1158], R22 ;  /* 0x0011581601007387 */ /* 0x0001e20000100a00 */
[CC--:B------:R-:W-:Y:S02]  /*b960*/  LEA R24, P0, R3.reuse, R27.reuse, 0x1 ;  /* 0x0000001b03187211 */ /* 0x0c0fe400078008ff */
[-C--:B------:R-:W-:Y:S01]  /*b970*/  LEA.HI.X.SX32 R19, R0, R28.reuse, 0x1, P2 ;  /* 0x0000001c00137211 */ /* 0x080fe200010f0eff */
[----:B------:R1:W-:Y:S01]  /*b980*/  STL.64 [R1+0x1150], R20 ;  /* 0x0011501401007387 */ /* 0x0003e20000100a00 */
[----:B------:R-:W-:Y:S02]  /*b990*/  LEA.HI.X.SX32 R25, R3, R28, 0x1, P0 ;  /* 0x0000001c03197211 */ /* 0x000fe400000f0eff */
[----:B0-----:R-:W-:-:S02]  /*b9a0*/  LEA R22, P1, R5, R27, 0x1 ;  /* 0x0000001b05167211 */ /* 0x001fc400078208ff */
[C---:B-1----:R-:W-:Y:S02]  /*b9b0*/  LEA R20, P2, R4.reuse, R27, 0x1 ;  /* 0x0000001b04147211 */ /* 0x042fe400078408ff */
[-C--:B------:R-:W-:Y:S02]  /*b9c0*/  LEA.HI.X.SX32 R23, R5, R28.reuse, 0x1, P1 ;  /* 0x0000001c05177211 */ /* 0x080fe400008f0eff */
[----:B------:R-:W-:Y:S01]  /*b9d0*/  LEA.HI.X.SX32 R21, R4, R28, 0x1, P2 ;  /* 0x0000001c04157211 */ /* 0x000fe200010f0eff */
[----:B------:R-:W-:Y:S01]  /*b9e0*/  STL.64 [R1+0x1148], R18 ;  /* 0x0011481201007387 */ /* 0x000fe20000100a00 */
[----:B------:R-:W-:-:S03]  /*b9f0*/  IMAD R0, R2, 0x2, R17 ;  /* 0x0000000202007824 */ /* 0x000fc600078e0211 */
[----:B------:R0:W-:Y:S04]  /*ba00*/  STL.64 [R1+0x1140], R24 ;  /* 0x0011401801007387 */ /* 0x0001e80000100a00 */
[----:B------:R1:W-:Y:S04]  /*ba10*/  STL.64 [R1+0x1138], R22 ;  /* 0x0011381601007387 */ /* 0x0003e80000100a00 */
[----:B------:R2:W-:Y:S01]  /*ba20*/  STL.64 [R1+0x1130], R20 ;  /* 0x0011301401007387 */ /* 0x0005e20000100a00 */
[-C--:B0-----:R-:W-:Y:S02]  /*ba30*/  LEA R24, P0, R6, R27.reuse, 0x1 ;  /* 0x0000001b06187211 */ /* 0x081fe400078008ff */
[----:B-1----:R-:W-:-:S02]  /*ba40*/  LEA R22, P1, R7, R27, 0x1 ;  /* 0x0000001b07167211 */ /* 0x002fc400078208ff */
[-C--:B------:R-:W-:Y:S02]  /*ba50*/  LEA.HI.X.SX32 R25, R6, R28.reuse, 0x1, P0 ;  /* 0x0000001c06197211 */ /* 0x080fe400000f0eff */
[----:B--2---:R-:W-:Y:S02]  /*ba60*/  LEA R20, P2, R8, R27, 0x1 ;  /* 0x0000001b08147211 */ /* 0x004fe400078408ff */
[----:B------:R-:W-:Y:S02]  /*ba70*/  LEA.HI.X.SX32 R23, R7, R28, 0x1, P1 ;  /* 0x0000001c07177211 */ /* 0x000fe400008f0eff */
[----:B------:R-:W-:Y:S02]  /*ba80*/  LEA R18, R2, R0, 0x1 ;  /* 0x0000000002127211 */ /* 0x000fe400078e08ff */
[----:B------:R-:W-:Y:S01]  /*ba90*/  LEA.HI.X.SX32 R21, R8, R28, 0x1, P2 ;  /* 0x0000001c08157211 */ /* 0x000fe200010f0eff */
[----:B------:R0:W-:Y:S01]  /*baa0*/  STL.64 [R1+0x1128], R24 ;  /* 0x0011281801007387 */ /* 0x0001e20000100a00 */
[----:B------:R-:W-:-:S03]  /*bab0*/  LEA R4, R2, R18, 0x1 ;  /* 0x0000001202047211 */ /* 0x000fc600078e08ff */
[----:B------:R1:W-:Y:S04]  /*bac0*/  STL.64 [R1+0x1120], R22 ;  /* 0x0011201601007387 */ /* 0x0003e80000100a00 */
[----:B------:R2:W-:Y:S01]  /*bad0*/  STL.64 [R1+0x1118], R20 ;  /* 0x0011181401007387 */ /* 0x0005e20000100a00 */
[CC--:B0-----:R-:W-:Y:S02]  /*bae0*/  LEA R24, P0, R9.reuse, R27.reuse, 0x1 ;  /* 0x0000001b09187211 */ /* 0x0c1fe400078008ff */
[-C--:B-1----:R-:W-:Y:S01]  /*baf0*/  LEA R22, P1, R10, R27.reuse, 0x1 ;  /* 0x0000001b0a167211 */ /* 0x082fe200078208ff */
[----:B------:R-:W-:Y:S01]  /*bb00*/  IMAD R3, R2, 0x2, R4 ;  /* 0x0000000202037824 */ /* 0x000fe200078e0204 */
[----:B------:R-:W-:Y:S02]  /*bb10*/  LEA.HI.X.SX32 R25, R9, R28, 0x1, P0 ;  /* 0x0000001c09197211 */ /* 0x000fe400000f0eff */
[----:B--2---:R-:W-:-:S02]  /*bb20*/  LEA R20, P2, R11, R27, 0x1 ;  /* 0x0000001b0b147211 */ /* 0x004fc400078408ff */
[-C--:B------:R-:W-:Y:S02]  /*bb30*/  LEA.HI.X.SX32 R23, R10, R28.reuse, 0x1, P1 ;  /* 0x0000001c0a177211 */ /* 0x080fe400008f0eff */
[----:B------:R-:W-:Y:S01]  /*bb40*/  LEA.HI.X.SX32 R21, R11, R28, 0x1, P2 ;  /* 0x0000001c0b157211 */ /* 0x000fe200010f0eff */
[----:B------:R0:W-:Y:S01]  /*bb50*/  STL.64 [R1+0x1110], R24 ;  /* 0x0011101801007387 */ /* 0x0001e20000100a00 */
[----:B------:R-:W-:-:S03]  /*bb60*/  LEA R6, R2, R3, 0x1 ;  /* 0x0000000302067211 */ /* 0x000fc600078e08ff */
[----:B------:R1:W-:Y:S01]  /*bb70*/  STL.64 [R1+0x1108], R22 ;  /* 0x0011081601007387 */ /* 0x0003e20000100a00 */
[----:B------:R-:W-:-:S03]  /*bb80*/  LEA R5, R2, R6, 0x1 ;  /* 0x0000000602057211 */ /* 0x000fc600078e08ff */
[----:B------:R2:W-:Y:S01]  /*bb90*/  STL.64 [R1+0x1100], R20 ;  /* 0x0011001401007387 */ /* 0x0005e20000100a00 */
[CC--:B0-----:R-:W-:Y:S02]  /*bba0*/  LEA R24, P0, R13.reuse, R27.reuse, 0x1 ;  /* 0x0000001b0d187211 */ /* 0x0c1fe400078008ff */
[CC--:B-1----:R-:W-:Y:S02]  /*bbb0*/  LEA R22, P1, R12.reuse, R27.reuse, 0x1 ;  /* 0x0000001b0c167211 */ /* 0x0c2fe400078208ff */
[-C--:B------:R-:W-:Y:S02]  /*bbc0*/  LEA.HI.X.SX32 R25, R13, R28.reuse, 0x1, P0 ;  /* 0x0000001c0d197211 */ /* 0x080fe400000f0eff */
[CC--:B--2---:R-:W-:Y:S02]  /*bbd0*/  LEA R20, P2, R15.reuse, R27.reuse, 0x1 ;  /* 0x0000001b0f147211 */ /* 0x0c4fe400078408ff */
[-C--:B------:R-:W-:Y:S02]  /*bbe0*/  LEA.HI.X.SX32 R23, R12, R28.reuse, 0x1, P1 ;  /* 0x0000001c0c177211 */ /* 0x080fe400008f0eff */
[----:B------:R-:W-:Y:S01]  /*bbf0*/  LEA.HI.X.SX32 R21, R15, R28, 0x1, P2 ;  /* 0x0000001c0f157211 */ /* 0x000fe200010f0eff */
[----:B------:R-:W-:Y:S01]  /*bc00*/  IMAD R10, R2, 0x2, R5 ;  /* 0x00000002020a7824 */ /* 0x000fe200078e0205 */
[----:B------:R-:W-:Y:S01]  /*bc10*/  STL.64 [R1+0x10f8], R24 ;  /* 0x0010f81801007387 */ /* 0x000fe20000100a00 */
[----:B------:R-:W-:-:S03]  /*bc20*/  LEA R12, P2, R17, R27, 0x1 ;  /* 0x0000001b110c7211 */ /* 0x000fc600078408ff */
[----:B------:R0:W-:Y:S01]  /*bc30*/  STL.64 [R1+0x10f0], R22 ;  /* 0x0010f01601007387 */ /* 0x0001e20000100a00 */
[----:B------:R-:W-:-:S03]  /*bc40*/  LEA R8, R2, R10, 0x1 ;  /* 0x0000000a02087211 */ /* 0x000fc600078e08ff */
[----:B------:R1:W-:Y:S01]  /*bc50*/  STL.64 [R1+0x10e8], R20 ;  /* 0x0010e81401007387 */ /* 0x0003e20000100a00 */
[-C--:B------:R-:W-:Y:S02]  /*bc60*/  LEA.HI.X.SX32 R13, R17, R28.reuse, 0x1, P2 ;  /* 0x0000001c110d7211 */ /* 0x080fe400010f0eff */
[-C--:B0-----:R-:W-:Y:S02]  /*bc70*/  LEA R22, P0, R14, R27.reuse, 0x1 ;  /* 0x0000001b0e167211 */ /* 0x081fe400078008ff */
[----:B-1----:R-:W-:Y:S02]  /*bc80*/  LEA R20, P1, R16, R27, 0x1 ;  /* 0x0000001b10147211 */ /* 0x002fe400078208ff */
[-C--:B------:R-:W-:Y:S02]  /*bc90*/  LEA.HI.X.SX32 R23, R14, R28.reuse, 0x1, P0 ;  /* 0x0000001c0e177211 */ /* 0x080fe400000f0eff */
[----:B------:R-:W-:Y:S01]  /*bca0*/  LEA.HI.X.SX32 R21, R16, R28, 0x1, P1 ;  /* 0x0000001c10157211 */ /* 0x000fe200008f0eff */
[----:B------:R0:W-:Y:S01]  /*bcb0*/  STL.64 [R1+0x10d0], R12 ;  /* 0x0010d00c01007387 */ /* 0x0001e20000100a00 */
[----:B------:R-:W-:-:S02]  /*bcc0*/  LEA R15, R2, R8, 0x1 ;  /* 0x00000008020f7211 */ /* 0x000fc400078e08ff */
[----:B------:R-:W-:Y:S01]  /*bcd0*/  LEA R24, P0, R0, R27, 0x1 ;  /* 0x0000001b00187211 */ /* 0x000fe200078008ff */
[----:B------:R-:W-:Y:S02]  /*bce0*/  STL.64 [R1+0x10e0], R22 ;  /* 0x0010e01601007387 */ /* 0x000fe40000100a00 */
[----:B------:R-:W-:Y:S02]  /*bcf0*/  IMAD R9, R2, 0x2, R15 ;  /* 0x0000000202097824 */ /* 0x000fe400078e020f */
[----:B------:R1:W-:Y:S01]  /*bd00*/  STL.64 [R1+0x10d8], R20 ;  /* 0x0010d81401007387 */ /* 0x0003e20000100a00 */
[----:B------:R-:W-:Y:S02]  /*bd10*/  LEA.HI.X.SX32 R25, R0, R28, 0x1, P0 ;  /* 0x0000001c00197211 */ /* 0x000fe400000f0eff */
[----:B0-----:R-:W-:Y:S02]  /*bd20*/  LEA R12, R2, R9, 0x1 ;  /* 0x00000009020c7211 */ /* 0x001fe400078e08ff */
[----:B-1----:R-:W-:-:S02]  /*bd30*/  LEA R20, P2, R4, R27, 0x1 ;  /* 0x0000001b04147211 */ /* 0x002fc400078408ff */
[-C--:B------:R-:W-:Y:S02]  /*bd40*/  LEA R22, P1, R18, R27.reuse, 0x1 ;  /* 0x0000001b12167211 */ /* 0x080fe400078208ff */
[----:B------:R-:W-:Y:S01]  /*bd50*/  LEA.HI.X.SX32 R21, R4, R28, 0x1, P2 ;  /* 0x0000001c04157211 */ /* 0x000fe200010f0eff */
[----:B------:R-:W-:Y:S01]  /*bd60*/  STL.64 [R1+0x10c8], R24 ;  /* 0x0010c81801007387 */ /* 0x000fe20000100a00 */
[----:B------:R-:W-:Y:S02]  /*bd70*/  LEA R13, R2, R12, 0x1 ;  /* 0x0000000c020d7211 */ /* 0x000fe400078e08ff */
[-C--:B------:R-:W-:Y:S01]  /*bd80*/  LEA.HI.X.SX32 R23, R18, R28.reuse, 0x1, P1 ;  /* 0x0000001c12177211 */ /* 0x080fe200008f0eff */
[----:B------:R0:W-:Y:S01]  /*bd90*/  STL.64 [R1+0x10b8], R20 ;  /* 0x0010b81401007387 */ /* 0x0001e20000100a00 */
[-C--:B------:R-:W-:Y:S02]  /*bda0*/  LEA R18, P1, R6, R27.reuse, 0x1 ;  /* 0x0000001b06127211 */ /* 0x080fe400078208ff */
[----:B------:R-:W-:Y:S01]  /*bdb0*/  LEA R16, P2, R5, R27, 0x1 ;  /* 0x0000001b05107211 */ /* 0x000fe200078408ff */
[----:B------:R-:W-:Y:S01]  /*bdc0*/  IMAD R0, R2, 0x2, R13 ;  /* 0x0000000202007824 */ /* 0x000fe200078e020d */
[----:B------:R-:W-:-:S02]  /*bdd0*/  LEA.HI.X.SX32 R19, R6, R28, 0x1, P1 ;  /* 0x0000001c06137211 */ /* 0x000fc400008f0eff */
[----:B0-----:R-:W-:Y:S02]  /*bde0*/  LEA R20, P0, R3, R27, 0x1 ;  /* 0x0000001b03147211 */ /* 0x001fe400078008ff */
[-C--:B------:R-:W-:Y:S02]  /*bdf0*/  LEA.HI.X.SX32 R17, R5, R28.reuse, 0x1, P2 ;  /* 0x0000001c05117211 */ /* 0x080fe400010f0eff */
[----:B------:R-:W-:Y:S01]  /*be00*/  LEA.HI.X.SX32 R21, R3, R28, 0x1, P0 ;  /* 0x0000001c03157211 */ /* 0x000fe200000f0eff */
[----:B------:R-:W-:Y:S01]  /*be10*/  STL.64 [R1+0x10c0], R22 ;  /* 0x0010c01601007387 */ /* 0x000fe20000100a00 */
[----:B------:R-:W-:-:S03]  /*be20*/  LEA R7, R2, R0, 0x1 ;  /* 0x0000000002077211 */ /* 0x000fc600078e08ff */
[----:B------:R0:W-:Y:S04]  /*be30*/  STL.64 [R1+0x10b0], R20 ;  /* 0x0010b01401007387 */ /* 0x0001e80000100a00 */
[----:B------:R1:W-:Y:S01]  /*be40*/  STL.64 [R1+0x10a8], R18 ;  /* 0x0010a81201007387 */ /* 0x0003e20000100a00 */
[----:B------:R-:W-:-:S03]  /*be50*/  LEA R11, R2, R7, 0x1 ;  /* 0x00000007020b7211 */ /* 0x000fc600078e08ff */
[----:B------:R2:W-:Y:S01]  /*be60*/  STL.64 [R1+0x10a0], R16 ;  /* 0x0010a01001007387 */ /* 0x0005e20000100a00 */
[-C--:B0-----:R-:W-:Y:S02]  /*be70*/  LEA R20, P0, R10, R27.reuse, 0x1 ;  /* 0x0000001b0a147211 */ /* 0x081fe400078008ff */
[-C--:B-1----:R-:W-:Y:S02]  /*be80*/  LEA R18, P1, R8, R27.reuse, 0x1 ;  /* 0x0000001b08127211 */ /* 0x082fe400078208ff */
[-C--:B------:R-:W-:Y:S02]  /*be90*/  LEA.HI.X.SX32 R21, R10, R28.reuse, 0x1, P0 ;  /* 0x0000001c0a157211 */ /* 0x080fe400000f0eff */
[C---:B--2---:R-:W-:Y:S02]  /*bea0*/  LEA R16, P2, R15.reuse, R27, 0x1 ;  /* 0x0000001b0f107211 */ /* 0x044fe400078408ff */
[-C--:B------:R-:W-:Y:S02]  /*beb0*/  LEA.HI.X.SX32 R19, R8, R28.reuse, 0x1, P1 ;  /* 0x0000001c08137211 */ /* 0x080fe400008f0eff */
[----:B------:R-:W-:Y:S01]  /*bec0*/  LEA.HI.X.SX32 R17, R15, R28, 0x1, P2 ;  /* 0x0000001c0f117211 */ /* 0x000fe200010f0eff */
[C---:B------:R-:W-:Y:S01]  /*bed0*/  IMAD R3, R2.reuse, 0x2, R11 ;  /* 0x0000000202037824 */ /* 0x040fe200078e020b */
[----:B------:R0:W-:Y:S04]  /*bee0*/  STL.64 [R1+0x1098], R20 ;  /* 0x0010981401007387 */ /* 0x0001e80000100a00 */
[----:B------:R1:W-:Y:S01]  /*bef0*/  STL.64 [R1+0x1090], R18 ;  /* 0x0010901201007387 */ /* 0x0003e20000100a00 */
[----:B------:R-:W-:-:S03]  /*bf00*/  LEA R4, R2, R3, 0x1 ;  /* 0x0000000302047211 */ /* 0x000fc600078e08ff */
[----:B------:R2:W-:Y:S01]  /*bf10*/  STL.64 [R1+0x1088], R16 ;  /* 0x0010881001007387 */ /* 0x0005e20000100a00 */
[CC--:B0-----:R-:W-:Y:S02]  /*bf20*/  LEA R20, P0, R9.reuse, R27.reuse, 0x1 ;  /* 0x0000001b09147211 */ /* 0x0c1fe400078008ff */
[CC--:B-1----:R-:W-:Y:S02]  /*bf30*/  LEA R18, P1, R12.reuse, R27.reuse, 0x1 ;  /* 0x0000001b0c127211 */ /* 0x0c2fe400078208ff */
[-C--:B------:R-:W-:Y:S02]  /*bf40*/  LEA.HI.X.SX32 R21, R9, R28.reuse, 0x1, P0 ;  /* 0x0000001c09157211 */ /* 0x080fe400000f0eff */
[C---:B--2---:R-:W-:Y:S02]  /*bf50*/  LEA R16, P2, R13.reuse, R27, 0x1 ;  /* 0x0000001b0d107211 */ /* 0x044fe400078408ff */
[-C--:B------:R-:W-:Y:S02]  /*bf60*/  LEA.HI.X.SX32 R19, R12, R28.reuse, 0x1, P1 ;  /* 0x0000001c0c137211 */ /* 0x080fe400008f0eff */
[----:B------:R-:W-:Y:S01]  /*bf70*/  LEA.HI.X.SX32 R17, R13, R28, 0x1, P2 ;  /* 0x0000001c0d117211 */ /* 0x000fe200010f0eff */
[----:B------:R-:W-:Y:S01]  /*bf80*/  STL.64 [R1+0x1080], R20 ;  /* 0x0010801401007387 */ /* 0x000fe20000100a00 */
[----:B------:R-:W-:-:S03]  /*bf90*/  LEA R8, R2, R4, 0x1 ;  /* 0x0000000402087211 */ /* 0x000fc600078e08ff */
[----:B------:R0:W-:Y:S01]  /*bfa0*/  STL.64 [R1+0x1078], R18 ;  /* 0x0010781201007387 */ /* 0x0001e20000100a00 */
[CC--:B------:R-:W-:Y:S01]  /*bfb0*/  LEA R14, P2, R11.reuse, R27.reuse, 0x1 ;  /* 0x0000001b0b0e7211 */ /* 0x0c0fe200078408ff */
[----:B------:R-:W-:Y:S02]  /*bfc0*/  IMAD R5, R2, 0x2, R8 ;  /* 0x0000000202057824 */ /* 0x000fe400078e0208 */
[----:B------:R1:W-:Y:S01]  /*bfd0*/  STL.64 [R1+0x1070], R16 ;  /* 0x0010701001007387 */ /* 0x0003e20000100a00 */
[-C--:B------:R-:W-:Y:S02]  /*bfe0*/  LEA.HI.X.SX32 R15, R11, R28.reuse, 0x1, P2 ;  /* 0x0000001c0b0f7211 */ /* 0x080fe400010f0eff */
[CC--:B0-----:R-:W-:Y:S02]  /*bff0*/  LEA R18, P0, R0.reuse, R27.reuse, 0x1 ;  /* 0x0000001b00127211 */ /* 0x0c1fe400078008ff */
[----:B-1----:R-:W-:Y:S02]  /*c000*/  LEA R16, P1, R7, R27, 0x1 ;  /* 0x0000001b07107211 */ /* 0x002fe400078208ff */
[----:B------:R-:W-:-:S02]  /*c010*/  LEA.HI.X.SX32 R19, R0, R28, 0x1, P0 ;  /* 0x0000001c00137211 */ /* 0x000fc400000f0eff */
[----:B------:R-:W-:Y:S02]  /*c020*/  LEA.HI.X.SX32 R17, R7, R28, 0x1, P1 ;  /* 0x0000001c07117211 */ /* 0x000fe400008f0eff */
[----:B------:R-:W-:Y:S01]  /*c030*/  LEA R6, R2, R5, 0x1 ;  /* 0x0000000502067211 */ /* 0x000fe200078e08ff */
[----:B------:R-:W-:Y:S01]  /*c040*/  STL.64 [R1+0x1068], R18 ;  /* 0x0010681201007387 */ /* 0x000fe20000100a00 */
[----:B------:R-:W-:Y:S02]  /*c050*/  LEA R12, P2, R8, R27, 0x1 ;  /* 0x0000001b080c7211 */ /* 0x000fe400078408ff */
[C---:B------:R-:W-:Y:S01]  /*c060*/  LEA R7, R2.reuse, R6, 0x1 ;  /* 0x0000000602077211 */ /* 0x040fe200078e08ff */
[----:B------:R0:W-:Y:S04]  /*c070*/  STL.64 [R1+0x1060], R16 ;  /* 0x0010601001007387 */ /* 0x0001e80000100a00 */
[----:B------:R1:W-:Y:S01]  /*c080*/  STL.64 [R1+0x1058], R14 ;  /* 0x0010580e01007387 */ /* 0x0003e20000100a00 */
[----:B------:R-:W-:Y:S01]  /*c090*/  IMAD R0, R2, 0x2, R7 ;  /* 0x0000000202007824 */ /* 0x000fe200078e0207 */
[----:B------:R-:W-:-:S02]  /*c0a0*/  LEA.HI.X.SX32 R13, R8, R28, 0x1, P2 ;  /* 0x0000001c080d7211 */ /* 0x000fc400010f0eff */
[CC--:B0-----:R-:W-:Y:S02]  /*c0b0*/  LEA R16, P0, R3.reuse, R27.reuse, 0x1 ;  /* 0x0000001b03107211 */ /* 0x0c1fe400078008ff */
[CC--:B-1----:R-:W-:Y:S02]  /*c0c0*/  LEA R14, P1, R4.reuse, R27.reuse, 0x1 ;  /* 0x0000001b040e7211 */ /* 0x0c2fe400078208ff */
[-C--:B------:R-:W-:Y:S02]  /*c0d0*/  LEA.HI.X.SX32 R17, R3, R28.reuse, 0x1, P0 ;  /* 0x0000001c03117211 */ /* 0x080fe400000f0eff */
[----:B------:R-:W-:Y:S02]  /*c0e0*/  LEA.HI.X.SX32 R15, R4, R28, 0x1, P1 ;  /* 0x0000001c040f7211 */ /* 0x000fe400008f0eff */
[----:B------:R-:W-:Y:S01]  /*c0f0*/  LEA R3, R2, R0, 0x1 ;  /* 0x0000000002037211 */ /* 0x000fe200078e08ff */
[----:B------:R-:W-:Y:S01]  /*c100*/  STL.64 [R1+0x1050], R16 ;  /* 0x0010501001007387 */ /* 0x000fe20000100a00 */
[----:B------:R-:W-:-:S03]  /*c110*/  LEA R10, P2, R7, R27, 0x1 ;  /* 0x0000001b070a7211 */ /* 0x000fc600078408ff */
[----:B------:R0:W-:Y:S01]  /*c120*/  STL.64 [R1+0x1048], R14 ;  /* 0x0010480e01007387 */ /* 0x0001e20000100a00 */
[----:B------:R-:W-:-:S03]  /*c130*/  LEA R4, R2, R3, 0x1 ;  /* 0x0000000302047211 */ /* 0x000fc600078e08ff */
[----:B------:R1:W-:Y:S01]  /*c140*/  STL.64 [R1+0x1040], R12 ;  /* 0x0010400c01007387 */ /* 0x0003e20000100a00 */
[-C--:B------:R-:W-:Y:S02]  /*c150*/  LEA.HI.X.SX32 R11, R7, R28.reuse, 0x1, P2 ;  /* 0x0000001c070b7211 */ /* 0x080fe400010f0eff */
[CC--:B0-----:R-:W-:Y:S02]  /*c160*/  LEA R14, P0, R5.reuse, R27.reuse, 0x1 ;  /* 0x0000001b050e7211 */ /* 0x0c1fe400078008ff */
[C---:B-1----:R-:W-:Y:S02]  /*c170*/  LEA R12, P1, R6.reuse, R27, 0x1 ;  /* 0x0000001b060c7211 */ /* 0x042fe400078208ff */
[-C--:B------:R-:W-:Y:S02]  /*c180*/  LEA.HI.X.SX32 R15, R5, R28.reuse, 0x1, P0 ;  /* 0x0000001c050f7211 */ /* 0x080fe400000f0eff */
[----:B------:R-:W-:Y:S01]  /*c190*/  LEA.HI.X.SX32 R13, R6, R28, 0x1, P1 ;  /* 0x0000001c060d7211 */ /* 0x000fe200008f0eff */
[----:B------:R-:W-:-:S02]  /*c1a0*/  IMAD R2, R2, 0x2, R4 ;  /* 0x0000000202027824 */ /* 0x000fc400078e0204 */
[----:B------:R0:W-:Y:S04]  /*c1b0*/  STL.64 [R1+0x1038], R14 ;  /* 0x0010380e01007387 */ /* 0x0001e80000100a00 */
[----:B------:R1:W-:Y:S01]  /*c1c0*/  STL.64 [R1+0x1030], R12 ;  /* 0x0010300c01007387 */ /* 0x0003e20000100a00 */
[----:B------:R-:W-:-:S03]  /*c1d0*/  LEA R8, P3, R2, R27, 0x1 ;  /* 0x0000001b02087211 */ /* 0x000fc600078608ff */
[----:B------:R2:W-:Y:S01]  /*c1e0*/  STL.64 [R1+0x1028], R10 ;  /* 0x0010280a01007387 */ /* 0x0005e20000100a00 */
[CC--:B0-----:R-:W-:Y:S02]  /*c1f0*/  LEA R14, P0, R0.reuse, R27.reuse, 0x1 ;  /* 0x0000001b000e7211 */ /* 0x0c1fe400078008ff */
[CC--:B-1----:R-:W-:Y:S02]  /*c200*/  LEA R12, P1, R3.reuse, R27.reuse, 0x1 ;  /* 0x0000001b030c7211 */ /* 0x0c2fe400078208ff */
[-C--:B------:R-:W-:Y:S02]  /*c210*/  LEA.HI.X.SX32 R15, R0, R28.reuse, 0x1, P0 ;  /* 0x0000001c000f7211 */ /* 0x080fe400000f0eff */
[C---:B--2---:R-:W-:Y:S02]  /*c220*/  LEA R10, P2, R4.reuse, R27, 0x1 ;  /* 0x0000001b040a7211 */ /* 0x044fe400078408ff */
[-C--:B------:R-:W-:Y:S02]  /*c230*/  LEA.HI.X.SX32 R13, R3, R28.reuse, 0x1, P1 ;  /* 0x0000001c030d7211 */ /* 0x080fe400008f0eff */
[----:B------:R-:W-:-:S02]  /*c240*/  LEA.HI.X.SX32 R11, R4, R28, 0x1, P2 ;  /* 0x0000001c040b7211 */ /* 0x000fc400010f0eff */
[----:B------:R-:W-:Y:S01]  /*c250*/  LEA.HI.X.SX32 R9, R2, R28, 0x1, P3 ;  /* 0x0000001c02097211 */ /* 0x000fe200018f0eff */
[----:B------:R-:W-:Y:S01]  /*c260*/  STL.64 [R1+0x1020], R14 ;  /* 0x0010200e01007387 */ /* 0x000fe20000100a00 */
[----:B------:R-:W-:Y:S01]  /*c270*/  MOV R3, 0xff800000 ;  /* 0xff80000000037802 */ /* 0x000fe20000000f00 */
[----:B------:R-:W-:Y:S02]  /*c280*/  IMAD.MOV.U32 R2, RZ, RZ, 0x3f800000 ;  /* 0x3f800000ff027424 */ /* 0x000fe400078e00ff */
[----:B------:R-:W-:Y:S01]  /*c290*/  STL.64 [R1+0x1018], R12 ;  /* 0x0010180c01007387 */ /* 0x000fe20000100a00 */
[----:B------:R-:W-:-:S03]  /*c2a0*/  MOV R4, 0x3f800000 ;  /* 0x3f80000000047802 */ /* 0x000fc60000000f00 */
[----:B------:R-:W-:Y:S04]  /*c2b0*/  STL.64 [R1+0x1010], R10 ;  /* 0x0010100a01007387 */ /* 0x000fe80000100a00 */
[----:B------:R-:W-:Y:S04]  /*c2c0*/  STL.64 [R1+0x1008], R8 ;  /* 0x0010080801007387 */ /* 0x000fe80000100a00 */
[----:B------:R0:W-:Y:S04]  /*c2d0*/  STL [R1+0x550], R3 ;  /* 0x0005500301007387 */ /* 0x0001e80000100800 */
[----:B------:R-:W-:Y:S04]  /*c2e0*/  STL [R1+0x7d4], RZ ;  /* 0x0007d4ff01007387 */ /* 0x000fe80000100800 */
[----:B------:R-:W-:Y:S01]  /*c2f0*/  STL [R1+0xbfc], R2 ;  /* 0x000bfc0201007387 */ /* 0x000fe20000100800 */
[----:B0-----:R-:W-:-:S03]  /*c300*/  MOV R3, 0x3f800000 ;  /* 0x3f80000000037802 */ /* 0x001fc60000000f00 */
[----:B------:R-:W-:Y:S04]  /*c310*/  STL [R1+0x7d0], RZ ;  /* 0x0007d0ff01007387 */ /* 0x000fe80000100800 */
[----:B------:R-:W-:Y:S04]  /*c320*/  STL [R1+0xbec], RZ ;  /* 0x000becff01007387 */ /* 0x000fe80000100800 */
[----:B------:R0:W-:Y:S04]  /*c330*/  STL [R1+0xc00], R4 ;  /* 0x000c000401007387 */ /* 0x0001e80000100800 */
[----:B------:R1:W-:Y:S04]  /*c340*/  STL [R1+0xc04], R3 ;  /* 0x000c040301007387 */ /* 0x0003e80000100800 */
[----:B------:R2:W-:Y:S01]  /*c350*/  STL [R1+0xc08], R2 ;  /* 0x000c080201007387 */ /* 0x0005e20000100800 */
[----:B0-----:R-:W-:Y:S01]  /*c360*/  IMAD.MOV.U32 R4, RZ, RZ, -0x800000 ;  /* 0xff800000ff047424 */ /* 0x001fe200078e00ff */
[----:B-1----:R-:W-:-:S04]  /*c370*/  MOV R3, 0xff800000 ;  /* 0xff80000000037802 */ /* 0x002fc80000000f00 */
[----:B------:R-:W-:Y:S01]  /*c380*/  STL [R1+0x554], R4 ;  /* 0x0005540401007387 */ /* 0x000fe20000100800 */
[----:B--2---:R-:W-:-:S03]  /*c390*/  MOV R2, 0xff800000 ;  /* 0xff80000000027802 */ /* 0x004fc60000000f00 */
[----:B------:R-:W-:Y:S04]  /*c3a0*/  STL [R1+0x940], R3 ;  /* 0x0009400301007387 */ /* 0x000fe80000100800 */
[----:B------:R-:W-:Y:S04]  /*c3b0*/  STL [R1+0x540], RZ ;  /* 0x000540ff01007387 */ /* 0x000fe80000100800 */
[----:B------:R-:W-:Y:S04]  /*c3c0*/  STL [R1+0x944], R2 ;  /* 0x0009440201007387 */ /* 0x000fe80000100800 */
[----:B------:R-:W-:Y:S04]  /*c3d0*/  STL [R1+0x544], RZ ;  /* 0x000544ff01007387 */ /* 0x000fe80000100800 */
        /* <DEDUP_REMOVED lines=199> */
[----:B------:R-:W-:Y:S01]  /*d050*/  STL [R1+0x6b4], RZ ;  /* 0x0006b4ff01007387 */ /* 0x000fe20000100800 */
[----:B------:R-:W-:-:S03]  /*d060*/  MOV R0, c[0x0][0x1a4] ;  /* 0x0000690000007a02 */ /* 0x000fc60000000f00 */
[----:B------:R-:W-:Y:S04]  /*d070*/  STL [R1+0x6b8], RZ ;  /* 0x0006b8ff01007387 */ /* 0x000fe80000100800 */
[----:B------:R-:W-:Y:S04]  /*d080*/  STL [R1+0x6bc], RZ ;  /* 0x0006bcff01007387 */ /* 0x000fe80000100800 */
[----:B------:R-:W-:Y:S04]  /*d090*/  STL [R1+0x6a0], RZ ;  /* 0x0006a0ff01007387 */ /* 0x000fe80000100800 */
[----:B------:R-:W-:Y:S04]  /*d0a0*/  STL [R1+0x6a4], RZ ;  /* 0x0006a4ff01007387 */ /* 0x000fe80000100800 */
[----:B------:R-:W-:Y:S01]  /*d0b0*/  STL [R1+0x6a8], RZ ;  /* 0x0006a8ff01007387 */ /* 0x000fe20000100800 */
[----:B------:R-:W-:-:S03]  /*d0c0*/  IMAD R6, R0, 0x12, RZ ;  /* 0x0000001200067824 */ /* 0x000fc600078e02ff */
[----:B------:R-:W-:Y:S01]  /*d0d0*/  STL [R1+0x6ac], RZ ;  /* 0x0006acff01007387 */ /* 0x000fe20000100800 */
[----:B------:R-:W-:-:S03]  /*d0e0*/  IMAD R7, R0, 0x24, RZ ;  /* 0x0000002400077824 */ /* 0x000fc600078e02ff */
[----:B------:R-:W-:Y:S01]  /*d0f0*/  STL [R1+0x690], RZ ;  /* 0x000690ff01007387 */ /* 0x000fe20000100800 */
[----:B------:R-:W-:-:S03]  /*d100*/  IMAD R10, R0, 0x26, RZ ;  /* 0x00000026000a7824 */ /* 0x000fc600078e02ff */
[----:B------:R-:W-:Y:S01]  /*d110*/  STL [R1+0x694], RZ ;  /* 0x000694ff01007387 */ /* 0x000fe20000100800 */
[----:B------:R-:W-:-:S03]  /*d120*/  IMAD R11, R0, 0x4c, RZ ;  /* 0x0000004c000b7824 */ /* 0x000fc600078e02ff */
[----:B------:R-:W-:Y:S01]  /*d130*/  STL [R1+0x698], RZ ;  /* 0x000698ff01007387 */ /* 0x000fe20000100800 */
[C---:B------:R-:W-:Y:S02]  /*d140*/  IMAD R12, R0.reuse, 0x4e, RZ ;  /* 0x0000004e000c7824 */ /* 0x040fe400078e02ff */
[C---:B------:R-:W-:Y:S01]  /*d150*/  IMAD R13, R0.reuse, 0xa, RZ ;  /* 0x0000000a000d7824 */ /* 0x040fe200078e02ff */
[----:B------:R-:W-:Y:S01]  /*d160*/  STL [R1+0x69c], RZ ;  /* 0x00069cff01007387 */ /* 0x000fe20000100800 */
[C---:B------:R-:W-:Y:S02]  /*d170*/  IMAD R14, R0.reuse, 0x14, RZ ;  /* 0x00000014000e7824 */ /* 0x040fe400078e02ff */
[C---:B------:R-:W-:Y:S01]  /*d180*/  IMAD R15, R0.reuse, 0x28, RZ ;  /* 0x00000028000f7824 */ /* 0x040fe200078e02ff */
[----:B------:R-:W-:Y:S01]  /*d190*/  STL [R1+0x680], RZ ;  /* 0x000680ff01007387 */ /* 0x000fe20000100800 */
[C---:B------:R-:W-:Y:S02]  /*d1a0*/  IMAD R16, R0.reuse, 0x50, RZ ;  /* 0x0000005000107824 */ /* 0x040fe400078e02ff */
[C---:B------:R-:W-:Y:S01]  /*d1b0*/  IMAD R17, R0.reuse, 0x52, RZ ;  /* 0x0000005200117824 */ /* 0x040fe200078e02ff */
[----:B------:R-:W-:Y:S01]  /*d1c0*/  STL [R1+0x684], RZ ;  /* 0x000684ff01007387 */ /* 0x000fe20000100800 */
[----:B------:R-:W-:-:S02]  /*d1d0*/  IMAD R18, R0, 0x2a, RZ ;  /* 0x0000002a00127824 */ /* 0x000fc400078e02ff */
[C---:B------:R-:W-:Y:S01]  /*d1e0*/  IMAD R19, R0.reuse, 0x54, RZ ;  /* 0x0000005400137824 */ /* 0x040fe200078e02ff */
[----:B------:R-:W-:Y:S01]  /*d1f0*/  STL [R1+0x688], RZ ;  /* 0x000688ff01007387 */ /* 0x000fe20000100800 */
[C---:B------:R-:W-:Y:S02]  /*d200*/  IMAD R20, R0.reuse, 0x56, RZ ;  /* 0x0000005600147824 */ /* 0x040fe400078e02ff */
[C---:B------:R-:W-:Y:S01]  /*d210*/  IMAD R21, R0.reuse, 0x16, RZ ;  /* 0x0000001600157824 */ /* 0x040fe200078e02ff */
[----:B------:R-:W-:Y:S01]  /*d220*/  STL.64 [R1+0x1480], R6 ;  /* 0x0014800601007387 */ /* 0x000fe20000100a00 */
[C---:B------:R-:W-:Y:S02]  /*d230*/  IMAD R22, R0.reuse, 0x2c, RZ ;  /* 0x0000002c00167824 */ /* 0x040fe400078e02ff */
[C---:B------:R-:W-:Y:S01]  /*d240*/  IMAD R23, R0.reuse, 0x58, RZ ;  /* 0x0000005800177824 */ /* 0x040fe200078e02ff */
[----:B------:R0:W-:Y:S01]  /*d250*/  STL.64 [R1+0x1470], R10 ;  /* 0x0014700a01007387 */ /* 0x0001e20000100a00 */
[----:B------:R-:W-:-:S02]  /*d260*/  IMAD R24, R0, 0x5a, RZ ;  /* 0x0000005a00187824 */ /* 0x000fc400078e02ff */
[C---:B------:R-:W-:Y:S01]  /*d270*/  IMAD R25, R0.reuse, 0x2e, RZ ;  /* 0x0000002e00197824 */ /* 0x040fe200078e02ff */
[----:B------:R-:W-:Y:S01]  /*d280*/  STL.64 [R1+0x1460], R12 ;  /* 0x0014600c01007387 */ /* 0x000fe20000100a00 */
[----:B------:R-:W-:-:S03]  /*d290*/  IMAD R26, R0, 0x5c, RZ ;  /* 0x0000005c001a7824 */ /* 0x000fc600078e02ff */
[----:B------:R1:W-:Y:S01]  /*d2a0*/  STL.64 [R1+0x1468], R14 ;  /* 0x0014680e01007387 */ /* 0x0003e20000100a00 */
[----:B------:R-:W-:-:S03]  /*d2b0*/  IMAD R27, R0, 0x5e, RZ ;  /* 0x0000005e001b7824 */ /* 0x000fc600078e02ff */
[----:B------:R-:W-:Y:S04]  /*d2c0*/  STL.64 [R1+0x1458], R16 ;  /* 0x0014581001007387 */ /* 0x000fe80000100a00 */
[----:B------:R-:W-:Y:S04]  /*d2d0*/  STL.64 [R1+0x1440], R18 ;  /* 0x0014401201007387 */ /* 0x000fe80000100a00 */
[----:B------:R2:W-:Y:S04]  /*d2e0*/  STL.64 [R1+0x1438], R20 ;  /* 0x0014381401007387 */ /* 0x0005e80000100a00 */
[----:B------:R3:W-:Y:S04]  /*d2f0*/  STL.64 [R1+0x1430], R22 ;  /* 0x0014301601007387 */ /* 0x0007e80000100a00 */
[----:B------:R-:W-:Y:S04]  /*d300*/  STL.64 [R1+0x1448], R24 ;  /* 0x0014481801007387 */ /* 0x000fe80000100a00 */
[----:B------:R-:W-:Y:S04]  /*d310*/  STL [R1+0x1478], R25 ;  /* 0x0014781901007387 */ /* 0x000fe80000100800 */
[----:B------:R-:W-:Y:S04]  /*d320*/  STL.64 [R1+0x1450], R26 ;  /* 0x0014501a01007387 */ /* 0x000fe80000100a00 */
[----:B0-----:R-:W3:Y:S04]  /*d330*/  LDL.64 R10, [R1+0xaa0] ;  /* 0x000aa000010a7983 */ /* 0x001ee80000100a00 */
[----:B------:R-:W0:Y:S01]  /*d340*/  S2R R6, SR_TID.X ;  /* 0x0000000000067919 */ /* 0x000e220000002100 */
[----:B------:R-:W-:-:S02]  /*d350*/  IMAD R2, R0, 0x42, RZ ;  /* 0x0000004200027824 */ /* 0x000fc400078e02ff */
[C---:B-1----:R-:W-:Y:S02]  /*d360*/  IMAD R15, R0.reuse, 0x88, RZ ;  /* 0x00000088000f7824 */ /* 0x042fe400078e02ff */
[C---:B--2---:R-:W-:Y:S02]  /*d370*/  IMAD R20, R0.reuse, 0x41, RZ ;  /* 0x0000004100147824 */ /* 0x044fe400078e02ff */
[----:B------:R-:W-:Y:S01]  /*d380*/  IMAD R16, R0, 0x21, RZ ;  /* 0x0000002100107824 */ /* 0x000fe200078e02ff */
[C---:B0-----:R-:W-:Y:S01]  /*d390*/  LOP3.LUT R7, R6.reuse, 0x7, RZ, 0xc0, !PT ;  /* 0x0000000706077812 */ /* 0x041fe200078ec0ff */
[----:B------:R-:W-:-:S04]  /*d3a0*/  IMAD.SHL.U32 R6, R6, 0x2, RZ ;  /* 0x0000000206067824 */ /* 0x000fc800078e00ff */
[C---:B------:R-:W-:Y:S02]  /*d3b0*/  IMAD R13, R7.reuse, 0x110, RZ ;  /* 0x00000110070d7824 */ /* 0x040fe400078e02ff */
[----:B------:R-:W-:-:S03]  /*d3c0*/  IMAD R7, R7, 0x210, RZ ;  /* 0x0000021007077824 */ /* 0x000fc600078e02ff */
[--C-:B------:R-:W-:Y:S01]  /*d3d0*/  LOP3.LUT R12, R13, 0x30, R6.reuse, 0x78, !PT ;  /* 0x000000300d0c7812 */ /* 0x100fe200078e7806 */
[C---:B------:R-:W-:Y:S01]  /*d3e0*/  IMAD R13, R0.reuse, 0x82, RZ ;  /* 0x00000082000d7824 */ /* 0x040fe200078e02ff */
[----:B------:R-:W-:Y:S01]  /*d3f0*/  LOP3.LUT R7, R7, 0x30, R6, 0x78, !PT ;  /* 0x0000003007077812 */ /* 0x000fe200078e7806 */
[C---:B------:R-:W-:Y:S02]  /*d400*/  IMAD R6, R0.reuse, 0x84, RZ ;  /* 0x0000008400067824 */ /* 0x040fe400078e02ff */
[----:B------:R-:W-:Y:S01]  /*d410*/  IMAD R7, R0, 0x86, RZ ;  /* 0x0000008600077824 */ /* 0x000fe200078e02ff */
[-C--:B---3--:R-:W-:Y:S02]  /*d420*/  IADD3 R22, P0, R13, R10.reuse, RZ ;  /* 0x0000000a0d167210 */ /* 0x088fe40007f1e0ff */
[-C--:B------:R-:W-:Y:S02]  /*d430*/  IADD3 R14, P4, R2, R10.reuse, RZ ;  /* 0x0000000a020e7210 */ /* 0x080fe40007f9e0ff */
[----:B------:R-:W-:-:S02]  /*d440*/  IADD3 R12, P3, R6, R10, RZ ;  /* 0x0000000a060c7210 */ /* 0x000fc40007f7e0ff */
[-C--:B------:R-:W-:Y:S02]  /*d450*/  IADD3 R18, P2, R15, R10.reuse, RZ ;  /* 0x0000000a0f127210 */ /* 0x080fe40007f5e0ff */
[-C--:B------:R-:W-:Y:S02]  /*d460*/  LEA.HI.X.SX32 R23, R20, R11.reuse, 0x1, P0 ;  /* 0x0000000b14177211 */ /* 0x080fe400000f0eff */
[-C--:B------:R-:W-:Y:S02]  /*d470*/  LEA.HI.X.SX32 R15, R16, R11.reuse, 0x1, P4 ;  /* 0x0000000b100f7211 */ /* 0x080fe400020f0eff */
[----:B------:R-:W-:Y:S01]  /*d480*/  LEA.HI.X.SX32 R13, R2, R11, 0x1, P3 ;  /* 0x0000000b020d7211 */ /* 0x000fe200018f0eff */
[----:B------:R-:W-:Y:S01]  /*d490*/  STL.64 [R1+0xe08], R22 ;  /* 0x000e081601007387 */ /* 0x000fe20000100a00 */
[----:B------:R-:W-:-:S03]  /*d4a0*/  IADD3 R6, P5, R7, R10, RZ ;  /* 0x0000000a07067210 */ /* 0x000fc60007fbe0ff */
[----:B------:R-:W-:Y:S04]  /*d4b0*/  STL.64 [R1+0xf00], R14 ;  /* 0x000f000e01007387 */ /* 0x000fe80000100a00 */
[----:B------:R0:W-:Y:S02]  /*d4c0*/  STL.64 [R1+0xe00], R12 ;  /* 0x000e000c01007387 */ /* 0x0001e40000100a00 */
[----:B0-----:R-:W-:-:S05]  /*d4d0*/  IMAD R12, R0, 0x43, RZ ;  /* 0x00000043000c7824 */ /* 0x001fca00078e02ff */
[----:B------:R-:W-:-:S05]  /*d4e0*/  LEA.HI.X.SX32 R7, R12, R11, 0x1, P5 ;  /* 0x0000000b0c077211 */ /* 0x000fca00028f0eff */
[----:B------:R0:W-:Y:S04]  /*d4f0*/  STL.64 [R1+0xdf8], R6 ;  /* 0x000df80601007387 */ /* 0x0001e80000100a00 */
[----:B0-----:R-:W2:Y:S01]  /*d500*/  LDL.LU.64 R6, [R1+0x1480] ;  /* 0x0014800001067983 */ /* 0x001ea20000300a00 */
[C---:B------:R-:W-:Y:S02]  /*d510*/  IMAD R3, R0.reuse, 0x22, RZ ;  /* 0x0000002200037824 */ /* 0x040fe400078e02ff */
[C---:B------:R-:W-:Y:S02]  /*d520*/  IMAD R4, R0.reuse, 0x44, RZ ;  /* 0x0000004400047824 */ /* 0x040fe400078e02ff */
[----:B------:R-:W-:Y:S01]  /*d530*/  IMAD R27, R0, 0x11, RZ ;  /* 0x00000011001b7824 */ /* 0x000fe200078e02ff */
[----:B------:R-:W-:-:S02]  /*d540*/  IADD3 R22, P4, R3, R10, RZ ;  /* 0x0000000a03167210 */ /* 0x000fc40007f9e0ff */
[-C--:B------:R-:W-:Y:S01]  /*d550*/  IADD3 R14, P3, R4, R10.reuse, RZ ;  /* 0x0000000a040e7210 */ /* 0x080fe20007f7e0ff */
[C---:B------:R-:W-:Y:S01]  /*d560*/  IMAD R16, R0.reuse, 0x90, RZ ;  /* 0x0000009000107824 */ /* 0x040fe200078e02ff */
[-C--:B------:R-:W-:Y:S01]  /*d570*/  LEA.HI.X.SX32 R23, R27, R11.reuse, 0x1, P4 ;  /* 0x0000000b1b177211 */ /* 0x080fe200020f0eff */
[----:B------:R-:W-:Y:S01]  /*d580*/  IMAD R5, R0, 0x46, RZ ;  /* 0x0000004600057824 */ /* 0x000fe200078e02ff */
[-C--:B------:R-:W-:Y:S02]  /*d590*/  LEA.HI.X.SX32 R15, R3, R11.reuse, 0x1, P3 ;  /* 0x0000000b030f7211 */ /* 0x080fe400018f0eff */
[----:B------:R-:W-:Y:S01]  /*d5a0*/  LEA.HI.X.SX32 R19, R4, R11, 0x1, P2 ;  /* 0x0000000b04137211 */ /* 0x000fe200010f0eff */
[----:B------:R0:W-:Y:S01]  /*d5b0*/  STL.64 [R1+0xf80], R22 ;  /* 0x000f801601007387 */ /* 0x0001e20000100a00 */
[C---:B------:R-:W-:Y:S02]  /*d5c0*/  IMAD R24, R0.reuse, 0x8a, RZ ;  /* 0x0000008a00187824 */ /* 0x040fe400078e02ff */
[----:B------:R-:W-:Y:S01]  /*d5d0*/  IMAD R21, R0, 0x8c, RZ ;  /* 0x0000008c00157824 */ /* 0x000fe200078e02ff */
[----:B------:R1:W-:Y:S02]  /*d5e0*/  STL.64 [R1+0xef8], R14 ;  /* 0x000ef80e01007387 */ /* 0x0003e40000100a00 */
[----:B------:R-:W-:-:S02]  /*d5f0*/  IADD3 R24, P1, R24, R10, RZ ;  /* 0x0000000a18187210 */ /* 0x000fc40007f3e0ff */
[----:B------:R3:W-:Y:S01]  /*d600*/  STL.64 [R1+0xdf0], R18 ;  /* 0x000df01201007387 */ /* 0x0007e20000100a00 */
[-C--:B0-----:R-:W-:Y:S01]  /*d610*/  IADD3 R22, P4, R16, R10.reuse, RZ ;  /* 0x0000000a10167210 */ /* 0x081fe20007f9e0ff */
[C---:B------:R-:W-:Y:S01]  /*d620*/  IMAD R16, R0.reuse, 0x23, RZ ;  /* 0x0000002300107824 */ /* 0x040fe200078e02ff */
[----:B-1----:R-:W-:Y:S01]  /*d630*/  IADD3 R14, P3, R5, R10, RZ ;  /* 0x0000000a050e7210 */ /* 0x002fe20007f7e0ff */
[----:B---3--:R-:W-:-:S03]  /*d640*/  IMAD R18, R0, 0x45, RZ ;  /* 0x0000004500127824 */ /* 0x008fc600078e02ff */
[-C--:B------:R-:W-:Y:S01]  /*d650*/  LEA.HI.X.SX32 R15, R16, R11.reuse, 0x1, P3 ;  /* 0x0000000b100f7211 */ /* 0x080fe200018f0eff */
[----:B------:R-:W-:Y:S01]  /*d660*/  IMAD R13, R0, 0x8e, RZ ;  /* 0x0000008e000d7824 */ /* 0x000fe200078e02ff */
[-C--:B------:R-:W-:Y:S02]  /*d670*/  IADD3 R20, P0, R21, R10.reuse, RZ ;  /* 0x0000000a15147210 */ /* 0x080fe40007f1e0ff */
[-C--:B------:R-:W-:Y:S01]  /*d680*/  LEA.HI.X.SX32 R25, R18, R11.reuse, 0x1, P1 ;  /* 0x0000000b12197211 */ /* 0x080fe200008f0eff */
[----:B------:R0:W-:Y:S01]  /*d690*/  STL.64 [R1+0xef0], R14 ;  /* 0x000ef00e01007387 */ /* 0x0001e20000100a00 */
[----:B------:R-:W-:Y:S02]  /*d6a0*/  LEA.HI.X.SX32 R21, R5, R11, 0x1, P0 ;  /* 0x0000000b05157211 */ /* 0x000fe400000f0eff */
[----:B------:R-:W-:Y:S01]  /*d6b0*/  IADD3 R12, P5, R13, R10, RZ ;  /* 0x0000000a0d0c7210 */ /* 0x000fe20007fbe0ff */
[----:B------:R-:W-:Y:S01]  /*d6c0*/  STL.64 [R1+0xde8], R24 ;  /* 0x000de81801007387 */ /* 0x000fe20000100a00 */
[----:B------:R-:W-:-:S03]  /*d6d0*/  IMAD R8, R0, 0x48, RZ ;  /* 0x0000004800087824 */ /* 0x000fc600078e02ff */
[----:B------:R-:W-:Y:S01]  /*d6e0*/  STL.64 [R1+0xde0], R20 ;  /* 0x000de01401007387 */ /* 0x000fe20000100a00 */
[C---:B0-----:R-:W-:Y:S02]  /*d6f0*/  IMAD R15, R0.reuse, 0x47, RZ ;  /* 0x00000047000f7824 */ /* 0x041fe400078e02ff */
[----:B------:R-:W-:-:S03]  /*d700*/  IMAD R14, R0, 0x9, RZ ;  /* 0x00000009000e7824 */ /* 0x000fc600078e02ff */
[----:B------:R-:W-:Y:S01]  /*d710*/  LEA.HI.X.SX32 R13, R15, R11, 0x1, P5 ;  /* 0x0000000b0f0d7211 */ /* 0x000fe200028f0eff */
[C---:B------:R-:W-:Y:S02]  /*d720*/  IMAD R27, R0.reuse, 0x92, RZ ;  /* 0x00000092001b7824 */ /* 0x040fe400078e02ff */
[C---:B------:R-:W-:Y:S02]  /*d730*/  IMAD R19, R0.reuse, 0x94, RZ ;  /* 0x0000009400137824 */ /* 0x040fe400078e02ff */
[C---:B------:R-:W-:Y:S01]  /*d740*/  IMAD R15, R0.reuse, 0x96, RZ ;  /* 0x00000096000f7824 */ /* 0x040fe200078e02ff */
[----:B------:R0:W-:Y:S01]  /*d750*/  STL.64 [R1+0xdd8], R12 ;  /* 0x000dd80c01007387 */ /* 0x0001e20000100a00 */
[----:B------:R-:W-:Y:S01]  /*d760*/  IMAD R16, R0, 0x98, RZ ;  /* 0x0000009800107824 */ /* 0x000fe200078e02ff */
[-C--:B------:R-:W-:Y:S02]  /*d770*/  IADD3 R26, P2, R27, R10.reuse, RZ ;  /* 0x0000000a1b1a7210 */ /* 0x080fe40007f5e0ff */
[----:B------:R-:W-:-:S02]  /*d780*/  IADD3 R18, P1, R19, R10, RZ ;  /* 0x0000000a13127210 */ /* 0x000fc40007f3e0ff */
[-C--:B0-----:R-:W-:Y:S02]  /*d790*/  IADD3 R12, P5, R8, R10.reuse, RZ ;  /* 0x0000000a080c7210 */ /* 0x081fe40007fbe0ff */
[-C--:B--2---:R-:W-:Y:S02]  /*d7a0*/  IADD3 R24, P3, R6, R10.reuse, RZ ;  /* 0x0000000a06187210 */ /* 0x084fe40007f7e0ff */
[----:B------:R-:W-:Y:S02]  /*d7b0*/  IADD3 R20, P0, R7, R10, RZ ;  /* 0x0000000a07147210 */ /* 0x000fe40007f1e0ff */
[-C--:B------:R-:W-:Y:S02]  /*d7c0*/  LEA.HI.X.SX32 R25, R14, R11.reuse, 0x1, P3 ;  /* 0x0000000b0e197211 */ /* 0x080fe400018f0eff */
[----:B------:R-:W-:-:S03]  /*d7d0*/  LEA.HI.X.SX32 R21, R6, R11, 0x1, P0 ;  /* 0x0000000b06157211 */ /* 0x000fc600000f0eff */
[----:B------:R0:W-:Y:S01]  /*d7e0*/  STL.64 [R1+0xfc0], R24 ;  /* 0x000fc01801007387 */ /* 0x0001e20000100a00 */
[-C--:B------:R-:W-:Y:S02]  /*d7f0*/  IADD3 R14, P3, R15, R10.reuse, RZ ;  /* 0x0000000a0f0e7210 */ /* 0x080fe40007f7e0ff */
[----:B------:R-:W-:Y:S01]  /*d800*/  LEA.HI.X.SX32 R13, R7, R11, 0x1, P5 ;  /* 0x0000000b070d7211 */ /* 0x000fe200028f0eff */
[----:B0-----:R-:W2:Y:S04]  /*d810*/  LDL.LU R25, [R1+0x1478] ;  /* 0x0014780001197983 */ /* 0x001ea80000300800 */
[----:B------:R0:W-:Y:S02]  /*d820*/  STL.64 [R1+0xf78], R20 ;  /* 0x000f781401007387 */ /* 0x0001e40000100a00 */
[----:B0-----:R-:W-:-:S02]  /*d830*/  IADD3 R20, P0, R16, R10, RZ ;  /* 0x0000000a10147210 */ /* 0x001fc40007f1e0ff */
[----:B------:R-:W3:Y:S04]  /*d840*/  LDL.LU.64 R10, [R1+0x1470] ;  /* 0x00147000010a7983 */ /* 0x000ee80000300a00 */
[----:B------:R-:W4:Y:S01]  /*d850*/  LDL.64 R6, [R1+0xaa0] ;  /* 0x000aa00001067983 */ /* 0x000f220000100a00 */
[C---:B------:R-:W-:Y:S02]  /*d860*/  IMAD R9, R0.reuse, 0x4a, RZ ;  /* 0x0000004a00097824 */ /* 0x040fe400078e02ff */
[C---:B------:R-:W-:Y:S01]  /*d870*/  IMAD R24, R0.reuse, 0x49, RZ ;  /* 0x0000004900187824 */ /* 0x040fe200078e02ff */
[----:B------:R0:W-:Y:S01]  /*d880*/  STL.64 [R1+0xee8], R12 ;  /* 0x000ee80c01007387 */ /* 0x0001e20000100a00 */
[----:B------:R-:W-:Y:S01]  /*d890*/  IMAD R16, R0, 0x9a, RZ ;  /* 0x0000009a00107824 */ /* 0x000fe200078e02ff */
[----:B----4-:R-:W-:-:S02]  /*d8a0*/  LEA.HI.X.SX32 R23, R8, R7, 0x1, P4 ;  /* 0x0000000708177211 */ /* 0x010fc400020f0eff */
[----:B0-----:R-:W-:-:S03]  /*d8b0*/  IADD3 R12, P5, R9, R6, RZ ;  /* 0x00000006090c7210 */ /* 0x001fc60007fbe0ff */
[----:B------:R0:W-:Y:S01]  /*d8c0*/  STL.64 [R1+0xdd0], R22 ;  /* 0x000dd01601007387 */ /* 0x0001e20000100a00 */
[-C--:B------:R-:W-:Y:S02]  /*d8d0*/  LEA.HI.X.SX32 R27, R24, R7.reuse, 0x1, P2 ;  /* 0x00000007181b7211 */ /* 0x080fe400010f0eff */
[----:B------:R-:W-:Y:S02]  /*d8e0*/  IADD3 R16, P4, R16, R6, RZ ;  /* 0x0000000610107210 */ /* 0x000fe40007f9e0ff */
[-C--:B------:R-:W-:Y:S01]  /*d8f0*/  LEA.HI.X.SX32 R19, R9, R7.reuse, 0x1, P1 ;  /* 0x0000000709137211 */ /* 0x080fe200008f0eff */
[----:B0-----:R-:W-:Y:S01]  /*d900*/  IMAD R23, R0, 0x25, RZ ;  /* 0x0000002500177824 */ /* 0x001fe200078e02ff */
[----:B------:R-:W-:Y:S04]  /*d910*/  STL.64 [R1+0xdc8], R26 ;  /* 0x000dc81a01007387 */ /* 0x000fe80000100a00 */
[----:B------:R-:W-:Y:S01]  /*d920*/  LEA.HI.X.SX32 R13, R23, R7, 0x1, P5 ;  /* 0x00000007170d7211 */ /* 0x000fe200028f0eff */
[----:B------:R0:W-:Y:S01]  /*d930*/  STL [R1+0xda8], R16 ;  /* 0x000da81001007387 */ /* 0x0001e20000100800 */
[----:B------:R-:W-:-:S03]  /*d940*/  MOV R8, R16 ;  /* 0x0000001000087202 */ /* 0x000fc60000000f00 */
[----:B------:R3:W-:Y:S04]  /*d950*/  STL.64 [R1+0xee0], R12 ;  /* 0x000ee00c01007387 */ /* 0x0007e80000100a00 */
[----:B------:R1:W-:Y:S01]  /*d960*/  STL.64 [R1+0xdc0], R18 ;  /* 0x000dc01201007387 */ /* 0x0003e20000100a00 */
[----:B0-----:R-:W-:Y:S01]  /*d970*/  IMAD R16, R0, 0x4b, RZ ;  /* 0x0000004b00107824 */ /* 0x001fe200078e02ff */
[----:B---3--:R-:W-:Y:S01]  /*d980*/  IADD3 R12, P5, R10, R6, RZ ;  /* 0x000000060a0c7210 */ /* 0x008fe20007fbe0ff */
[----:B-1----:R-:W-:-:S03]  /*d990*/  IMAD R18, R0, 0x13, RZ ;  /* 0x0000001300127824 */ /* 0x002fc600078e02ff */
[-C--:B------:R-:W-:Y:S02]  /*d9a0*/  LEA.HI.X.SX32 R15, R16, R7.reuse, 0x1, P3 ;  /* 0x00000007100f7211 */ /* 0x080fe400018f0eff */
[----:B------:R-:W-:-:S03]  /*d9b0*/  LEA.HI.X.SX32 R13, R18, R7, 0x1, P5 ;  /* 0x00000007120d7211 */ /* 0x000fc600028f0eff */
[----:B------:R0:W-:Y:S04]  /*d9c0*/  STL.64 [R1+0xdb8], R14 ;  /* 0x000db80e01007387 */ /* 0x0001e80000100a00 */
[----:B0-----:R-:W3:Y:S04]  /*d9d0*/  LDL.LU.64 R14, [R1+0x1468] ;  /* 0x00146800010e7983 */ /* 0x001ee80000300a00 */
[----:B------:R0:W-:Y:S04]  /*d9e0*/  STL.64 [R1+0xf70], R12 ;  /* 0x000f700c01007387 */ /* 0x0001e80000100a00 */
[----:B0-----:R-:W4:Y:S01]  /*d9f0*/  LDL.LU.64 R12, [R1+0x1460] ;  /* 0x00146000010c7983 */ /* 0x001f220000300a00 */
[----:B------:R-:W-:-:S05]  /*da00*/  IMAD R22, R0, 0x9c, RZ ;  /* 0x0000009c00167824 */ /* 0x000fca00078e02ff */
[-C--:B------:R-:W-:Y:S02]  /*da10*/  IADD3 R26, P2, R22, R6.reuse, RZ ;  /* 0x00000006161a7210 */ /* 0x080fe40007f5e0ff */
[----:B------:R-:W-:-:S04]  /*da20*/  IADD3 R22, P1, R11, R6, RZ ;  /* 0x000000060b167210 */ /* 0x000fc80007f3e0ff */
[----:B------:R-:W-:Y:S01]  /*da30*/  LEA.HI.X.SX32 R23, R10, R7, 0x1, P1 ;  /* 0x000000070a177211 */ /* 0x000fe200008f0eff */
[C---:B------:R-:W-:Y:S02]  /*da40*/  IMAD R4, R0.reuse, 0x4d, RZ ;  /* 0x0000004d00047824 */ /* 0x040fe400078e02ff */
[----:B------:R-:W-:Y:S02]  /*da50*/  IMAD R24, R0, 0x27, RZ ;  /* 0x0000002700187824 */ /* 0x000fe400078e02ff */
[----:B------:R4:W-:Y:S01]  /*da60*/  STL.64 [R1+0xed8], R22 ;  /* 0x000ed81601007387 */ /* 0x0009e20000100a00 */
[----:B------:R-:W-:Y:S02]  /*da70*/  MOV R9, R17 ;  /* 0x0000001100097202 */ /* 0x000fe40000000f00 */
[-C--:B------:R-:W-:Y:S02]  /*da80*/  LEA.HI.X.SX32 R21, R11, R7.reuse, 0x1, P0 ;  /* 0x000000070b157211 */ /* 0x080fe400000f0eff */
[----:B------:R-:W-:Y:S01]  /*da90*/  LEA.HI.X.SX32 R9, R4, R7, 0x1, P4 ;  /* 0x0000000704097211 */ /* 0x000fe200020f0eff */
[----:B------:R-:W-:-:S02]  /*daa0*/  IMAD R17, R0, 0x9e, RZ ;  /* 0x0000009e00117824 */ /* 0x000fc400078e02ff */
[----:B------:R-:W-:Y:S04]  /*dab0*/  STL.64 [R1+0xdb0], R20 ;  /* 0x000db01401007387 */ /* 0x000fe80000100a00 */
[----:B------:R-:W-:Y:S01]  /*dac0*/  STL [R1+0xdac], R9 ;  /* 0x000dac0901007387 */ /* 0x000fe20000100800 */
[-C--:B------:R-:W-:Y:S02]  /*dad0*/  IADD3 R16, P3, R17, R6.reuse, RZ ;  /* 0x0000000611107210 */ /* 0x080fe40007f7e0ff */
[----:B----4-:R-:W-:-:S04]  /*dae0*/  IADD3 R22, P1, R12, R6, RZ ;  /* 0x000000060c167210 */ /* 0x010fc80007f3e0ff */
[----:B------:R-:W-:-:S05]  /*daf0*/  LEA.HI.X.SX32 R23, R24, R7, 0x1, P1 ;  /* 0x0000000718177211 */ /* 0x000fca00008f0eff */
[----:B------:R0:W-:Y:S01]  /*db00*/  STL.64 [R1+0xed0], R22 ;  /* 0x000ed01601007387 */ /* 0x0001e20000100a00 */
[----:B------:R-:W-:Y:S01]  /*db10*/  LEA.HI.X.SX32 R27, R12, R7, 0x1, P2 ;  /* 0x000000070c1b7211 */ /* 0x000fe200010f0eff */
[----:B0-----:R-:W-:-:S04]  /*db20*/  IMAD R22, R0, 0x4f, RZ ;  /* 0x0000004f00167824 */ /* 0x001fc800078e02ff */
[----:B------:R-:W-:Y:S01]  /*db30*/  STL.64 [R1+0xda0], R26 ;  /* 0x000da01a01007387 */ /* 0x000fe20000100a00 */
[----:B------:R-:W-:-:S05]  /*db40*/  LEA.HI.X.SX32 R17, R22, R7, 0x1, P3 ;  /* 0x0000000716117211 */ /* 0x000fca00018f0eff */
[----:B------:R0:W-:Y:S04]  /*db50*/  STL.64 [R1+0xd98], R16 ;  /* 0x000d981001007387 */ /* 0x0001e80000100a00 */
[----:B0-----:R-:W4:Y:S01]  /*db60*/  LDL.LU.64 R16, [R1+0x1458] ;  /* 0x0014580001107983 */ /* 0x001f220000300a00 */
[C---:B------:R-:W-:Y:S01]  /*db70*/  IMAD R23, R0.reuse, 0x5, RZ ;  /* 0x0000000500177824 */ /* 0x040fe200078e02ff */
[-C--:B------:R-:W-:Y:S01]  /*db80*/  IADD3 R10, P1, R13, R6.reuse, RZ ;  /* 0x000000060d0a7210 */ /* 0x080fe20007f3e0ff */
[----:B------:R-:W-:Y:S01]  /*db90*/  IMAD R19, R0, 0xa0, RZ ;  /* 0x000000a000137824 */ /* 0x000fe200078e02ff */
[-C--:B---3--:R-:W-:Y:S02]  /*dba0*/  IADD3 R26, P2, R14, R6.reuse, RZ ;  /* 0x000000060e1a7210 */ /* 0x088fe40007f5e0ff */
[-C--:B------:R-:W-:Y:S01]  /*dbb0*/  LEA.HI.X.SX32 R11, R23, R7.reuse, 0x1, P1 ;  /* 0x00000007170b7211 */ /* 0x080fe200008f0eff */
[C---:B------:R-:W-:Y:S01]  /*dbc0*/  IMAD R2, R0.reuse, 0xa4, RZ ;  /* 0x000000a400027824 */ /* 0x040fe200078e02ff */
[-C--:B------:R-:W-:Y:S01]  /*dbd0*/  IADD3 R24, P3, R15, R6.reuse, RZ ;  /* 0x000000060f187210 */ /* 0x080fe20007f7e0ff */
[----:B------:R-:W-:Y:S01]  /*dbe0*/  IMAD R22, R0, 0xa6, RZ ;  /* 0x000000a600167824 */ /* 0x000fe200078e02ff */
[----:B------:R-:W-:Y:S01]  /*dbf0*/  LEA.HI.X.SX32 R27, R13, R7, 0x1, P2 ;  /* 0x000000070d1b7211 */ /* 0x000fe200010f0eff */
[----:B------:R-:W-:Y:S01]  /*dc00*/  STL.64 [R1+0xfe0], R10 ;  /* 0x000fe00a01007387 */ /* 0x000fe20000100a00 */
[----:B------:R-:W-:-:S02]  /*dc10*/  IADD3 R18, P5, R19, R6, RZ ;  /* 0x0000000613127210 */ /* 0x000fc40007fbe0ff */
[-C--:B------:R-:W-:Y:S01]  /*dc20*/  IADD3 R8, P4, R2, R6.reuse, RZ ;  /* 0x0000000602087210 */ /* 0x080fe20007f9e0ff */
[----:B------:R-:W-:Y:S01]  /*dc30*/  STL [R1+0xf68], R24 ;  /* 0x000f681801007387 */ /* 0x000fe20000100800 */
[----:B--2---:R-:W-:Y:S02]  /*dc40*/  MOV R13, R25 ;  /* 0x00000019000d7202 */ /* 0x004fe40000000f00 */
[-C--:B------:R-:W-:Y:S01]  /*dc50*/  IADD3 R2, P2, R22, R6.reuse, RZ ;  /* 0x0000000616027210 */ /* 0x080fe20007f5e0ff */
[----:B------:R0:W-:Y:S01]  /*dc60*/  STL.64 [R1+0xfb8], R26 ;  /* 0x000fb81a01007387 */ /* 0x0001e20000100a00 */
[----:B------:R-:W-:Y:S01]  /*dc70*/  LEA.HI.X.SX32 R13, R14, R7, 0x1, P3 ;  /* 0x000000070e0d7211 */ /* 0x000fe200018f0eff */
[----:B------:R-:W-:Y:S02]  /*dc80*/  IMAD.MOV.U32 R12, RZ, RZ, R24 ;  /* 0x000000ffff0c7224 */ /* 0x000fe400078e0018 */
[----:B0-----:R-:W2:Y:S04]  /*dc90*/  LDL.LU.64 R26, [R1+0x1450] ;  /* 0x00145000011a7983 */ /* 0x001ea80000300a00 */
[----:B------:R-:W3:Y:S04]  /*dca0*/  LDL.LU.64 R24, [R1+0x1448] ;  /* 0x0014480001187983 */ /* 0x000ee80000300a00 */
[----:B------:R-:W-:Y:S04]  /*dcb0*/  STL [R1+0xd78], R2 ;  /* 0x000d780201007387 */ /* 0x000fe80000100800 */
[----:B------:R-:W-:Y:S01]  /*dcc0*/  STL [R1+0xf6c], R13 ;  /* 0x000f6c0d01007387 */ /* 0x000fe20000100800 */
[----:B----4-:R-:W-:-:S02]  /*dcd0*/  IADD3 R10, P1, R16, R6, RZ ;  /* 0x00000006100a7210 */ /* 0x010fc40007f3e0ff */
[-C--:B------:R-:W-:Y:S02]  /*dce0*/  LEA.HI.X.SX32 R19, R16, R7.reuse, 0x1, P5 ;  /* 0x0000000710137211 */ /* 0x080fe400028f0eff */
[----:B------:R-:W-:-:S05]  /*dcf0*/  LEA.HI.X.SX32 R11, R15, R7, 0x1, P1 ;  /* 0x000000070f0b7211 */ /* 0x000fca00008f0eff */
[----:B------:R-:W-:Y:S04]  /*dd00*/  STL.64 [R1+0xec8], R10 ;  /* 0x000ec80a01007387 */ /* 0x000fe80000100a00 */
[----:B------:R0:W-:Y:S04]  /*dd10*/  STL.64 [R1+0xd90], R18 ;  /* 0x000d901201007387 */ /* 0x0001e80000100a00 */
[----:B0-----:R-:W4:Y:S01]  /*dd20*/  LDL.LU.64 R18, [R1+0x1440] ;  /* 0x0014400001127983 */ /* 0x001f220000300a00 */
[----:B------:R-:W-:-:S05]  /*dd30*/  IMAD R21, R0, 0xa2, RZ ;  /* 0x000000a200157824 */ /* 0x000fca00078e02ff */
[-C--:B------:R-:W-:Y:S01]  /*dd40*/  IADD3 R20, P0, R21, R6.reuse, RZ ;  /* 0x0000000615147210 */ /* 0x080fe20007f1e0ff */
[C---:B------:R-:W-:Y:S02]  /*dd50*/  IMAD R21, R0.reuse, 0x51, RZ ;  /* 0x0000005100157824 */ /* 0x040fe400078e02ff */
[C---:B------:R-:W-:Y:S01]  /*dd60*/  IMAD R4, R0.reuse, 0xaa, RZ ;  /* 0x000000aa00047824 */ /* 0x040fe200078e02ff */
[-C--:B------:R-:W-:Y:S01]  /*dd70*/  IADD3 R10, P1, R17, R6.reuse, RZ ;  /* 0x00000006110a7210 */ /* 0x080fe20007f3e0ff */
[----:B------:R-:W-:Y:S01]  /*dd80*/  IMAD R9, R0, 0x29, RZ ;  /* 0x0000002900097824 */ /* 0x000fe200078e02ff */
[-C--:B------:R-:W-:Y:S02]  /*dd90*/  LEA.HI.X.SX32 R21, R21, R7.reuse, 0x1, P0 ;  /* 0x0000000715157211 */ /* 0x080fe400000f0eff */
[----:B------:R-:W-:Y:S02]  /*dda0*/  IADD3 R4, P5, R4, R6, RZ ;  /* 0x0000000604047210 */ /* 0x000fe40007fbe0ff */
[-C--:B------:R-:W-:Y:S01]  /*ddb0*/  LEA.HI.X.SX32 R11, R9, R7.reuse, 0x1, P1 ;  /* 0x00000007090b7211 */ /* 0x080fe200008f0eff */
[----:B------:R0:W-:Y:S01]  /*ddc0*/  STL.64 [R1+0xd88], R20 ;  /* 0x000d881401007387 */ /* 0x0001e20000100a00 */
[----:B------:R-:W-:Y:S01]  /*ddd0*/  LEA.HI.X.SX32 R9, R17, R7, 0x1, P4 ;  /* 0x0000000711097211 */ /* 0x000fe200020f0eff */
[----:B------:R-:W-:-:S02]  /*dde0*/  IMAD R23, R0, 0xa8, RZ ;  /* 0x000000a800177824 */ /* 0x000fc400078e02ff */
[----:B------:R-:W-:Y:S01]  /*ddf0*/  IMAD.MOV.U32 R17, RZ, RZ, R3 ;  /* 0x000000ffff117224 */ /* 0x000fe200078e0003 */
[----:B0-----:R-:W5:Y:S04]  /*de00*/  LDL.LU.64 R20, [R1+0x1438] ;  /* 0x0014380001147983 */ /* 0x001f680000300a00 */
[----:B------:R-:W-:Y:S04]  /*de10*/  STL [R1+0xd68], R4 ;  /* 0x000d680401007387 */ /* 0x000fe80000100800 */
[----:B------:R-:W-:Y:S01]  /*de20*/  STL.64 [R1+0xec0], R10 ;  /* 0x000ec00a01007387 */ /* 0x000fe20000100a00 */
[----:B------:R-:W-:-:S03]  /*de30*/  IMAD R3, R0, 0x15, RZ ;  /* 0x0000001500037824 */ /* 0x000fc600078e02ff */
[----:B------:R0:W-:Y:S01]  /*de40*/  STL.64 [R1+0xd80], R8 ;  /* 0x000d800801007387 */ /* 0x0001e20000100a00 */
[----:B------:R-:W-:Y:S01]  /*de50*/  IADD3 R22, P3, R23, R6, RZ ;  /* 0x0000000617167210 */ /* 0x000fe20007f7e0ff */
[----:B0-----:R-:W-:-:S05]  /*de60*/  IMAD R9, R0, 0x53, RZ ;  /* 0x0000005300097824 */ /* 0x001fca00078e02ff */
[----:B------:R-:W-:-:S05]  /*de70*/  LEA.HI.X.SX32 R17, R9, R7, 0x1, P2 ;  /* 0x0000000709117211 */ /* 0x000fca00010f0eff */
[----:B------:R-:W-:Y:S01]  /*de80*/  STL [R1+0xd7c], R17 ;  /* 0x000d7c1101007387 */ /* 0x000fe20000100800 */
[-C--:B----4-:R-:W-:Y:S02]  /*de90*/  IADD3 R10, P4, R19, R6.reuse, RZ ;  /* 0x00000006130a7210 */ /* 0x090fe40007f9e0ff */
[CC--:B------:R-:W-:Y:S02]  /*dea0*/  IADD3 R14, P1, R18.reuse, R6.reuse, RZ ;  /* 0x00000006120e7210 */ /* 0x0c0fe40007f3e0ff */
[-C--:B------:R-:W-:Y:S02]  /*deb0*/  LEA.HI.X.SX32 R11, R18, R7.reuse, 0x1, P4 ;  /* 0x00000007120b7211 */ /* 0x080fe400020f0eff */
[-C--:B------:R-:W-:Y:S02]  /*dec0*/  LEA.HI.X.SX32 R15, R3, R7.reuse, 0x1, P1 ;  /* 0x00000007030f7211 */ /* 0x080fe400008f0eff */
[----:B------:R-:W-:Y:S01]  /*ded0*/  LEA.HI.X.SX32 R23, R19, R7, 0x1, P3 ;  /* 0x0000000713177211 */ /* 0x000fe200018f0eff */
[----:B------:R-:W-:Y:S04]  /*dee0*/  STL.64 [R1+0xeb8], R10 ;  /* 0x000eb80a01007387 */ /* 0x000fe80000100a00 */
[----:B------:R-:W-:Y:S04]  /*def0*/  STL.64 [R1+0xf60], R14 ;  /* 0x000f600e01007387 */ /* 0x000fe80000100a00 */
[----:B------:R0:W-:Y:S04]  /*df00*/  STL.64 [R1+0xd70], R22 ;  /* 0x000d701601007387 */ /* 0x0001e80000100a00 */
[----:B0-----:R-:W4:Y:S01]  /*df10*/  LDL.LU.64 R22, [R1+0x1430] ;  /* 0x0014300001167983 */ /* 0x001f220000300a00 */
[----:B------:R-:W-:Y:S01]  /*df20*/  IMAD R14, R0, 0x2b, RZ ;  /* 0x0000002b000e7824 */ /* 0x000fe200078e02ff */
[----:B-----5:R-:W-:Y:S01]  /*df30*/  IADD3 R10, P4, R20, R6, RZ ;  /* 0x00000006140a7210 */ /* 0x020fe20007f9e0ff */
[----:B------:R-:W-:-:S03]  /*df40*/  IMAD R12, R0, 0xac, RZ ;  /* 0x000000ac000c7824 */ /* 0x000fc600078e02ff */
[----:B------:R-:W-:Y:S01]  /*df50*/  LEA.HI.X.SX32 R11, R14, R7, 0x1, P4 ;  /* 0x000000070e0b7211 */ /* 0x000fe200020f0eff */
[C---:B------:R-:W-:Y:S01]  /*df60*/  IMAD R8, R0.reuse, 0xae, RZ ;  /* 0x000000ae00087824 */ /* 0x040fe200078e02ff */
[----:B------:R-:W-:Y:S01]  /*df70*/  MOV R19, R5 ;  /* 0x0000000500137202 */ /* 0x000fe20000000f00 */
[----:B------:R-:W-:Y:S01]  /*df80*/  IMAD R5, R0, 0x55, RZ ;  /* 0x0000005500057824 */ /* 0x000fe200078e02ff */
[-C--:B------:R-:W-:Y:S01]  /*df90*/  IADD3 R12, P0, R12, R6.reuse, RZ ;  /* 0x000000060c0c7210 */ /* 0x080fe20007f1e0ff */
[----:B------:R0:W-:Y:S01]  /*dfa0*/  STL.64 [R1+0xeb0], R10 ;  /* 0x000eb00a01007387 */ /* 0x0001e20000100a00 */
[----:B------:R-:W-:Y:S02]  /*dfb0*/  IADD3 R8, P2, R8, R6, RZ ;  /* 0x0000000608087210 */ /* 0x000fe40007f5e0ff */
[-C--:B------:R-:W-:Y:S02]  /*dfc0*/  LEA.HI.X.SX32 R19, R5, R7.reuse, 0x1, P5 ;  /* 0x0000000705137211 */ /* 0x080fe400028f0eff */
[----:B------:R-:W-:Y:S01]  /*dfd0*/  LEA.HI.X.SX32 R13, R20, R7, 0x1, P0 ;  /* 0x00000007140d7211 */ /* 0x000fe200000f0eff */
[C---:B0-----:R-:W-:Y:S01]  /*dfe0*/  IMAD R10, R0.reuse, 0x57, RZ ;  /* 0x00000057000a7824 */ /* 0x041fe200078e02ff */
[----:B------:R-:W-:Y:S01]  /*dff0*/  MOV R16, R2 ;  /* 0x0000000200107202 */ /* 0x000fe20000000f00 */
[----:B------:R-:W-:-:S03]  /*e000*/  IMAD R2, R0, 0xb0, RZ ;  /* 0x000000b000027824 */ /* 0x000fc600078e02ff */
[----:B------:R-:W-:Y:S01]  /*e010*/  LEA.HI.X.SX32 R9, R10, R7, 0x1, P2 ;  /* 0x000000070a097211 */ /* 0x000fe200010f0eff */
[C---:B------:R-:W-:Y:S01]  /*e020*/  IMAD R15, R0.reuse, 0xb2, RZ ;  /* 0x000000b2000f7824 */ /* 0x040fe200078e02ff */
[----:B------:R-:W-:Y:S01]  /*e030*/  STL [R1+0xd6c], R19 ;  /* 0x000d6c1301007387 */ /* 0x000fe20000100800 */
[----:B------:R-:W-:Y:S01]  /*e040*/  IMAD R3, R0, 0xb, RZ ;  /* 0x0000000b00037824 */ /* 0x000fe200078e02ff */
[-C--:B------:R-:W-:Y:S02]  /*e050*/  IADD3 R14, P4, R21, R6.reuse, RZ ;  /* 0x00000006150e7210 */ /* 0x080fe40007f9e0ff */
[----:B------:R-:W-:Y:S01]  /*e060*/  STL.64 [R1+0xd60], R12 ;  /* 0x000d600c01007387 */ /* 0x000fe20000100a00 */
[----:B------:R-:W-:-:S03]  /*e070*/  IADD3 R2, P1, R2, R6, RZ ;  /* 0x0000000602027210 */ /* 0x000fc60007f3e0ff */
[----:B------:R4:W-:Y:S01]  /*e080*/  STL.64 [R1+0xd58], R8 ;  /* 0x000d580801007387 */ /* 0x0009e20000100a00 */
[----:B------:R-:W-:Y:S02]  /*e090*/  IADD3 R16, P3, R15, R6, RZ ;  /* 0x000000060f107210 */ /* 0x000fe40007f7e0ff */
[----:B------:R-:W-:Y:S02]  /*e0a0*/  LEA.HI.X.SX32 R15, R3, R7, 0x1, P4 ;  /* 0x00000007030f7211 */ /* 0x000fe400020f0eff */
[----:B------:R-:W-:Y:S01]  /*e0b0*/  MOV R18, R4 ;  /* 0x0000000400127202 */ /* 0x000fe20000000f00 */
[----:B------:R-:W-:Y:S02]  /*e0c0*/  IMAD R4, R0, 0xb4, RZ ;  /* 0x000000b400047824 */ /* 0x000fe400078e02ff */
[----:B------:R-:W-:Y:S03]  /*e0d0*/  STL.64 [R1+0xfb0], R14 ;  /* 0x000fb00e01007387 */ /* 0x000fe60000100a00 */
[----:B------:R-:W-:Y:S01]  /*e0e0*/  IADD3 R4, P5, R4, R6, RZ ;  /* 0x0000000604047210 */ /* 0x000fe20007fbe0ff */
[----:B------:R-:W-:-:S03]  /*e0f0*/  IMAD R11, R0, 0xb6, RZ ;  /* 0x000000b6000b7824 */ /* 0x000fc600078e02ff */
[-C--:B---3--:R-:W-:Y:S01]  /*e100*/  LEA.HI.X.SX32 R5, R24, R7.reuse, 0x1, P5 ;  /* 0x0000000718057211 */ /* 0x088fe200028f0eff */
[C---:B------:R-:W-:Y:S01]  /*e110*/  IMAD R10, R0.reuse, 0xb8, RZ ;  /* 0x000000b8000a7824 */ /* 0x040fe200078e02ff */
[-C--:B------:R-:W-:Y:S01]  /*e120*/  IADD3 R18, P4, R11, R6.reuse, RZ ;  /* 0x000000060b127210 */ /* 0x080fe20007f9e0ff */
[C---:B------:R-:W-:Y:S02]  /*e130*/  IMAD R28, R0.reuse, 0x6, RZ ;  /* 0x00000006001c7824 */ /* 0x040fe400078e02ff */
[----:B------:R-:W-:Y:S01]  /*e140*/  IMAD R29, R0, 0xc, RZ ;  /* 0x0000000c001d7824 */ /* 0x000fe200078e02ff */
[-C--:B----4-:R-:W-:Y:S02]  /*e150*/  IADD3 R8, P2, R23, R6.reuse, RZ ;  /* 0x0000000617087210 */ /* 0x090fe40007f5e0ff */
[C---:B------:R-:W-:Y:S02]  /*e160*/  IADD3 R12, P0, R22.reuse, R6, RZ ;  /* 0x00000006160c7210 */ /* 0x040fe40007f1e0ff */
[----:B------:R-:W-:-:S02]  /*e170*/  LEA.HI.X.SX32 R9, R22, R7, 0x1, P2 ;  /* 0x0000000716097211 */ /* 0x000fc400010f0eff */
[-C--:B------:R-:W-:Y:S02]  /*e180*/  LEA.HI.X.SX32 R13, R21, R7.reuse, 0x1, P0 ;  /* 0x00000007150d7211 */ /* 0x080fe400000f0eff */
[----:B------:R-:W-:Y:S01]  /*e190*/  LEA.HI.X.SX32 R3, R23, R7, 0x1, P1 ;  /* 0x0000000717037211 */ /* 0x000fe200008f0eff */
[----:B------:R0:W-:Y:S04]  /*e1a0*/  STL.64 [R1+0xea8], R8 ;  /* 0x000ea80801007387 */ /* 0x0001e80000100a00 */
[----:B------:R1:W-:Y:S04]  /*e1b0*/  STL.64 [R1+0xf58], R12 ;  /* 0x000f580c01007387 */ /* 0x0003e80000100a00 */
[----:B------:R3:W-:Y:S01]  /*e1c0*/  STL.64 [R1+0xd50], R2 ;  /* 0x000d500201007387 */ /* 0x0007e20000100a00 */
[----:B0-----:R-:W-:Y:S01]  /*e1d0*/  IADD3 R8, P2, R24, R6, RZ ;  /* 0x0000000618087210 */ /* 0x001fe20007f5e0ff */
[----:B-1----:R-:W-:-:S02]  /*e1e0*/  IMAD R12, R0, 0x2d, RZ ;  /* 0x0000002d000c7824 */ /* 0x002fc400078e02ff */
[----:B---3--:R-:W-:-:S03]  /*e1f0*/  IMAD R3, R0, 0x59, RZ ;  /* 0x0000005900037824 */ /* 0x008fc600078e02ff */
[-C--:B------:R-:W-:Y:S02]  /*e200*/  LEA.HI.X.SX32 R9, R12, R7.reuse, 0x1, P2 ;  /* 0x000000070c097211 */ /* 0x080fe400010f0eff */
[----:B------:R-:W-:Y:S01]  /*e210*/  LEA.HI.X.SX32 R17, R3, R7, 0x1, P3 ;  /* 0x0000000703117211 */ /* 0x000fe200018f0eff */
[----:B------:R-:W-:-:S04]  /*e220*/  IMAD R13, R0, 0xba, RZ ;  /* 0x000000ba000d7824 */ /* 0x000fc800078e02ff */
[----:B------:R0:W-:Y:S01]  /*e230*/  STL.64 [R1+0xd48], R16 ;  /* 0x000d481001007387 */ /* 0x0001e20000100a00 */
[----:B------:R-:W-:-:S03]  /*e240*/  IADD3 R14, P1, R13, R6, RZ ;  /* 0x000000060d0e7210 */ /* 0x000fc60007f3e0ff */
[----:B------:R2:W-:Y:S01]  /*e250*/  STL.64 [R1+0xea0], R8 ;  /* 0x000ea00801007387 */ /* 0x0005e20000100a00 */
[----:B------:R-:W-:-:S03]  /*e260*/  IMAD R13, R0, 0x17, RZ ;  /* 0x00000017000d7824 */ /* 0x000fc600078e02ff */
[----:B------:R1:W-:Y:S01]  /*e270*/  STL.64 [R1+0xd40], R4 ;  /* 0x000d400401007387 */ /* 0x0003e20000100a00 */
[-C--:B------:R-:W-:Y:S02]  /*e280*/  IADD3 R10, P0, R10, R6.reuse, RZ ;  /* 0x000000060a0a7210 */ /* 0x080fe40007f1e0ff */
[-C--:B0-----:R-:W-:Y:S02]  /*e290*/  IADD3 R16, P2, R25, R6.reuse, RZ ;  /* 0x0000000619107210 */ /* 0x081fe40007f5e0ff */
[----:B--2---:R-:W-:Y:S01]  /*e2a0*/  IADD3 R8, P5, R26, R6, RZ ;  /* 0x000000061a087210 */ /* 0x004fe20007fbe0ff */
[----:B-1----:R-:W-:-:S03]  /*e2b0*/  IMAD R5, R0, 0x5b, RZ ;  /* 0x0000005b00057824 */ /* 0x002fc600078e02ff */
[-C--:B------:R-:W-:Y:S02]  /*e2c0*/  LEA.HI.X.SX32 R9, R25, R7.reuse, 0x1, P5 ;  /* 0x0000000719097211 */ /* 0x080fe400028f0eff */
[-C--:B------:R-:W-:Y:S02]  /*e2d0*/  LEA.HI.X.SX32 R17, R13, R7.reuse, 0x1, P2 ;  /* 0x000000070d117211 */ /* 0x080fe400010f0eff */
[-C--:B------:R-:W-:Y:S01]  /*e2e0*/  LEA.HI.X.SX32 R19, R5, R7.reuse, 0x1, P4 ;  /* 0x0000000705137211 */ /* 0x080fe200020f0eff */
[----:B------:R-:W-:Y:S01]  /*e2f0*/  IMAD R12, R0, 0xc0, RZ ;  /* 0x000000c0000c7824 */ /* 0x000fe200078e02ff */
[----:B------:R-:W-:-:S03]  /*e300*/  LEA.HI.X.SX32 R11, R26, R7, 0x1, P0 ;  /* 0x000000071a0b7211 */ /* 0x000fc600000f0eff */
[----:B------:R0:W-:Y:S04]  /*e310*/  STL.64 [R1+0xd38], R18 ;  /* 0x000d381201007387 */ /* 0x0001e80000100a00 */
[----:B------:R1:W-:Y:S04]  /*e320*/  STL.64 [R1+0xe98], R8 ;  /* 0x000e980801007387 */ /* 0x0003e80000100a00 */
[----:B------:R-:W-:Y:S04]  /*e330*/  STL.64 [R1+0xf50], R16 ;  /* 0x000f501001007387 */ /* 0x000fe80000100a00 */
[----:B------:R2:W-:Y:S01]  /*e340*/  STL.64 [R1+0xd30], R10 ;  /* 0x000d300a01007387 */ /* 0x0005e20000100a00 */
[-C--:B0-----:R-:W-:Y:S01]  /*e350*/  IADD3 R18, P2, R12, R6.reuse, RZ ;  /* 0x000000060c127210 */ /* 0x081fe20007f5e0ff */
[C---:B------:R-:W-:Y:S01]  /*e360*/  IMAD R12, R0.reuse, 0x2f, RZ ;  /* 0x0000002f000c7824 */ /* 0x040fe200078e02ff */
[----:B-1----:R-:W-:Y:S01]  /*e370*/  IADD3 R8, P5, R27, R6, RZ ;  /* 0x000000061b087210 */ /* 0x002fe20007fbe0ff */
[----:B------:R-:W-:-:S02]  /*e380*/  IMAD R2, R0, 0xbc, RZ ;  /* 0x000000bc00027824 */ /* 0x000fc400078e02ff */
[----:B--2---:R-:W-:Y:S01]  /*e390*/  IMAD R11, R0, 0x5d, RZ ;  /* 0x0000005d000b7824 */ /* 0x004fe200078e02ff */
[----:B------:R-:W-:Y:S01]  /*e3a0*/  LEA.HI.X.SX32 R9, R12, R7, 0x1, P5 ;  /* 0x000000070c097211 */ /* 0x000fe200028f0eff */
[----:B------:R-:W-:-:S03]  /*e3b0*/  IMAD R4, R0, 0xbe, RZ ;  /* 0x000000be00047824 */ /* 0x000fc600078e02ff */
[----:B------:R-:W-:Y:S02]  /*e3c0*/  LEA.HI.X.SX32 R15, R11, R7, 0x1, P1 ;  /* 0x000000070b0f7211 */ /* 0x000fe400008f0eff */
[----:B------:R-:W-:-:S03]  /*e3d0*/  IADD3 R2, P3, R2, R6, RZ ;  /* 0x0000000602027210 */ /* 0x000fc60007f7e0ff */
[----:B------:R-:W-:Y:S01]  /*e3e0*/  STL.64 [R1+0xd28], R14 ;  /* 0x000d280e01007387 */ /* 0x000fe20000100a00 */
[----:B------:R-:W-:-:S03]  /*e3f0*/  IADD3 R4, P4, R4, R6, RZ ;  /* 0x0000000604047210 */ /* 0x000fc60007f9e0ff */
[----:B------:R0:W-:Y:S01]  /*e400*/  STL.64 [R1+0xe90], R8 ;  /* 0x000e900801007387 */ /* 0x0001e20000100a00 */
[----:B------:R-:W-:Y:S01]  /*e410*/  LEA.HI.X.SX32 R3, R27, R7, 0x1, P3 ;  /* 0x000000071b037211 */ /* 0x000fe200018f0eff */
[----:B0-----:R-:W-:-:S04]  /*e420*/  IMAD R8, R0, 0x5f, RZ ;  /* 0x0000005f00087824 */ /* 0x001fc800078e02ff */
[----:B------:R0:W-:Y:S01]  /*e430*/  STL.64 [R1+0xd20], R2 ;  /* 0x000d200201007387 */ /* 0x0001e20000100a00 */
[----:B------:R-:W-:Y:S01]  /*e440*/  LEA.HI.X.SX32 R5, R8, R7, 0x1, P4 ;  /* 0x0000000708057211 */ /* 0x000fe200020f0eff */
[----:B------:R-:W-:Y:S01]  /*e450*/  IMAD R9, R0, 0x18, RZ ;  /* 0x0000001800097824 */ /* 0x000fe200078e02ff */
[----:B------:R-:W-:-:S03]  /*e460*/  IADD3 R20, P5, R28, R6, RZ ;  /* 0x000000061c147210 */ /* 0x000fc60007fbe0ff */
[----:B------:R1:W-:Y:S01]  /*e470*/  STL.64 [R1+0xd18], R4 ;  /* 0x000d180401007387 */ /* 0x0003e20000100a00 */
[C---:B------:R-:W-:Y:S01]  /*e480*/  IMAD R13, R0.reuse, 0xc2, RZ ;  /* 0x000000c2000d7824 */ /* 0x040fe200078e02ff */
[-C--:B0-----:R-:W-:Y:S02]  /*e490*/  IADD3 R2, P3, R29, R6.reuse, RZ ;  /* 0x000000061d027210 */ /* 0x081fe40007f7e0ff */
[----:B------:R-:W-:Y:S01]  /*e4a0*/  IADD3 R12, P4, R9, R6, RZ ;  /* 0x00000006090c7210 */ /* 0x000fe20007f9e0ff */
[----:B-1----:R-:W-:Y:S01]  /*e4b0*/  IMAD R4, R0, 0x3, RZ ;  /* 0x0000000300047824 */ /* 0x002fe200078e02ff */
[----:B------:R-:W-:Y:S01]  /*e4c0*/  LEA.HI.X.SX32 R3, R28, R7, 0x1, P3 ;  /* 0x000000071c037211 */ /* 0x000fe200018f0eff */
[----:B------:R-:W-:-:S03]  /*e4d0*/  IMAD R5, R0, 0x60, RZ ;  /* 0x0000006000057824 */ /* 0x000fc600078e02ff */
[-C--:B------:R-:W-:Y:S02]  /*e4e0*/  LEA.HI.X.SX32 R21, R4, R7.reuse, 0x1, P5 ;  /* 0x0000000704157211 */ /* 0x080fe400028f0eff */
[----:B------:R-:W-:Y:S01]  /*e4f0*/  IADD3 R16, P0, R13, R6, RZ ;  /* 0x000000060d107210 */ /* 0x000fe20007f1e0ff */
[C---:B------:R-:W-:Y:S01]  /*e500*/  IMAD R4, R0.reuse, 0xc6, RZ ;  /* 0x000000c600047824 */ /* 0x040fe200078e02ff */
[----:B------:R-:W-:Y:S01]  /*e510*/  LEA.HI.X.SX32 R13, R29, R7, 0x1, P4 ;  /* 0x000000071d0d7211 */ /* 0x000fe200020f0eff */
[----:B------:R0:W-:Y:S01]  /*e520*/  STL.64 [R1+0xff0], R20 ;  /* 0x000ff01401007387 */ /* 0x0001e20000100a00 */
[----:B------:R-:W-:-:S03]  /*e530*/  IMAD R14, R0, 0x30, RZ ;  /* 0x00000030000e7824 */ /* 0x000fc600078e02ff */
[----:B------:R1:W-:Y:S04]  /*e540*/  STL.64 [R1+0xfd8], R2 ;  /* 0x000fd80201007387 */ /* 0x0003e80000100a00 */
[----:B------:R2:W-:Y:S01]  /*e550*/  STL.64 [R1+0xfa8], R12 ;  /* 0x000fa80c01007387 */ /* 0x0005e20000100a00 */
[CC--:B------:R-:W-:Y:S02]  /*e560*/  LEA.HI.X.SX32 R19, R5.reuse, R7.reuse, 0x1, P2 ;  /* 0x0000000705137211 */ /* 0x0c0fe400010f0eff */
[-C--:B0-----:R-:W-:Y:S02]  /*e570*/  IADD3 R20, P5, R14, R6.reuse, RZ ;  /* 0x000000060e147210 */ /* 0x081fe40007fbe0ff */
[-C--:B-1----:R-:W-:Y:S02]  /*e580*/  IADD3 R2, P3, R5, R6.reuse, RZ ;  /* 0x0000000605027210 */ /* 0x082fe40007f7e0ff */
[-C--:B--2---:R-:W-:Y:S01]  /*e590*/  IADD3 R12, P4, R4, R6.reuse, RZ ;  /* 0x00000006040c7210 */ /* 0x084fe20007f9e0ff */
[----:B------:R-:W-:Y:S01]  /*e5a0*/  IMAD R4, R0, 0x62, RZ ;  /* 0x0000006200047824 */ /* 0x000fe200078e02ff */
[-C--:B------:R-:W-:Y:S01]  /*e5b0*/  LEA.HI.X.SX32 R3, R14, R7.reuse, 0x1, P3 ;  /* 0x000000070e037211 */ /* 0x080fe200018f0eff */
[C---:B------:R-:W-:Y:S01]  /*e5c0*/  IMAD R5, R0.reuse, 0x31, RZ ;  /* 0x0000003100057824 */ /* 0x040fe200078e02ff */
[-C--:B------:R-:W-:Y:S01]  /*e5d0*/  LEA.HI.X.SX32 R21, R9, R7.reuse, 0x1, P5 ;  /* 0x0000000709157211 */ /* 0x080fe200028f0eff */
[----:B------:R-:W-:Y:S01]  /*e5e0*/  IMAD R10, R0, 0xc4, RZ ;  /* 0x000000c4000a7824 */ /* 0x000fe200078e02ff */
[-C--:B------:R-:W-:Y:S01]  /*e5f0*/  IADD3 R14, P3, R4, R6.reuse, RZ ;  /* 0x00000006040e7210 */ /* 0x080fe20007f7e0ff */
[----:B------:R0:W-:Y:S03]  /*e600*/  STL.64 [R1+0xe88], R2 ;  /* 0x000e880201007387 */ /* 0x0001e60000100a00 */
[----:B------:R-:W-:Y:S01]  /*e610*/  LEA.HI.X.SX32 R15, R5, R7, 0x1, P3 ;  /* 0x00000007050f7211 */ /* 0x000fe200018f0eff */
[----:B------:R-:W-:Y:S01]  /*e620*/  STL.64 [R1+0xf48], R20 ;  /* 0x000f481401007387 */ /* 0x000fe20000100a00 */
[----:B------:R-:W-:Y:S01]  /*e630*/  IADD3 R10, P1, R10, R6, RZ ;  /* 0x000000060a0a7210 */ /* 0x000fe20007f3e0ff */
[----:B------:R-:W-:-:S02]  /*e640*/  IMAD R5, R0, 0x63, RZ ;  /* 0x0000006300057824 */ /* 0x000fc400078e02ff */
[----:B------:R1:W-:Y:S01]  /*e650*/  STL.64 [R1+0xd10], R18 ;  /* 0x000d101201007387 */ /* 0x0003e20000100a00 */
[C---:B0-----:R-:W-:Y:S02]  /*e660*/  IMAD R3, R0.reuse, 0xca, RZ ;  /* 0x000000ca00037824 */ /* 0x041fe400078e02ff */
[----:B------:R-:W-:Y:S01]  /*e670*/  IMAD R2, R0, 0x61, RZ ;  /* 0x0000006100027824 */ /* 0x000fe200078e02ff */
[----:B------:R-:W-:-:S04]  /*e680*/  LEA.HI.X.SX32 R11, R4, R7, 0x1, P1 ;  /* 0x00000007040b7211 */ /* 0x000fc800008f0eff */
[-C--:B------:R-:W-:Y:S02]  /*e690*/  LEA.HI.X.SX32 R17, R2, R7.reuse, 0x1, P0 ;  /* 0x0000000702117211 */ /* 0x080fe400000f0eff */
[----:B-1----:R-:W-:Y:S01]  /*e6a0*/  IADD3 R18, P2, R3, R6, RZ ;  /* 0x0000000603127210 */ /* 0x002fe20007f5e0ff */
[C---:B------:R-:W-:Y:S01]  /*e6b0*/  IMAD R3, R0.reuse, 0xcc, RZ ;  /* 0x000000cc00037824 */ /* 0x040fe200078e02ff */
[----:B------:R-:W-:Y:S01]  /*e6c0*/  LEA.HI.X.SX32 R13, R5, R7, 0x1, P4 ;  /* 0x00000007050d7211 */ /* 0x000fe200020f0eff */
[----:B------:R0:W-:Y:S01]  /*e6d0*/  STL.64 [R1+0xd08], R16 ;  /* 0x000d081001007387 */ /* 0x0001e20000100a00 */
[----:B------:R-:W-:-:S03]  /*e6e0*/  IMAD R2, R0, 0x32, RZ ;  /* 0x0000003200027824 */ /* 0x000fc600078e02ff */
[----:B------:R-:W-:Y:S01]  /*e6f0*/  STL.64 [R1+0xe80], R14 ;  /* 0x000e800e01007387 */ /* 0x000fe20000100a00 */
[----:B------:R-:W-:-:S03]  /*e700*/  IMAD R8, R0, 0xc8, RZ ;  /* 0x000000c800087824 */ /* 0x000fc600078e02ff */
[----:B------:R1:W-:Y:S01]  /*e710*/  STL.64 [R1+0xd00], R10 ;  /* 0x000d000a01007387 */ /* 0x0003e20000100a00 */
[-C--:B0-----:R-:W-:Y:S01]  /*e720*/  IADD3 R16, P0, R3, R6.reuse, RZ ;  /* 0x0000000603107210 */ /* 0x081fe20007f1e0ff */
[----:B------:R-:W-:Y:S02]  /*e730*/  IMAD R3, R0, 0x64, RZ ;  /* 0x0000006400037824 */ /* 0x000fe400078e02ff */
[----:B------:R0:W-:Y:S01]  /*e740*/  STL.64 [R1+0xcf8], R12 ;  /* 0x000cf80c01007387 */ /* 0x0001e20000100a00 */
[-C--:B------:R-:W-:Y:S02]  /*e750*/  IADD3 R20, P3, R2, R6.reuse, RZ ;  /* 0x0000000602147210 */ /* 0x080fe40007f7e0ff */
[-C--:B------:R-:W-:Y:S02]  /*e760*/  IADD3 R8, P5, R8, R6.reuse, RZ ;  /* 0x0000000608087210 */ /* 0x080fe40007fbe0ff */
[----:B-1----:R-:W-:Y:S01]  /*e770*/  IADD3 R10, P1, R3, R6, RZ ;  /* 0x00000006030a7210 */ /* 0x002fe20007f3e0ff */
[----:B0-----:R-:W-:-:S03]  /*e780*/  IMAD R13, R0, 0x19, RZ ;  /* 0x00000019000d7824 */ /* 0x001fc600078e02ff */
[-C--:B------:R-:W-:Y:S01]  /*e790*/  LEA.HI.X.SX32 R11, R2, R7.reuse, 0x1, P1 ;  /* 0x00000007020b7211 */ /* 0x080fe200008f0eff */
[C---:B------:R-:W-:Y:S01]  /*e7a0*/  IMAD R15, R0.reuse, 0x66, RZ ;  /* 0x00000066000f7824 */ /* 0x040fe200078e02ff */
[-C--:B------:R-:W-:Y:S02]  /*e7b0*/  LEA.HI.X.SX32 R21, R13, R7.reuse, 0x1, P3 ;  /* 0x000000070d157211 */ /* 0x080fe400018f0eff */
[----:B------:R-:W-:Y:S01]  /*e7c0*/  LEA.HI.X.SX32 R9, R3, R7, 0x1, P5 ;  /* 0x0000000703097211 */ /* 0x000fe200028f0eff */
[C---:B------:R-:W-:Y:S02]  /*e7d0*/  IMAD R3, R0.reuse, 0x65, RZ ;  /* 0x0000006500037824 */ /* 0x040fe400078e02ff */
[----:B------:R-:W-:Y:S01]  /*e7e0*/  STL.64 [R1+0xf40], R20 ;  /* 0x000f401401007387 */ /* 0x000fe20000100a00 */
[----:B------:R-:W-:-:S03]  /*e7f0*/  IMAD R14, R0, 0x33, RZ ;  /* 0x00000033000e7824 */ /* 0x000fc600078e02ff */
[----:B------:R0:W-:Y:S01]  /*e800*/  STL.64 [R1+0xe78], R10 ;  /* 0x000e780a01007387 */ /* 0x0001e20000100a00 */
[----:B------:R-:W-:Y:S01]  /*e810*/  LEA.HI.X.SX32 R19, R3, R7, 0x1, P2 ;  /* 0x0000000703137211 */ /* 0x000fe200010f0eff */
[----:B------:R-:W-:Y:S02]  /*e820*/  IMAD R4, R0, 0xce, RZ ;  /* 0x000000ce00047824 */ /* 0x000fe400078e02ff */
[----:B------:R-:W-:Y:S01]  /*e830*/  STL.64 [R1+0xcf0], R8 ;  /* 0x000cf00801007387 */ /* 0x000fe20000100a00 */
[----:B0-----:R-:W-:-:S04]  /*e840*/  IADD3 R10, P1, R15, R6, RZ ;  /* 0x000000060f0a7210 */ /* 0x001fc80007f3e0ff */
[----:B------:R-:W-:Y:S01]  /*e850*/  LEA.HI.X.SX32 R11, R14, R7, 0x1, P1 ;  /* 0x000000070e0b7211 */ /* 0x000fe200008f0eff */
[----:B------:R-:W-:Y:S01]  /*e860*/  STL.64 [R1+0xce8], R18 ;  /* 0x000ce81201007387 */ /* 0x000fe20000100a00 */
[----:B------:R-:W-:-:S03]  /*e870*/  IADD3 R4, P4, R4, R6, RZ ;  /* 0x0000000604047210 */ /* 0x000fc60007f9e0ff */
[----:B------:R0:W-:Y:S01]  /*e880*/  STL.64 [R1+0xe70], R10 ;  /* 0x000e700a01007387 */ /* 0x0001e20000100a00 */
[C---:B------:R-:W-:Y:S01]  /*e890*/  IMAD R20, R0.reuse, 0x1a, RZ ;  /* 0x0000001a00147824 */ /* 0x040fe200078e02ff */
[----:B------:R-:W-:Y:S01]  /*e8a0*/  LEA.HI.X.SX32 R17, R15, R7, 0x1, P0 ;  /* 0x000000070f117211 */ /* 0x000fe200000f0eff */
[C---:B------:R-:W-:Y:S02]  /*e8b0*/  IMAD R14, R0.reuse, 0x34, RZ ;  /* 0x00000034000e7824 */ /* 0x040fe400078e02ff */
[C---:B0-----:R-:W-:Y:S02]  /*e8c0*/  IMAD R10, R0.reuse, 0x67, RZ ;  /* 0x00000067000a7824 */ /* 0x041fe400078e02ff */
[----:B------:R-:W-:-:S03]  /*e8d0*/  IMAD R11, R0, 0x68, RZ ;  /* 0x00000068000b7824 */ /* 0x000fc600078e02ff */
[----:B------:R-:W-:Y:S01]  /*e8e0*/  LEA.HI.X.SX32 R5, R10, R7, 0x1, P4 ;  /* 0x000000070a057211 */ /* 0x000fe200020f0eff */
[----:B------:R-:W-:Y:S01]  /*e8f0*/  IMAD R15, R0, 0xd, RZ ;  /* 0x0000000d000f7824 */ /* 0x000fe200078e02ff */
[----:B------:R-:W-:Y:S01]  /*e900*/  IADD3 R18, P1, R20, R6, RZ ;  /* 0x0000000614127210 */ /* 0x000fe20007f3e0ff */
[----:B------:R0:W-:Y:S01]  /*e910*/  STL.64 [R1+0xce0], R16 ;  /* 0x000ce01001007387 */ /* 0x0001e20000100a00 */
[----:B------:R-:W-:-:S03]  /*e920*/  IMAD R12, R0, 0xd0, RZ ;  /* 0x000000d0000c7824 */ /* 0x000fc600078e02ff */
[----:B------:R1:W-:Y:S01]  /*e930*/  STL.64 [R1+0xcd8], R4 ;  /* 0x000cd80401007387 */ /* 0x0003e20000100a00 */
[-C--:B------:R-:W-:Y:S01]  /*e940*/  LEA.HI.X.SX32 R19, R15, R7.reuse, 0x1, P1 ;  /* 0x000000070f137211 */ /* 0x080fe200008f0eff */
[----:B------:R-:W-:Y:S01]  /*e950*/  IMAD R10, R0, 0xd6, RZ ;  /* 0x000000d6000a7824 */ /* 0x000fe200078e02ff */
[-C--:B0-----:R-:W-:Y:S02]  /*e960*/  IADD3 R16, P0, R14, R6.reuse, RZ ;  /* 0x000000060e107210 */ /* 0x081fe40007f1e0ff */
[CC--:B-1----:R-:W-:Y:S02]  /*e970*/  IADD3 R4, P4, R11.reuse, R6.reuse, RZ ;  /* 0x000000060b047210 */ /* 0x0c2fe40007f9e0ff */
[-C--:B------:R-:W-:Y:S02]  /*e980*/  LEA.HI.X.SX32 R17, R20, R7.reuse, 0x1, P0 ;  /* 0x0000000714117211 */ /* 0x080fe400000f0eff */
[-C--:B------:R-:W-:Y:S01]  /*e990*/  LEA.HI.X.SX32 R5, R14, R7.reuse, 0x1, P4 ;  /* 0x000000070e057211 */ /* 0x080fe200020f0eff */
[----:B------:R-:W-:Y:S01]  /*e9a0*/  IMAD R2, R0, 0xd2, RZ ;  /* 0x000000d200027824 */ /* 0x000fe200078e02ff */
[-C--:B------:R-:W-:Y:S01]  /*e9b0*/  IADD3 R12, P3, R12, R6.reuse, RZ ;  /* 0x000000060c0c7210 */ /* 0x080fe20007f7e0ff */
[----:B------:R0:W-:Y:S03]  /*e9c0*/  STL.64 [R1+0xfa0], R18 ;  /* 0x000fa01201007387 */ /* 0x0001e60000100a00 */
[----:B------:R-:W-:Y:S01]  /*e9d0*/  LEA.HI.X.SX32 R13, R11, R7, 0x1, P3 ;  /* 0x000000070b0d7211 */ /* 0x000fe200018f0eff */
[----:B------:R-:W-:Y:S01]  /*e9e0*/  STL.64 [R1+0xf38], R16 ;  /* 0x000f381001007387 */ /* 0x000fe20000100a00 */
[----:B------:R-:W-:-:S03]  /*e9f0*/  IADD3 R8, P5, R2, R6, RZ ;  /* 0x0000000602087210 */ /* 0x000fc60007fbe0ff */
[----:B------:R1:W-:Y:S01]  /*ea00*/  STL.64 [R1+0xe68], R4 ;  /* 0x000e680401007387 */ /* 0x0003e20000100a00 */
[----:B------:R-:W-:Y:S01]  /*ea10*/  IMAD R2, R0, 0xd4, RZ ;  /* 0x000000d400027824 */ /* 0x000fe200078e02ff */
[-C--:B0-----:R-:W-:Y:S01]  /*ea20*/  IADD3 R18, P1, R10, R6.reuse, RZ ;  /* 0x000000060a127210 */ /* 0x081fe20007f3e0ff */
[C---:B------:R-:W-:Y:S01]  /*ea30*/  IMAD R10, R0.reuse, 0x6a, RZ ;  /* 0x0000006a000a7824 */ /* 0x040fe200078e02ff */
[----:B------:R0:W-:Y:S01]  /*ea40*/  STL.64 [R1+0xcd0], R12 ;  /* 0x000cd00c01007387 */ /* 0x0001e20000100a00 */
[C---:B------:R-:W-:Y:S02]  /*ea50*/  IMAD R15, R0.reuse, 0xd8, RZ ;  /* 0x000000d8000f7824 */ /* 0x040fe400078e02ff */
[C---:B-1----:R-:W-:Y:S02]  /*ea60*/  IMAD R5, R0.reuse, 0xda, RZ ;  /* 0x000000da00057824 */ /* 0x042fe400078e02ff */
[----:B------:R-:W-:Y:S01]  /*ea70*/  IMAD R4, R0, 0x69, RZ ;  /* 0x0000006900047824 */ /* 0x000fe200078e02ff */
[-C--:B------:R-:W-:Y:S01]  /*ea80*/  IADD3 R14, P4, R10, R6.reuse, RZ ;  /* 0x000000060a0e7210 */ /* 0x080fe20007f9e0ff */
[C---:B------:R-:W-:Y:S01]  /*ea90*/  IMAD R11, R0.reuse, 0x35, RZ ;  /* 0x00000035000b7824 */ /* 0x040fe200078e02ff */
[----:B0-----:R-:W-:Y:S01]  /*eaa0*/  IADD3 R12, P3, R5, R6, RZ ;  /* 0x00000006050c7210 */ /* 0x001fe20007f7e0ff */
[----:B------:R-:W-:Y:S01]  /*eab0*/  IMAD R5, R0, 0xdc, RZ ;  /* 0x000000dc00057824 */ /* 0x000fe200078e02ff */
[----:B------:R-:W-:-:S02]  /*eac0*/  LEA.HI.X.SX32 R9, R4, R7, 0x1, P5 ;  /* 0x0000000704097211 */ /* 0x000fc400028f0eff */
[-C--:B------:R-:W-:Y:S02]  /*ead0*/  IADD3 R2, P2, R2, R6.reuse, RZ ;  /* 0x0000000602027210 */ /* 0x080fe40007f5e0ff */
[----:B------:R-:W-:Y:S01]  /*eae0*/  IADD3 R16, P0, R15, R6, RZ ;  /* 0x000000060f107210 */ /* 0x000fe20007f1e0ff */
[C---:B------:R-:W-:Y:S01]  /*eaf0*/  IMAD R4, R0.reuse, 0x36, RZ ;  /* 0x0000003600047824 */ /* 0x040fe200078e02ff */
[-C--:B------:R-:W-:Y:S01]  /*eb00*/  LEA.HI.X.SX32 R15, R11, R7.reuse, 0x1, P4 ;  /* 0x000000070b0f7211 */ /* 0x080fe200020f0eff */
[----:B------:R0:W-:Y:S01]  /*eb10*/  STL.64 [R1+0xcc8], R8 ;  /* 0x000cc80801007387 */ /* 0x0001e20000100a00 */
[----:B------:R-:W-:Y:S01]  /*eb20*/  IMAD R11, R0, 0x6b, RZ ;  /* 0x0000006b000b7824 */ /* 0x000fe200078e02ff */
[-C--:B------:R-:W-:Y:S01]  /*eb30*/  LEA.HI.X.SX32 R3, R10, R7.reuse, 0x1, P2 ;  /* 0x000000070a037211 */ /* 0x080fe200010f0eff */
[C---:B------:R-:W-:Y:S01]  /*eb40*/  IMAD R20, R0.reuse, 0x1b, RZ ;  /* 0x0000001b00147824 */ /* 0x040fe200078e02ff */
[----:B------:R1:W-:Y:S01]  /*eb50*/  STL.64 [R1+0xe60], R14 ;  /* 0x000e600e01007387 */ /* 0x0003e20000100a00 */
[----:B------:R-:W-:Y:S01]  /*eb60*/  IMAD R10, R0, 0xde, RZ ;  /* 0x000000de000a7824 */ /* 0x000fe200078e02ff */
[----:B------:R-:W-:-:S02]  /*eb70*/  LEA.HI.X.SX32 R19, R11, R7, 0x1, P1 ;  /* 0x000000070b137211 */ /* 0x000fc400008f0eff */
[-C--:B0-----:R-:W-:Y:S01]  /*eb80*/  IADD3 R8, P5, R5, R6.reuse, RZ ;  /* 0x0000000605087210 */ /* 0x081fe20007fbe0ff */
[----:B------:R-:W-:Y:S01]  /*eb90*/  IMAD R5, R0, 0x6c, RZ ;  /* 0x0000006c00057824 */ /* 0x000fe200078e02ff */
[----:B------:R0:W-:Y:S01]  /*eba0*/  STL.64 [R1+0xcc0], R2 ;  /* 0x000cc00201007387 */ /* 0x0001e20000100a00 */
[-C--:B-1----:R-:W-:Y:S01]  /*ebb0*/  IADD3 R14, P4, R4, R6.reuse, RZ ;  /* 0x00000006040e7210 */ /* 0x082fe20007f9e0ff */
[----:B------:R-:W-:Y:S02]  /*ebc0*/  IMAD R11, R0, 0xe0, RZ ;  /* 0x000000e0000b7824 */ /* 0x000fe400078e02ff */
[----:B------:R1:W-:Y:S01]  /*ebd0*/  STL.64 [R1+0xcb8], R18 ;  /* 0x000cb81201007387 */ /* 0x0003e20000100a00 */
[-C--:B------:R-:W-:Y:S02]  /*ebe0*/  LEA.HI.X.SX32 R15, R20, R7.reuse, 0x1, P4 ;  /* 0x00000007140f7211 */ /* 0x080fe400020f0eff */
[C---:B0-----:R-:W-:Y:S02]  /*ebf0*/  IADD3 R2, P2, R5.reuse, R6, RZ ;  /* 0x0000000605027210 */ /* 0x041fe40007f5e0ff */
[----:B------:R-:W-:-:S02]  /*ec00*/  LEA.HI.X.SX32 R17, R5, R7, 0x1, P0 ;  /* 0x0000000705117211 */ /* 0x000fc400000f0eff */
[-C--:B-1----:R-:W-:Y:S01]  /*ec10*/  IADD3 R18, P1, R10, R6.reuse, RZ ;  /* 0x000000060a127210 */ /* 0x082fe20007f3e0ff */
[----:B------:R-:W-:Y:S01]  /*ec20*/  IMAD R10, R0, 0x6e, RZ ;  /* 0x0000006e000a7824 */ /* 0x000fe200078e02ff */
[-C--:B------:R-:W-:Y:S01]  /*ec30*/  LEA.HI.X.SX32 R3, R4, R7.reuse, 0x1, P2 ;  /* 0x0000000704037211 */ /* 0x080fe200010f0eff */
[C---:B------:R-:W-:Y:S01]  /*ec40*/  IMAD R5, R0.reuse, 0x6d, RZ ;  /* 0x0000006d00057824 */ /* 0x040fe200078e02ff */
[----:B------:R0:W-:Y:S04]  /*ec50*/  STL.64 [R1+0xf30], R14 ;  /* 0x000f300e01007387 */ /* 0x0001e80000100a00 */
[----:B------:R1:W-:Y:S01]  /*ec60*/  STL.64 [R1+0xe58], R2 ;  /* 0x000e580201007387 */ /* 0x0003e20000100a00 */
[-C--:B------:R-:W-:Y:S02]  /*ec70*/  LEA.HI.X.SX32 R13, R5, R7.reuse, 0x1, P3 ;  /* 0x00000007050d7211 */ /* 0x080fe400018f0eff */
[-C--:B0-----:R-:W-:Y:S01]  /*ec80*/  IADD3 R14, P4, R11, R6.reuse, RZ ;  /* 0x000000060b0e7210 */ /* 0x081fe20007f9e0ff */
[----:B------:R-:W-:Y:S01]  /*ec90*/  IMAD R11, R0, 0x37, RZ ;  /* 0x00000037000b7824 */ /* 0x000fe200078e02ff */
[C---:B-1----:R-:W-:Y:S01]  /*eca0*/  IADD3 R2, P2, R10.reuse, R6, RZ ;  /* 0x000000060a027210 */ /* 0x042fe20007f5e0ff */
[----:B------:R-:W-:Y:S01]  /*ecb0*/  STL.64 [R1+0xcb0], R16 ;  /* 0x000cb01001007387 */ /* 0x000fe20000100a00 */
[----:B------:R-:W-:-:S02]  /*ecc0*/  LEA.HI.X.SX32 R9, R10, R7, 0x1, P5 ;  /* 0x000000070a097211 */ /* 0x000fc400028f0eff */
[----:B------:R-:W-:Y:S01]  /*ecd0*/  LEA.HI.X.SX32 R3, R11, R7, 0x1, P2 ;  /* 0x000000070b037211 */ /* 0x000fe200010f0eff */
[----:B------:R0:W-:Y:S01]  /*ece0*/  STL.64 [R1+0xca8], R12 ;  /* 0x000ca80c01007387 */ /* 0x0001e20000100a00 */
[C---:B------:R-:W-:Y:S02]  /*ecf0*/  IMAD R20, R0.reuse, 0x1c, RZ ;  /* 0x0000001c00147824 */ /* 0x040fe400078e02ff */
[C---:B------:R-:W-:Y:S01]  /*ed00*/  IMAD R21, R0.reuse, 0x6f, RZ ;  /* 0x0000006f00157824 */ /* 0x040fe200078e02ff */
[----:B------:R1:W-:Y:S04]  /*ed10*/  STL.64 [R1+0xe50], R2 ;  /* 0x000e500201007387 */ /* 0x0003e80000100a00 */
[----:B------:R2:W-:Y:S01]  /*ed20*/  STL.64 [R1+0xca0], R8 ;  /* 0x000ca00801007387 */ /* 0x0005e20000100a00 */
[----:B0-----:R-:W-:Y:S01]  /*ed30*/  IMAD R13, R0, 0xe, RZ ;  /* 0x0000000e000d7824 */ /* 0x001fe200078e02ff */
[----:B------:R-:W-:-:S04]  /*ed40*/  IADD3 R10, P5, R20, R6, RZ ;  /* 0x00000006140a7210 */ /* 0x000fc80007fbe0ff */
[----:B-1----:R-:W-:Y:S01]  /*ed50*/  IADD3 R2, P2, R13, R6, RZ ;  /* 0x000000060d027210 */ /* 0x002fe20007f5e0ff */
[C---:B--2---:R-:W-:Y:S01]  /*ed60*/  IMAD R8, R0.reuse, 0x7, RZ ;  /* 0x0000000700087824 */ /* 0x044fe200078e02ff */
[-C--:B------:R-:W-:Y:S01]  /*ed70*/  LEA.HI.X.SX32 R19, R21, R7.reuse, 0x1, P1 ;  /* 0x0000000715137211 */ /* 0x080fe200008f0eff */
[C---:B------:R-:W-:Y:S02]  /*ed80*/  IMAD R12, R0.reuse, 0x38, RZ ;  /* 0x00000038000c7824 */ /* 0x040fe400078e02ff */
[----:B------:R-:W-:Y:S01]  /*ed90*/  IMAD R9, R0, 0x70, RZ ;  /* 0x0000007000097824 */ /* 0x000fe200078e02ff */
[-C--:B------:R-:W-:Y:S01]  /*eda0*/  LEA.HI.X.SX32 R3, R8, R7.reuse, 0x1, P2 ;  /* 0x0000000708037211 */ /* 0x080fe200010f0eff */
[----:B------:R0:W-:Y:S01]  /*edb0*/  STL.64 [R1+0xc98], R18 ;  /* 0x000c981201007387 */ /* 0x0001e20000100a00 */
[----:B------:R-:W-:Y:S01]  /*edc0*/  LEA.HI.X.SX32 R11, R13, R7, 0x1, P5 ;  /* 0x000000070d0b7211 */ /* 0x000fe200028f0eff */
[C---:B------:R-:W-:Y:S02]  /*edd0*/  IMAD R8, R0.reuse, 0xe6, RZ ;  /* 0x000000e600087824 */ /* 0x040fe400078e02ff */
[----:B------:R1:W-:Y:S01]  /*ede0*/  STL.64 [R1+0xfd0], R2 ;  /* 0x000fd00201007387 */ /* 0x0003e20000100a00 */
[----:B------:R-:W-:-:S03]  /*edf0*/  IMAD R4, R0, 0xe2, RZ ;  /* 0x000000e200047824 */ /* 0x000fc600078e02ff */
[----:B------:R2:W-:Y:S01]  /*ee00*/  STL.64 [R1+0xf98], R10 ;  /* 0x000f980a01007387 */ /* 0x0005e20000100a00 */
[-C--:B0-----:R-:W-:Y:S02]  /*ee10*/  IADD3 R18, P1, R12, R6.reuse, RZ ;  /* 0x000000060c127210 */ /* 0x081fe40007f3e0ff */
[CC--:B-1----:R-:W-:Y:S02]  /*ee20*/  IADD3 R2, P2, R9.reuse, R6.reuse, RZ ;  /* 0x0000000609027210 */ /* 0x0c2fe40007f5e0ff */
[-C--:B------:R-:W-:Y:S02]  /*ee30*/  LEA.HI.X.SX32 R19, R20, R7.reuse, 0x1, P1 ;  /* 0x0000000714137211 */ /* 0x080fe400008f0eff */
[-C--:B--2---:R-:W-:Y:S01]  /*ee40*/  IADD3 R10, P5, R8, R6.reuse, RZ ;  /* 0x00000006080a7210 */ /* 0x084fe20007fbe0ff */
[----:B------:R-:W-:Y:S01]  /*ee50*/  IMAD R8, R0, 0x72, RZ ;  /* 0x0000007200087824 */ /* 0x000fe200078e02ff */
[-C--:B------:R-:W-:Y:S01]  /*ee60*/  LEA.HI.X.SX32 R3, R12, R7.reuse, 0x1, P2 ;  /* 0x000000070c037211 */ /* 0x080fe200010f0eff */
[----:B------:R-:W-:Y:S01]  /*ee70*/  IMAD R13, R0, 0xe8, RZ ;  /* 0x000000e8000d7824 */ /* 0x000fe200078e02ff */
[----:B------:R-:W-:Y:S01]  /*ee80*/  LEA.HI.X.SX32 R15, R9, R7, 0x1, P4 ;  /* 0x00000007090f7211 */ /* 0x000fe200020f0eff */
[----:B------:R0:W-:Y:S01]  /*ee90*/  STL.64 [R1+0xf28], R18 ;  /* 0x000f281201007387 */ /* 0x0001e20000100a00 */
[-C--:B------:R-:W-:Y:S01]  /*eea0*/  IADD3 R16, P0, R4, R6.reuse, RZ ;  /* 0x0000000604107210 */ /* 0x080fe20007f1e0ff */
[----:B------:R-:W-:Y:S01]  /*eeb0*/  IMAD R9, R0, 0x39, RZ ;  /* 0x0000003900097824 */ /* 0x000fe200078e02ff */
[-C--:B------:R-:W-:Y:S01]  /*eec0*/  IADD3 R12, P2, R8, R6.reuse, RZ ;  /* 0x00000006080c7210 */ /* 0x080fe20007f5e0ff */
[----:B------:R-:W-:Y:S01]  /*eed0*/  IMAD R4, R0, 0xe4, RZ ;  /* 0x000000e400047824 */ /* 0x000fe200078e02ff */
[----:B------:R1:W-:Y:S04]  /*eee0*/  STL.64 [R1+0xe48], R2 ;  /* 0x000e480201007387 */ /* 0x0003e80000100a00 */
[-C--:B------:R-:W-:Y:S01]  /*eef0*/  IADD3 R4, P3, R4, R6.reuse, RZ ;  /* 0x0000000604047210 */ /* 0x080fe20007f7e0ff */
[----:B------:R2:W-:Y:S01]  /*ef00*/  STL.64 [R1+0xc90], R14 ;  /* 0x000c900e01007387 */ /* 0x0005e20000100a00 */
[----:B0-----:R-:W-:-:S02]  /*ef10*/  IADD3 R18, P1, R13, R6, RZ ;  /* 0x000000060d127210 */ /* 0x001fc40007f3e0ff */
[-C--:B------:R-:W-:Y:S01]  /*ef20*/  LEA.HI.X.SX32 R13, R9, R7.reuse, 0x1, P2 ;  /* 0x00000007090d7211 */ /* 0x080fe200010f0eff */
[C---:B-1----:R-:W-:Y:S02]  /*ef30*/  IMAD R3, R0.reuse, 0xea, RZ ;  /* 0x000000ea00037824 */ /* 0x042fe400078e02ff */
[C---:B------:R-:W-:Y:S02]  /*ef40*/  IMAD R2, R0.reuse, 0x71, RZ ;  /* 0x0000007100027824 */ /* 0x040fe400078e02ff */
[C---:B------:R-:W-:Y:S01]  /*ef50*/  IMAD R9, R0.reuse, 0x73, RZ ;  /* 0x0000007300097824 */ /* 0x040fe200078e02ff */
[----:B--2---:R-:W-:Y:S01]  /*ef60*/  IADD3 R14, P4, R3, R6, RZ ;  /* 0x00000006030e7210 */ /* 0x004fe20007f9e0ff */
[----:B------:R-:W-:Y:S01]  /*ef70*/  IMAD R3, R0, 0xec, RZ ;  /* 0x000000ec00037824 */ /* 0x000fe200078e02ff */
[-C--:B------:R-:W-:Y:S02]  /*ef80*/  LEA.HI.X.SX32 R17, R2, R7.reuse, 0x1, P0 ;  /* 0x0000000702117211 */ /* 0x080fe400000f0eff */
[----:B------:R-:W-:-:S02]  /*ef90*/  LEA.HI.X.SX32 R5, R8, R7, 0x1, P3 ;  /* 0x0000000708057211 */ /* 0x000fc400018f0eff */
[----:B------:R-:W-:Y:S01]  /*efa0*/  LEA.HI.X.SX32 R11, R9, R7, 0x1, P5 ;  /* 0x00000007090b7211 */ /* 0x000fe200028f0eff */
[----:B------:R0:W-:Y:S01]  /*efb0*/  STL.64 [R1+0xc88], R16 ;  /* 0x000c881001007387 */ /* 0x0001e20000100a00 */
[----:B------:R-:W-:-:S03]  /*efc0*/  IMAD R2, R0, 0x3a, RZ ;  /* 0x0000003a00027824 */ /* 0x000fc600078e02ff */
[----:B------:R-:W-:Y:S04]  /*efd0*/  STL.64 [R1+0xe40], R12 ;  /* 0x000e400c01007387 */ /* 0x000fe80000100a00 */
[----:B------:R1:W-:Y:S01]  /*efe0*/  STL.64 [R1+0xc80], R4 ;  /* 0x000c800401007387 */ /* 0x0003e20000100a00 */
[-C--:B0-----:R-:W-:Y:S01]  /*eff0*/  IADD3 R16, P0, R3, R6.reuse, RZ ;  /* 0x0000000603107210 */ /* 0x081fe20007f1e0ff */
[----:B------:R-:W-:Y:S02]  /*f000*/  IMAD R3, R0, 0x74, RZ ;  /* 0x0000007400037824 */ /* 0x000fe400078e02ff */
[----:B------:R0:W-:Y:S01]  /*f010*/  STL.64 [R1+0xc78], R10 ;  /* 0x000c780a01007387 */ /* 0x0001e20000100a00 */
        /* <DEDUP_REMOVED lines=11> */
[----:B------:R-:W-:Y:S01]  /*f0d0*/  IMAD R8, R0, 0xee, RZ ;  /* 0x000000ee00087824 */ /* 0x000fe200078e02ff */
[----:B------:R-:W-:Y:S02]  /*f0e0*/  LEA.HI.X.SX32 R15, R3, R7, 0x1, P4 ;  /* 0x00000007030f7211 */ /* 0x000fe400020f0eff */
[----:B------:R-:W-:Y:S02]  /*f0f0*/  STL.64 [R1+0xc70], R18 ;  /* 0x000c701201007387 */ /* 0x000fe40000100a00 */
[-C--:B------:R-:W-:Y:S02]  /*f100*/  IADD3 R8, P5, R8, R6.reuse, RZ ;  /* 0x0000000608087210 */ /* 0x080fe40007fbe0ff */
[----:B0-----:R-:W-:-:S04]  /*f110*/  IADD3 R4, P3, R13, R6, RZ ;  /* 0x000000060d047210 */ /* 0x001fc80007f7e0ff */
[-C--:B------:R-:W-:Y:S01]  /*f120*/  LEA.HI.X.SX32 R5, R12, R7.reuse, 0x1, P3 ;  /* 0x000000070c057211 */ /* 0x080fe200018f0eff */
[----:B------:R-:W-:Y:S01]  /*f130*/  IMAD R12, R0, 0x77, RZ ;  /* 0x00000077000c7824 */ /* 0x000fe200078e02ff */
[----:B------:R0:W-:Y:S01]  /*f140*/  STL.64 [R1+0xc68], R14 ;  /* 0x000c680e01007387 */ /* 0x0001e20000100a00 */
[----:B------:R-:W-:-:S03]  /*f150*/  LEA.HI.X.SX32 R17, R13, R7, 0x1, P0 ;  /* 0x000000070d117211 */ /* 0x000fc600000f0eff */
[----:B------:R1:W-:Y:S01]  /*f160*/  STL.64 [R1+0xe30], R4 ;  /* 0x000e300401007387 */ /* 0x0003e20000100a00 */
[----:B------:R-:W-:Y:S01]  /*f170*/  LEA.HI.X.SX32 R9, R12, R7, 0x1, P5 ;  /* 0x000000070c097211 */ /* 0x000fe200028f0eff */
[C---:B------:R-:W-:Y:S02]  /*f180*/  IMAD R10, R0.reuse, 0xf0, RZ ;  /* 0x000000f0000a7824 */ /* 0x040fe400078e02ff */
[C---:B------:R-:W-:Y:S02]  /*f190*/  IMAD R13, R0.reuse, 0xf, RZ ;  /* 0x0000000f000d7824 */ /* 0x040fe400078e02ff */
[C---:B0-----:R-:W-:Y:S02]  /*f1a0*/  IMAD R15, R0.reuse, 0x1e, RZ ;  /* 0x0000001e000f7824 */ /* 0x041fe400078e02ff */
[C---:B-1----:R-:W-:Y:S02]  /*f1b0*/  IMAD R4, R0.reuse, 0x3c, RZ ;  /* 0x0000003c00047824 */ /* 0x042fe400078e02ff */
[----:B------:R-:W-:Y:S01]  /*f1c0*/  IMAD R5, R0, 0x78, RZ ;  /* 0x0000007800057824 */ /* 0x000fe200078e02ff */
[-C--:B------:R-:W-:Y:S01]  /*f1d0*/  IADD3 R18, P3, R15, R6.reuse, RZ ;  /* 0x000000060f127210 */ /* 0x080fe20007f7e0ff */
[----:B------:R0:W-:Y:S01]  /*f1e0*/  STL.64 [R1+0xc60], R16 ;  /* 0x000c601001007387 */ /* 0x0001e20000100a00 */
[----:B------:R-:W-:-:S03]  /*f1f0*/  IADD3 R10, P2, R10, R6, RZ ;  /* 0x000000060a0a7210 */ /* 0x000fc60007f5e0ff */
[----:B------:R1:W-:Y:S01]  /*f200*/  STL.64 [R1+0xc58], R8 ;  /* 0x000c580801007387 */ /* 0x0003e20000100a00 */
[-C--:B------:R-:W-:Y:S02]  /*f210*/  LEA.HI.X.SX32 R19, R13, R7.reuse, 0x1, P3 ;  /* 0x000000070d137211 */ /* 0x080fe400018f0eff */
[CC--:B0-----:R-:W-:Y:S02]  /*f220*/  IADD3 R16, P0, R4.reuse, R6.reuse, RZ ;  /* 0x0000000604107210 */ /* 0x0c1fe40007f1e0ff */
[----:B-1----:R-:W-:Y:S02]  /*f230*/  IADD3 R8, P5, R5, R6, RZ ;  /* 0x0000000605087210 */ /* 0x002fe40007fbe0ff */
[-C--:B------:R-:W-:Y:S02]  /*f240*/  LEA.HI.X.SX32 R17, R15, R7.reuse, 0x1, P0 ;  /* 0x000000070f117211 */ /* 0x080fe400000f0eff */
[-C--:B------:R-:W-:Y:S02]  /*f250*/  LEA.HI.X.SX32 R9, R4, R7.reuse, 0x1, P5 ;  /* 0x0000000704097211 */ /* 0x080fe400028f0eff */
[----:B------:R-:W-:Y:S01]  /*f260*/  LEA.HI.X.SX32 R11, R5, R7, 0x1, P2 ;  /* 0x00000007050b7211 */ /* 0x000fe200010f0eff */
[C---:B------:R-:W-:Y:S01]  /*f270*/  IMAD R2, R0.reuse, 0xf2, RZ ;  /* 0x000000f200027824 */ /* 0x040fe200078e02ff */
[----:B------:R0:W-:Y:S01]  /*f280*/  STL.64 [R1+0xf90], R18 ;  /* 0x000f901201007387 */ /* 0x0001e20000100a00 */
[----:B------:R-:W-:-:S03]  /*f290*/  IMAD R14, R0, 0xf8, RZ ;  /* 0x000000f8000e7824 */ /* 0x000fc600078e02ff */
[----:B------:R1:W-:Y:S01]  /*f2a0*/  STL.64 [R1+0xf18], R16 ;  /* 0x000f181001007387 */ /* 0x0003e20000100a00 */
[----:B------:R-:W-:-:S03]  /*f2b0*/  IADD3 R20, P1, R2, R6, RZ ;  /* 0x0000000602147210 */ /* 0x000fc60007f3e0ff */
[----:B------:R2:W-:Y:S01]  /*f2c0*/  STL.64 [R1+0xe28], R8 ;  /* 0x000e280801007387 */ /* 0x0005e20000100a00 */
[C---:B------:R-:W-:Y:S02]  /*f2d0*/  IMAD R2, R0.reuse, 0xf4, RZ ;  /* 0x000000f400027824 */ /* 0x040fe400078e02ff */
[----:B0-----:R-:W-:Y:S01]  /*f2e0*/  IMAD R18, R0, 0x7a, RZ ;  /* 0x0000007a00127824 */ /* 0x001fe200078e02ff */
[----:B------:R0:W-:Y:S01]  /*f2f0*/  STL.64 [R1+0xc50], R10 ;  /* 0x000c500a01007387 */ /* 0x0001e20000100a00 */
[-C--:B-1----:R-:W-:Y:S01]  /*f300*/  IADD3 R16, P0, R14, R6.reuse, RZ ;  /* 0x000000060e107210 */ /* 0x082fe20007f1e0ff */
[----:B------:R-:W-:Y:S02]  /*f310*/  IMAD R14, R0, 0x3d, RZ ;  /* 0x0000003d000e7824 */ /* 0x000fe400078e02ff */
[-C--:B--2---:R-:W-:Y:S01]  /*f320*/  IADD3 R8, P5, R18, R6.reuse, RZ ;  /* 0x0000000612087210 */ /* 0x084fe20007fbe0ff */
[----:B0-----:R-:W-:Y:S01]  /*f330*/  IMAD R11, R0, 0x79, RZ ;  /* 0x00000079000b7824 */ /* 0x001fe200078e02ff */
[----:B------:R-:W-:Y:S01]  /*f340*/  IADD3 R2, P4, R2, R6, RZ ;  /* 0x0000000602027210 */ /* 0x000fe20007f9e0ff */
[----:B------:R-:W-:-:S03]  /*f350*/  IMAD R12, R0, 0xf6, RZ ;  /* 0x000000f6000c7824 */ /* 0x000fc600078e02ff */
[-C--:B------:R-:W-:Y:S02]  /*f360*/  LEA.HI.X.SX32 R21, R11, R7.reuse, 0x1, P1 ;  /* 0x000000070b157211 */ /* 0x080fe400008f0eff */
[-C--:B------:R-:W-:Y:S01]  /*f370*/  LEA.HI.X.SX32 R9, R14, R7.reuse, 0x1, P5 ;  /* 0x000000070e097211 */ /* 0x080fe200028f0eff */
[----:B------:R-:W-:Y:S01]  /*f380*/  IMAD R14, R0, 0x7c, RZ ;  /* 0x0000007c000e7824 */ /* 0x000fe200078e02ff */
[----:B------:R-:W-:Y:S01]  /*f390*/  LEA.HI.X.SX32 R3, R18, R7, 0x1, P4 ;  /* 0x0000000712037211 */ /* 0x000fe200020f0eff */
[----:B------:R0:W-:Y:S01]  /*f3a0*/  STL.64 [R1+0xc48], R20 ;  /* 0x000c481401007387 */ /* 0x0001e20000100a00 */
[-C--:B------:R-:W-:Y:S01]  /*f3b0*/  IADD3 R12, P3, R12, R6.reuse, RZ ;  /* 0x000000060c0c7210 */ /* 0x080fe20007f7e0ff */
[----:B------:R-:W-:Y:S01]  /*f3c0*/  IMAD R15, R0, 0x3e, RZ ;  /* 0x0000003e000f7824 */ /* 0x000fe200078e02ff */
[----:B------:R-:W-:Y:S01]  /*f3d0*/  IADD3 R18, P4, R14, R6, RZ ;  /* 0x000000060e127210 */ /* 0x000fe20007f9e0ff */
[C---:B------:R-:W-:Y:S01]  /*f3e0*/  IMAD R4, R0.reuse, 0xfa, RZ ;  /* 0x000000fa00047824 */ /* 0x040fe200078e02ff */
[----:B------:R1:W-:Y:S01]  /*f3f0*/  STL.64 [R1+0xe20], R8 ;  /* 0x000e200801007387 */ /* 0x0003e20000100a00 */
[----:B------:R-:W-:-:S02]  /*f400*/  IMAD R10, R0, 0xfc, RZ ;  /* 0x000000fc000a7824 */ /* 0x000fc400078e02ff */
[C---:B0-----:R-:W-:Y:S01]  /*f410*/  IMAD R21, R0.reuse, 0x7b, RZ ;  /* 0x0000007b00157824 */ /* 0x041fe200078e02ff */
[----:B------:R0:W-:Y:S01]  /*f420*/  STL.64 [R1+0xc40], R2 ;  /* 0x000c400201007387 */ /* 0x0001e20000100a00 */
[C---:B------:R-:W-:Y:S01]  /*f430*/  IMAD R20, R0.reuse, 0x1f, RZ ;  /* 0x0000001f00147824 */ /* 0x040fe200078e02ff */
[-C--:B------:R-:W-:Y:S02]  /*f440*/  LEA.HI.X.SX32 R19, R15, R7.reuse, 0x1, P4 ;  /* 0x000000070f137211 */ /* 0x080fe400020f0eff */
[-C--:B------:R-:W-:Y:S02]  /*f450*/  LEA.HI.X.SX32 R13, R21, R7.reuse, 0x1, P3 ;  /* 0x00000007150d7211 */ /* 0x080fe400018f0eff */
[-C--:B-1----:R-:W-:Y:S01]  /*f460*/  IADD3 R8, P5, R15, R6.reuse, RZ ;  /* 0x000000060f087210 */ /* 0x082fe20007fbe0ff */
[----:B------:R-:W-:Y:S01]  /*f470*/  IMAD R15, R0, 0x7d, RZ ;  /* 0x0000007d000f7824 */ /* 0x000fe200078e02ff */
[-C--:B------:R-:W-:Y:S01]  /*f480*/  IADD3 R4, P2, R4, R6.reuse, RZ ;  /* 0x0000000604047210 */ /* 0x080fe20007f5e0ff */
[----:B0-----:R-:W-:Y:S01]  /*f490*/  IMAD R2, R0, 0x7e, RZ ;  /* 0x0000007e00027824 */ /* 0x001fe200078e02ff */
[-C--:B------:R-:W-:Y:S01]  /*f4a0*/  LEA.HI.X.SX32 R17, R14, R7.reuse, 0x1, P0 ;  /* 0x000000070e117211 */ /* 0x080fe200000f0eff */
[----:B------:R0:W-:Y:S01]  /*f4b0*/  STL.64 [R1+0xc38], R12 ;  /* 0x000c380c01007387 */ /* 0x0001e20000100a00 */
[----:B------:R-:W-:Y:S01]  /*f4c0*/  IADD3 R10, P1, R10, R6, RZ ;  /* 0x000000060a0a7210 */ /* 0x000fe20007f3e0ff */
[----:B------:R-:W-:Y:S01]  /*f4d0*/  IMAD R14, R0, 0x3f, RZ ;  /* 0x0000003f000e7824 */ /* 0x000fe200078e02ff */
[----:B------:R-:W-:-:S02]  /*f4e0*/  LEA.HI.X.SX32 R9, R20, R7, 0x1, P5 ;  /* 0x0000000714097211 */ /* 0x000fc400028f0eff */
[-C--:B------:R-:W-:Y:S02]  /*f4f0*/  LEA.HI.X.SX32 R5, R15, R7.reuse, 0x1, P2 ;  /* 0x000000070f057211 */ /* 0x080fe400010f0eff */
[C---:B------:R-:W-:Y:S01]  /*f500*/  LEA.HI.X.SX32 R11, R2.reuse, R7, 0x1, P1 ;  /* 0x00000007020b7211 */ /* 0x040fe200008f0eff */
[----:B------:R1:W-:Y:S01]  /*f510*/  STL.64 [R1+0xf10], R8 ;  /* 0x000f100801007387 */ /* 0x0003e20000100a00 */
[----:B0-----:R-:W-:-:S03]  /*f520*/  IADD3 R12, P3, R2, R6, RZ ;  /* 0x00000006020c7210 */ /* 0x001fc60007f7e0ff */
[----:B------:R0:W-:Y:S01]  /*f530*/  STL.64 [R1+0xe18], R18 ;  /* 0x000e181201007387 */ /* 0x0001e20000100a00 */
[----:B------:R-:W-:-:S03]  /*f540*/  LEA.HI.X.SX32 R13, R14, R7, 0x1, P3 ;  /* 0x000000070e0d7211 */ /* 0x000fc600018f0eff */
[----:B------:R-:W-:Y:S01]  /*f550*/  STL.64 [R1+0xc30], R16 ;  /* 0x000c301001007387 */ /* 0x000fe20000100a00 */
[----:B------:R-:W-:-:S03]  /*f560*/  IMAD.SHL.U32 R3, R0, 0x2, RZ ;  /* 0x0000000200037824 */ /* 0x000fc600078e00ff */
[----:B------:R2:W-:Y:S04]  /*f570*/  STL.64 [R1+0xc28], R4 ;  /* 0x000c280401007387 */ /* 0x0005e80000100a00 */
[----:B------:R-:W-:Y:S01]  /*f580*/  STL.64 [R1+0xc20], R10 ;  /* 0x000c200a01007387 */ /* 0x000fe20000100a00 */
[----:B-1----:R-:W-:-:S03]  /*f590*/  IADD3 R8, P5, R3, R6, RZ ;  /* 0x0000000603087210 */ /* 0x002fc60007fbe0ff */
[----:B------:R1:W-:Y:S01]  /*f5a0*/  STL.64 [R1+0xe10], R12 ;  /* 0x000e100c01007387 */ /* 0x0003e20000100a00 */
[CC--:B0-----:R-:W-:Y:S02]  /*f5b0*/  LEA R18, P4, R0.reuse, R6.reuse, 0x2 ;  /* 0x0000000600127211 */ /* 0x0c1fe400078810ff */
[C---:B--2---:R-:W-:Y:S02]  /*f5c0*/  LEA R4, P2, R0.reuse, R6, 0x4 ;  /* 0x0000000600047211 */ /* 0x044fe400078420ff */
[----:B------:R-:W-:Y:S02]  /*f5d0*/  LEA.HI.X.SX32 R9, R0, R7, 0x1, P5 ;  /* 0x0000000700097211 */ /* 0x000fe400028f0eff */
[----:B-1----:R-:W-:Y:S02]  /*f5e0*/  MOV R12, c[0x0][0x1a4] ;  /* 0x00006900000c7a02 */ /* 0x002fe40000000f00 */
[----:B------:R-:W-:Y:S02]  /*f5f0*/  MOV R13, c[0x0][0x1a4] ;  /* 0x00006900000d7a02 */ /* 0x000fe40000000f00 */
[----:B------:R-:W-:-:S02]  /*f600*/  SHF.L.U32 R12, R12, 0x3, RZ ;  /* 0x000000030c0c7819 */ /* 0x000fc400000006ff */
[----:B------:R-:W-:Y:S02]  /*f610*/  LEA R16, P0, R0, R6, 0x3 ;  /* 0x0000000600107211 */ /* 0x000fe400078018ff */
[----:B------:R-:W-:Y:S02]  /*f620*/  SHF.L.U32 R13, R13, 0x2, RZ ;  /* 0x000000020d0d7819 */ /* 0x000fe400000006ff */
[-C--:B------:R-:W-:Y:S02]  /*f630*/  LEA.HI.X.SX32 R19, R3, R7.reuse, 0x1, P4 ;  /* 0x0000000703137211 */ /* 0x080fe400020f0eff */
[-C--:B------:R-:W-:Y:S01]  /*f640*/  LEA.HI.X.SX32 R5, R12, R7.reuse, 0x1, P2 ;  /* 0x000000070c057211 */ /* 0x080fe200010f0eff */
[----:B------:R-:W-:Y:S01]  /*f650*/  STL.64 [R1+0x1000], R8 ;  /* 0x0010000801007387 */ /* 0x000fe20000100a00 */
[----:B------:R-:W-:Y:S01]  /*f660*/  LEA.HI.X.SX32 R17, R13, R7, 0x1, P0 ;  /* 0x000000070d117211 */ /* 0x000fe200000f0eff */
[----:B------:R-:W-:Y:S02]  /*f670*/  IMAD.MOV.U32 R2, RZ, RZ, c[0x0][0x1a4] ;  /* 0x00006900ff027624 */ /* 0x000fe400078e00ff */
[----:B------:R-:W-:Y:S01]  /*f680*/  STL.64 [R1+0xff8], R18 ;  /* 0x000ff81201007387 */ /* 0x000fe20000100a00 */
[----:B------:R-:W-:Y:S01]  /*f690*/  IMAD.MOV.U32 R13, RZ, RZ, c[0x0][0x1a4] ;  /* 0x00006900ff0d7624 */ /* 0x000fe200078e00ff */
[----:B------:R-:W-:-:S02]  /*f6a0*/  MOV R12, c[0x0][0x1a4] ;  /* 0x00006900000c7a02 */ /* 0x000fc40000000f00 */
[----:B------:R0:W-:Y:S01]  /*f6b0*/  STL.64 [R1+0xfc8], R4 ;  /* 0x000fc80401007387 */ /* 0x0001e20000100a00 */
[----:B------:R-:W-:Y:S01]  /*f6c0*/  IMAD R2, R2, 0xfe, RZ ;  /* 0x000000fe02027824 */ /* 0x000fe200078e02ff */
[CC--:B------:R-:W-:Y:S02]  /*f6d0*/  LEA R14, P3, R0.reuse, R6.reuse, 0x5 ;  /* 0x00000006000e7211 */ /* 0x0c0fe400078628ff */
[----:B------:R-:W-:Y:S02]  /*f6e0*/  SHF.L.U32 R13, R13, 0x4, RZ ;  /* 0x000000040d0d7819 */ /* 0x000fe400000006ff */
[-C--:B------:R-:W-:Y:S02]  /*f6f0*/  LEA R10, P1, R0, R6.reuse, 0x6 ;  /* 0x00000006000a7211 */ /* 0x080fe400078230ff */
[----:B------:R-:W-:Y:S02]  /*f700*/  SHF.L.U32 R12, R12, 0x5, RZ ;  /* 0x000000050c0c7819 */ /* 0x000fe400000006ff */
[----:B0-----:R-:W-:Y:S01]  /*f710*/  MOV R5, c[0x0][0x1a4] ;  /* 0x0000690000057a02 */ /* 0x001fe20000000f00 */
[----:B------:R-:W-:Y:S01]  /*f720*/  IMAD.MOV.U32 R4, RZ, RZ, c[0x0][0x1a4] ;  /* 0x00006900ff047624 */ /* 0x000fe200078e00ff */
[----:B------:R-:W-:-:S03]  /*f730*/  LEA R8, P5, R0, R6, 0x7 ;  /* 0x0000000600087211 */ /* 0x000fc600078a38ff */
[----:B------:R-:W-:Y:S01]  /*f740*/  IMAD.SHL.U32 R5, R5, 0x40, RZ ;  /* 0x0000004005057824 */ /* 0x000fe200078e00ff */
[----:B------:R-:W-:Y:S01]  /*f750*/  IADD3 R2, P4, R2, R6, RZ ;  /* 0x0000000602027210 */ /* 0x000fe20007f9e0ff */
[----:B------:R-:W-:Y:S01]  /*f760*/  IMAD R4, R4, 0x7f, RZ ;  /* 0x0000007f04047824 */ /* 0x000fe200078e02ff */
[-C--:B------:R-:W-:Y:S02]  /*f770*/  LEA.HI.X.SX32 R15, R13, R7.reuse, 0x1, P3 ;  /* 0x000000070d0f7211 */ /* 0x080fe400018f0eff */
[-C--:B------:R-:W-:Y:S01]  /*f780*/  LEA.HI.X.SX32 R11, R12, R7.reuse, 0x1, P1 ;  /* 0x000000070c0b7211 */ /* 0x080fe200008f0eff */
[----:B------:R-:W-:Y:S01]  /*f790*/  STL.64 [R1+0xfe8], R16 ;  /* 0x000fe81001007387 */ /* 0x000fe20000100a00 */
[-C--:B------:R-:W-:Y:S02]  /*f7a0*/  LEA.HI.X.SX32 R9, R5, R7.reuse, 0x1, P5 ;  /* 0x0000000705097211 */ /* 0x080fe400028f0eff */
[----:B------:R-:W-:Y:S01]  /*f7b0*/  LEA.HI.X.SX32 R3, R4, R7, 0x1, P4 ;  /* 0x0000000704037211 */ /* 0x000fe200020f0eff */
[----:B------:R-:W-:Y:S04]  /*f7c0*/  STL.64 [R1+0xf88], R14 ;  /* 0x000f880e01007387 */ /* 0x000fe80000100a00 */
[----:B------:R-:W-:Y:S04]  /*f7d0*/  STL.64 [R1+0xf08], R10 ;  /* 0x000f080a01007387 */ /* 0x000fe80000100a00 */
[----:B------:R-:W-:Y:S04]  /*f7e0*/  STL [R1+0x68c], RZ ;  /* 0x00068cff01007387 */ /* 0x000fe80000100800 */
[----:B------:R-:W-:Y:S04]  /*f7f0*/  STL.64 [R1+0xc18], R8 ;  /* 0x000c180801007387 */ /* 0x000fe80000100a00 */
[----:B------:R0:W-:Y:S04]  /*f800*/  STL.64 [R1+0xc10], R2 ;  /* 0x000c100201007387 */ /* 0x0001e80000100a00 */
        /* <DEDUP_REMOVED lines=21> */
[----:B0-----:R-:W0:Y:S04]  /*f960*/  S2R R3, SR_TID.X ;  /* 0x0000000000037919 */ /* 0x001e280000002100 */
[----:B------:R1:W-:Y:S04]  /*f970*/  STL [R1+0x624], RZ ;  /* 0x000624ff01007387 */ /* 0x0003e80000100800 */
[----:B------:R1:W-:Y:S04]  /*f980*/  STL [R1+0x628], RZ ;  /* 0x000628ff01007387 */ /* 0x0003e80000100800 */
[----:B------:R-:W2:Y:S04]  /*f990*/  S2R R4, SR_TID.X ;  /* 0x0000000000047919 */ /* 0x000ea80000002100 */
        /* <DEDUP_REMOVED lines=16> */
[----:B------:R1:W-:Y:S01]  /*faa0*/  STL [R1+0x73c], RZ ;  /* 0x00073cff01007387 */ /* 0x0003e20000100800 */
[----:B0-----:R-:W-:-:S02]  /*fab0*/  LOP3.LUT R2, R3, 0x7, RZ, 0xc0, !PT ;  /* 0x0000000703027812 */ /* 0x001fc400078ec0ff */
[----:B--2---:R-:W-:Y:S02]  /*fac0*/  LOP3.LUT P6, RZ, R4, 0x80, RZ, 0xc0, !PT ;  /* 0x0000008004ff7812 */ /* 0x004fe400078cc0ff */
[C---:B------:R-:W-:Y:S01]  /*fad0*/  LOP3.LUT R6, R3.reuse, 0x7f, RZ, 0xc0, !PT ;  /* 0x0000007f03067812 */ /* 0x040fe200078ec0ff */
[C---:B------:R-:W-:Y:S01]  /*fae0*/  IMAD R5, R2.reuse, 0x210, RZ ;  /* 0x0000021002057824 */ /* 0x040fe200078e02ff */
[----:B------:R-:W-:Y:S01]  /*faf0*/  SHF.L.U32 R7, R3, 0x1, RZ ;  /* 0x0000000103077819 */ /* 0x000fe200000006ff */
[----:B------:R-:W-:Y:S01]  /*fb00*/  IMAD R2, R2, 0x110, RZ ;  /* 0x0000011002027824 */ /* 0x000fe200078e02ff */
[----:B------:R-:W-:Y:S01]  /*fb10*/  SEL R3, RZ, 0x110, !P6 ;  /* 0x00000110ff037807 */ /* 0x000fe20007000000 */
[----:B------:R-:W-:Y:S01]  /*fb20*/  IMAD.SHL.U32 R4, R4, 0x2, RZ ;  /* 0x0000000204047824 */ /* 0x000fe200078e00ff */
[----:B------:R-:W-:Y:S02]  /*fb30*/  SHF.L.U32 R6, R6, 0x1, RZ ;  /* 0x0000000106067819 */ /* 0x000fe400000006ff */
[----:B------:R-:W-:-:S02]  /*fb40*/  LOP3.LUT R5, R5, 0x30, R7, 0x78, !PT ;  /* 0x0000003005057812 */ /* 0x000fc400078e7807 */
[----:B------:R-:W-:Y:S02]  /*fb50*/  LOP3.LUT R3, R3, R6, RZ, 0x3c, !PT ;  /* 0x0000000603037212 */ /* 0x000fe400078e3cff */
[----:B------:R-:W-:Y:S02]  /*fb60*/  LOP3.LUT R2, R2, 0x30, R4, 0x78, !PT ;  /* 0x0000003002027812 */ /* 0x000fe400078e7804 */
[C---:B------:R-:W-:Y:S02]  /*fb70*/  LOP3.LUT R0, R3.reuse, 0x20, RZ, 0x3c, !PT ;  /* 0x0000002003007812 */ /* 0x040fe400078e3cff */
[----:B------:R-:W-:Y:S02]  /*fb80*/  LOP3.LUT R4, R3, 0x40, RZ, 0x3c, !PT ;  /* 0x0000004003047812 */ /* 0x000fe400078e3cff */
[----:B------:R-:W-:Y:S02]  /*fb90*/  LOP3.LUT R5, R5, 0x40, RZ, 0x3c, !PT ;  /* 0x0000004005057812 */ /* 0x000fe400078e3cff */
[----:B------:R-:W-:-:S02]  /*fba0*/  LOP3.LUT R3, R3, 0x60, RZ, 0x3c, !PT ;  /* 0x0000006003037812 */ /* 0x000fc400078e3cff */
[----:B-1----:R-:W-:Y:S02]  /*fbb0*/  LOP3.LUT R0, R2, 0x40, RZ, 0x3c, !PT ;  /* 0x0000004002007812 */ /* 0x002fe400078e3cff */
.L_x_2:
[----:B------:R-:W2:Y:S04]  /*fbc0*/  LDL.64 R6, [R1+0xaa0] ;  /* 0x000aa00001067983 */ /* 0x000ea80000100a00 */
[----:B------:R-:W2:Y:S04]  /*fbd0*/  LDL R0, [R1+0x7d4] ;  /* 0x0007d40001007983 */ /* 0x000ea80000100800 */
[----:B------:R-:W3:Y:S04]  /*fbe0*/  LDL.64 R4, [R1+0x1000] ;  /* 0x0010000001047983 */ /* 0x000ee80000100a00 */
[----:B------:R-:W4:Y:S04]  /*fbf0*/  LDL.64 R2, [R1+0xff8] ;  /* 0x000ff80001027983 */ /* 0x000f280000100a00 */
[----:B------:R-:W5:Y:S04]  /*fc00*/  LDL.64 R10, [R1+0xff0] ;  /* 0x000ff000010a7983 */ /* 0x000f680000100a00 */
[----:B------:R-:W5:Y:S04]  /*fc10*/  LDL.64 R20, [R1+0xfd8] ;  /* 0x000fd80001147983 */ /* 0x000f680000100a00 */
[----:B------:R-:W5:Y:S04]  /*fc20*/  LDL.64 R8, [R1+0xfe8] ;  /* 0x000fe80001087983 */ /* 0x000f680000100a00 */
[----:B------:R-:W5:Y:S04]  /*fc30*/  LDL.64 R18, [R1+0xfe0] ;  /* 0x000fe00001127983 */ /* 0x000f680000100a00 */
[----:B------:R-:W5:Y:S04]  /*fc40*/  LDL.64 R12, [R1+0xfd0] ;  /* 0x000fd000010c7983 */ /* 0x000f680000100a00 */
[----:B------:R-:W5:Y:S04]  /*fc50*/  LDL.64 R16, [R1+0xfc8] ;  /* 0x000fc80001107983 */ /* 0x000f680000100a00 */
[----:B------:R-:W5:Y:S04]  /*fc60*/  LDL.64 R24, [R1+0xfc0] ;  /* 0x000fc00001187983 */ /* 0x000f680000100a00 */
[----:B------:R-:W5:Y:S04]  /*fc70*/  LDL.64 R22, [R1+0xfb0] ;  /* 0x000fb00001167983 */ /* 0x000f680000100a00 */
[----:B------:R-:W5:Y:S01]  /*fc80*/  LDL.64 R14, [R1+0xfb8] ;  /* 0x000fb800010e7983 */ /* 0x000f620000100a00 */
[----:B--2---:R-:W-:-:S05]  /*fc90*/  IMAD.WIDE R6, R0, 0x2, R6 ;  /* 0x0000000200067825 */ /* 0x004fca00078e0206 */
[----:B------:R0:W2:Y:S01]  /*fca0*/  LDG.E.U16 R29, [R6.64] ;  /* 0x00000004061d7981 */ /* 0x0000a2000c1e1500 */
[----:B---3--:R-:W-:-:S04]  /*fcb0*/  IMAD.WIDE R4, R0, 0x2, R4 ;  /* 0x0000000200047825 */ /* 0x008fc800078e0204 */
[C---:B----4-:R-:W-:Y:S01]  /*fcc0*/  IMAD.WIDE R2, R0.reuse, 0x2, R2 ;  /* 0x0000000200027825 */ /* 0x050fe200078e0202 */
[----:B------:R1:W3:Y:S03]  /*fcd0*/  LDG.E.U16 R26, [R4.64] ;  /* 0x00000004041a7981 */ /* 0x0002e6000c1e1500 */
[C---:B-----5:R-:W-:Y:S01]  /*fce0*/  IMAD.WIDE R10, R0.reuse, 0x2, R10 ;  /* 0x00000002000a7825 */ /* 0x060fe200078e020a */
[----:B------:R4:W5:Y:S03]  /*fcf0*/  LDG.E.U16 R27, [R2.64] ;  /* 0x00000004021b7981 */ /* 0x000966000c1e1500 */
[C---:B-1----:R-:W-:Y:S02]  /*fd00*/  IMAD.WIDE R4, R0.reuse, 0x2, R20 ;  /* 0x0000000200047825 */ /* 0x042fe400078e0214 */
[----:B------:R1:W5:Y:S02]  /*fd10*/  LDG.E.U16 R21, [R10.64] ;  /* 0x000000040a157981 */ /* 0x000364000c1e1500 */
[----:B------:R-:W-:-:S04]  /*fd20*/  IMAD.WIDE R8, R0, 0x2, R8 ;  /* 0x0000000200087825 */ /* 0x000fc800078e0208 */
[C---:B0-----:R-:W-:Y:S01]  /*fd30*/  IMAD.WIDE R6, R0.reuse, 0x2, R18 ;  /* 0x0000000200067825 */ /* 0x041fe200078e0212 */
[----:B------:R0:W5:Y:S04]  /*fd40*/  LDG.E.U16 R28, [R8.64] ;  /* 0x00000004081c7981 */ /* 0x000168000c1e1500 */
[----:B------:R-:W5:Y:S01]  /*fd50*/  LDL.64 R18, [R1+0xfa8] ;  /* 0x000fa80001127983 */ /* 0x000f620000100a00 */
[----:B----4-:R-:W-:-:S03]  /*fd60*/  IMAD.WIDE R2, R0, 0x2, R12 ;  /* 0x0000000200027825 */ /* 0x010fc600078e020c */
[----:B--2---:R2:W-:Y:S04]  /*fd70*/  STL [R1+0x19c], R29 ;  /* 0x00019c1d01007387 */ /* 0x0045e80000100800 */
[----:B--2---:R2:W4:Y:S01]  /*fd80*/  LDG.E.U16 R29, [R6.64] ;  /* 0x00000004061d7981 */ /* 0x004522000c1e1500 */
[----:B-1----:R-:W-:-:S03]  /*fd90*/  IMAD.WIDE R10, R0, 0x2, R16 ;  /* 0x00000002000a7825 */ /* 0x002fc600078e0210 */
[----:B---3--:R1:W-:Y:S01]  /*fda0*/  STL [R1+0x198], R26 ;  /* 0x0001981a01007387 */ /* 0x0083e20000100800 */
[----:B0-----:R-:W-:-:S03]  /*fdb0*/  IMAD.WIDE R8, R0, 0x2, R24 ;  /* 0x0000000200087825 */ /* 0x001fc600078e0218 */
[----:B------:R-:W3:Y:S04]  /*fdc0*/  LDL.64 R12, [R1+0xfa0] ;  /* 0x000fa000010c7983 */ /* 0x000ee80000100a00 */
[----:B-----5:R0:W-:Y:S04]  /*fdd0*/  STL [R1+0x194], R27 ;  /* 0x0001941b01007387 */ /* 0x0201e80000100800 */
[----:B-1----:R1:W5:Y:S04]  /*fde0*/  LDG.E.U16 R26, [R4.64] ;  /* 0x00000004041a7981 */ /* 0x002368000c1e1500 */
[----:B------:R2:W-:Y:S04]  /*fdf0*/  STL [R1+0x190], R21 ;  /* 0x0001901501007387 */ /* 0x0005e80000100800 */
[----:B0-----:R0:W5:Y:S01]  /*fe00*/  LDG.E.U16 R27, [R2.64] ;  /* 0x00000004021b7981 */ /* 0x001162000c1e1500 */
[----:B-1----:R-:W-:-:S03]  /*fe10*/  IMAD.WIDE R4, R0, 0x2, R22 ;  /* 0x0000000200047825 */ /* 0x002fc600078e0216 */
[----:B------:R-:W5:Y:S04]  /*fe20*/  LDL.64 R24, [R1+0xf88] ;  /* 0x000f880001187983 */ /* 0x000f680000100a00 */
[----:B--2---:R-:W2:Y:S04]  /*fe30*/  LDL.64 R20, [R1+0xf98] ;  /* 0x000f980001147983 */ /* 0x004ea80000100a00 */
[----:B------:R3:W2:Y:S01]  /*fe40*/  LDG.E.U16 R23, [R10.64] ;  /* 0x000000040a177981 */ /* 0x0006a2000c1e1500 */
[----:B------:R-:W-:-:S03]  /*fe50*/  IMAD.WIDE R6, R0, 0x2, R14 ;  /* 0x0000000200067825 */ /* 0x000fc600078e020e */
[----:B------:R-:W2:Y:S04]  /*fe60*/  LDL.64 R16, [R1+0xf90] ;  /* 0x000f900001107983 */ /* 0x000ea80000100a00 */
[----:B------:R-:W2:Y:S04]  /*fe70*/  LDL.64 R14, [R1+0xf80] ;  /* 0x000f8000010e7983 */ /* 0x000ea80000100a00 */
[----:B------:R1:W-:Y:S04]  /*fe80*/  STL [R1+0x18c], R28 ;  /* 0x00018c1c01007387 */ /* 0x0003e80000100800 */
[----:B-1----:R2:W2:Y:S04]  /*fe90*/  LDG.E.U16 R28, [R8.64] ;  /* 0x00000004081c7981 */ /* 0x0024a8000c1e1500 */
[----:B----4-:R1:W-:Y:S04]  /*fea0*/  STL [R1+0x188], R29 ;  /* 0x0001881d01007387 */ /* 0x0103e80000100800 */
[----:B-1----:R1:W4:Y:S01]  /*feb0*/  LDG.E.U16 R29, [R6.64] ;  /* 0x00000004061d7981 */ /* 0x002322000c1e1500 */
[----:B0-----:R-:W-:-:S04]  /*fec0*/  IMAD.WIDE R2, R0, 0x2, R18 ;  /* 0x0000000200027825 */ /* 0x001fc800078e0212 */
[C---:B---3--:R-:W-:Y:S01]  /*fed0*/  IMAD.WIDE R10, R0.reuse, 0x2, R12 ;  /* 0x00000002000a7825 */ /* 0x048fe200078e020c */
[----:B-----5:R0:W-:Y:S04]  /*fee0*/  STL [R1+0x184], R26 ;  /* 0x0001841a01007387 */ /* 0x0201e80000100800 */
[----:B------:R-:W3:Y:S04]  /*fef0*/  LDL.64 R18, [R1+0xf78] ;  /* 0x000f780001127983 */ /* 0x000ee80000100a00 */
[----:B------:R5:W-:Y:S04]  /*ff00*/  STL [R1+0x180], R27 ;  /* 0x0001801b01007387 */ /* 0x000be80000100800 */
[----:B0-----:R0:W3:Y:S01]  /*ff10*/  LDG.E.U16 R26, [R4.64] ;  /* 0x00000004041a7981 */ /* 0x0010e2000c1e1500 */
[----:B--2---:R-:W-:-:S03]  /*ff20*/  IMAD.WIDE R8, R0, 0x2, R20 ;  /* 0x0000000200087825 */ /* 0x004fc600078e0214 */
[----:B-----5:R2:W5:Y:S04]  /*ff30*/  LDG.E.U16 R27, [R2.64] ;  /* 0x00000004021b7981 */ /* 0x020568000c1e1500 */
[----:B------:R1:W-:Y:S01]  /*ff40*/  STL [R1+0x17c], R23 ;  /* 0x00017c1701007387 */ /* 0x0003e20000100800 */
[----:B0-----:R-:W-:-:S03]  /*ff50*/  IMAD.WIDE R4, R0, 0x2, R24 ;  /* 0x0000000200047825 */ /* 0x001fc600078e0218 */
[----:B------:R-:W5:Y:S04]  /*ff60*/  LDL.64 R20, [R1+0xf60] ;  /* 0x000f600001147983 */ /* 0x000f680000100a00 */
[----:B------:R3:W5:Y:S04]  /*ff70*/  LDG.E.U16 R25, [R10.64] ;  /* 0x000000040a197981 */ /* 0x000768000c1e1500 */
[----:B-1----:R-:W5:Y:S01]  /*ff80*/  LDL.64 R22, [R1+0xf70] ;  /* 0x000f700001167983 */ /* 0x002f620000100a00 */
[----:B------:R-:W-:-:S03]  /*ff90*/  IMAD.WIDE R6, R0, 0x2, R16 ;  /* 0x0000000200067825 */ /* 0x000fc600078e0210 */
[----:B------:R-:W5:Y:S04]  /*ffa0*/  LDL.64 R12, [R1+0xf68] ;  /* 0x000f6800010c7983 */ /* 0x000f680000100a00 */
[----:B------:R-:W5:Y:S04]  /*ffb0*/  LDL.64 R16, [R1+0xf58] ;  /* 0x000f580001107983 */ /* 0x000f680000100a00 */
[----:B------:R0:W-:Y:S04]  /*ffc0*/  STL [R1+0x178], R28 ;  /* 0x0001781c01007387 */ /* 0x0001e80000100800 */
[----:B0-----:R0:W5:Y:S04]  /*ffd0*/  LDG.E.U16 R28, [R8.64] ;  /* 0x00000004081c7981 */ /* 0x001168000c1e1500 */
[----:B----4-:R1:W-:Y:S04]  /*ffe0*/  STL [R1+0x174], R29 ;  /* 0x0001741d01007387 */ /* 0x0103e80000100800 */
[----:B-1----:R1:W4:Y:S01]  /*fff0*/  LDG.E.U16 R29, [R6.64] ;  /* 0x00000004061d7981 */ /* 0x002322000c1e1500 */
[----:B--2---:R-:W-:-:S04]  /*10000*/  IMAD.WIDE R2, R0, 0x2, R14 ;  /* 0x0000000200027825 */ /* 0x004fc800078e020e */
[C---:B---3--:R-:W-:Y:S01]  /*10010*/  IMAD.WIDE R10, R0.reuse, 0x2, R18 ;  /* 0x00000002000a7825 */ /* 0x048fe200078e0212 */
[----:B------:R2:W-:Y:S04]  /*10020*/  STL [R1+0x170], R26 ;  /* 0x0001701a01007387 */ /* 0x0005e80000100800 */
[----:B------:R-:W3:Y:S04]  /*10030*/  LDL.64 R14, [R1+0xf50] ;  /* 0x000f5000010e7983 */ /* 0x000ee80000100a00 */
[----:B-----5:R5:W-:Y:S04]  /*10040*/  STL [R1+0x16c], R27 ;  /* 0x00016c1b01007387 */ /* 0x020be80000100800 */
[----:B--2---:R2:W3:Y:S04]  /*10050*/  LDG.E.U16 R26, [R4.64] ;  /* 0x00000004041a7981 */ /* 0x0044e8000c1e1500 */
[----:B-----5:R5:W3:Y:S04]  /*10060*/  LDG.E.U16 R27, [R2.64] ;  /* 0x00000004021b7981 */ /* 0x020ae8000c1e1500 */
[----:B------:R1:W-:Y:S01]  /*10070*/  STL [R1+0x168], R25 ;  /* 0x0001681901007387 */ /* 0x0003e20000100800 */
[----:B0-----:R-:W-:-:S03]  /*10080*/  IMAD.WIDE R8, R0, 0x2, R22 ;  /* 0x0000000200087825 */ /* 0x001fc600078e0216 */
[----:B------:R-:W3:Y:S01]  /*10090*/  LDL.64 R22, [R1+0xf38] ;  /* 0x000f380001167983 */ /* 0x000ee20000100a00 */
[----:B--2---:R-:W-:-:S03]  /*100a0*/  IMAD.WIDE R4, R0, 0x2, R20 ;  /* 0x0000000200047825 */ /* 0x004fc600078e0214 */
[----:B------:R3:W2:Y:S04]  /*100b0*/  LDG.E.U16 R21, [R10.64] ;  /* 0x000000040a157981 */ /* 0x0006a8000c1e1500 */
[----:B-1----:R-:W2:Y:S01]  /*100c0*/  LDL.64 R24, [R1+0xf48] ;  /* 0x000f480001187983 */ /* 0x002ea20000100a00 */
[----:B------:R-:W-:-:S03]  /*100d0*/  IMAD.WIDE R6, R0, 0x2, R12 ;  /* 0x0000000200067825 */ /* 0x000fc600078e020c */
[----:B------:R-:W2:Y:S04]  /*100e0*/  LDL.64 R18, [R1+0xf40] ;  /* 0x000f400001127983 */ /* 0x000ea80000100a00 */
[----:B------:R-:W2:Y:S04]  /*100f0*/  LDL.64 R12, [R1+0xf30] ;  /* 0x000f3000010c7983 */ /* 0x000ea80000100a00 */
[----:B------:R0:W-:Y:S04]  /*10100*/  STL [R1+0x164], R28 ;  /* 0x0001641c01007387 */ /* 0x0001e80000100800 */
[----:B0-----:R0:W2:Y:S04]  /*10110*/  LDG.E.U16 R28, [R8.64] ;  /* 0x00000004081c7981 */ /* 0x0010a8000c1e1500 */
[----:B----4-:R1:W-:Y:S04]  /*10120*/  STL [R1+0x160], R29 ;  /* 0x0001601d01007387 */ /* 0x0103e80000100800 */
[----:B-1----:R1:W4:Y:S01]  /*10130*/  LDG.E.U16 R29, [R6.64] ;  /* 0x00000004061d7981 */ /* 0x002322000c1e1500 */
[----:B-----5:R-:W-:-:S04]  /*10140*/  IMAD.WIDE R2, R0, 0x2, R16 ;  /* 0x0000000200027825 */ /* 0x020fc800078e0210 */
[C---:B---3--:R-:W-:Y:S01]  /*10150*/  IMAD.WIDE R10, R0.reuse, 0x2, R14 ;  /* 0x00000002000a7825 */ /* 0x048fe200078e020e */
[----:B------:R3:W-:Y:S04]  /*10160*/  STL [R1+0x15c], R26 ;  /* 0x00015c1a01007387 */ /* 0x0007e80000100800 */
[----:B------:R-:W5:Y:S04]  /*10170*/  LDL.64 R16, [R1+0xf28] ;  /* 0x000f280001107983 */ /* 0x000f680000100a00 */
[----:B------:R0:W-:Y:S04]  /*10180*/  STL [R1+0x158], R27 ;  /* 0x0001581b01007387 */ /* 0x0001e80000100800 */
[----:B---3--:R3:W5:Y:S04]  /*10190*/  LDG.E.U16 R26, [R4.64] ;  /* 0x00000004041a7981 */ /* 0x008768000c1e1500 */
[----:B0-----:R0:W5:Y:S04]  /*101a0*/  LDG.E.U16 R27, [R2.64] ;  /* 0x00000004021b7981 */ /* 0x001168000c1e1500 */
[----:B--2---:R2:W-:Y:S01]  /*101b0*/  STL [R1+0x154], R21 ;  /* 0x0001541501007387 */ /* 0x0045e20000100800 */
[----:B------:R-:W-:-:S03]  /*101c0*/  IMAD.WIDE R8, R0, 0x2, R24 ;  /* 0x0000000200087825 */ /* 0x000fc600078e0218 */
[----:B------:R-:W5:Y:S01]  /*101d0*/  LDL.64 R24, [R1+0xf10] ;  /* 0x000f100001187983 */ /* 0x000f620000100a00 */
[----:B---3--:R-:W-:-:S03]  /*101e0*/  IMAD.WIDE R4, R0, 0x2, R22 ;  /* 0x0000000200047825 */ /* 0x008fc600078e0216 */
[----:B------:R5:W3:Y:S04]  /*101f0*/  LDG.E.U16 R23, [R10.64] ;  /* 0x000000040a177981 */ /* 0x000ae8000c1e1500 */
[----:B--2---:R-:W2:Y:S01]  /*10200*/  LDL.64 R20, [R1+0xf20] ;  /* 0x000f200001147983 */ /* 0x004ea20000100a00 */
[----:B-1----:R-:W-:-:S03]  /*10210*/  IMAD.WIDE R6, R0, 0x2, R18 ;  /* 0x0000000200067825 */ /* 0x002fc600078e0212 */
[----:B------:R-:W2:Y:S04]  /*10220*/  LDL.64 R14, [R1+0xf18] ;  /* 0x000f1800010e7983 */ /* 0x000ea80000100a00 */
[----:B------:R-:W2:Y:S04]  /*10230*/  LDL.64 R18, [R1+0xf08] ;  /* 0x000f080001127983 */ /* 0x000ea80000100a00 */
[----:B------:R1:W-:Y:S04]  /*10240*/  STL [R1+0x150], R28 ;  /* 0x0001501c01007387 */ /* 0x0003e80000100800 */
[----:B-1----:R2:W2:Y:S04]  /*10250*/  LDG.E.U16 R28, [R8.64] ;  /* 0x00000004081c7981 */ /* 0x0024a8000c1e1500 */
[----:B----4-:R1:W-:Y:S04]  /*10260*/  STL [R1+0x14c], R29 ;  /* 0x00014c1d01007387 */ /* 0x0103e80000100800 */
[----:B-1----:R1:W4:Y:S01]  /*10270*/  LDG.E.U16 R29, [R6.64] ;  /* 0x00000004061d7981 */ /* 0x002322000c1e1500 */
[----:B0-----:R-:W-:-:S04]  /*10280*/  IMAD.WIDE R2, R0, 0x2, R12 ;  /* 0x0000000200027825 */ /* 0x001fc800078e020c */
[C---:B-----5:R-:W-:Y:S01]  /*10290*/  IMAD.WIDE R10, R0.reuse, 0x2, R16 ;  /* 0x00000002000a7825 */ /* 0x060fe200078e0210 */
[----:B------:R0:W-:Y:S04]  /*102a0*/  STL [R1+0x148], R26 ;  /* 0x0001481a01007387 */ /* 0x0001e80000100800 */
[----:B------:R-:W5:Y:S04]  /*102b0*/  LDL.64 R12, [R1+0xf00] ;  /* 0x000f0000010c7983 */ /* 0x000f680000100a00 */
[----:B------:R1:W-:Y:S04]  /*102c0*/  STL [R1+0x144], R27 ;  /* 0x0001441b01007387 */ /* 0x0003e80000100800 */
[----:B0-----:R0:W5:Y:S04]  /*102d0*/  LDG.E.U16 R26, [R4.64] ;  /* 0x00000004041a7981 */ /* 0x001168000c1e1500 */
[----:B-1----:R1:W5:Y:S04]  /*102e0*/  LDG.E.U16 R27, [R2.64] ;  /* 0x00000004021b7981 */ /* 0x002368000c1e1500 */
[----:B---3--:R3:W-:Y:S01]  /*102f0*/  STL [R1+0x140], R23 ;  /* 0x0001401701007387 */ /* 0x0087e20000100800 */
[----:B--2---:R-:W-:-:S03]  /*10300*/  IMAD.WIDE R8, R0, 0x2, R20 ;  /* 0x0000000200087825 */ /* 0x004fc600078e0214 */
[----:B------:R-:W2:Y:S01]  /*10310*/  LDL.64 R20, [R1+0xee8] ;  /* 0x000ee80001147983 */ /* 0x000ea20000100a00 */
[----:B0-----:R-:W-:-:S03]  /*10320*/  IMAD.WIDE R4, R0, 0x2, R24 ;  /* 0x0000000200047825 */ /* 0x001fc600078e0218 */
[----:B------:R5:W2:Y:S04]  /*10330*/  LDG.E.U16 R25, [R10.64] ;  /* 0x000000040a197981 */ /* 0x000aa8000c1e1500 */
[----:B---3--:R-:W3:Y:S01]  /*10340*/  LDL.64 R22, [R1+0xef8] ;  /* 0x000ef80001167983 */ /* 0x008ee20000100a00 */
[----:B------:R-:W-:-:S03]  /*10350*/  IMAD.WIDE R6, R0, 0x2, R14 ;  /* 0x0000000200067825 */ /* 0x000fc600078e020e */
[----:B------:R-:W3:Y:S04]  /*10360*/  LDL.64 R16, [R1+0xef0] ;  /* 0x000ef00001107983 */ /* 0x000ee80000100a00 */
[----:B------:R-:W3:Y:S04]  /*10370*/  LDL.64 R14, [R1+0xee0] ;  /* 0x000ee000010e7983 */ /* 0x000ee80000100a00 */
[----:B------:R0:W-:Y:S04]  /*10380*/  STL [R1+0x13c], R28 ;  /* 0x00013c1c01007387 */ /* 0x0001e80000100800 */
[----:B0-----:R3:W3:Y:S04]  /*10390*/  LDG.E.U16 R28, [R8.64] ;  /* 0x00000004081c7981 */ /* 0x0016e8000c1e1500 */
[----:B----4-:R0:W-:Y:S04]  /*103a0*/  STL [R1+0x138], R29 ;  /* 0x0001381d01007387 */ /* 0x0101e80000100800 */
[----:B0-----:R0:W4:Y:S01]  /*103b0*/  LDG.E.U16 R29, [R6.64] ;  /* 0x00000004061d7981 */ /* 0x001122000c1e1500 */
[----:B-1----:R-:W-:-:S04]  /*103c0*/  IMAD.WIDE R2, R0, 0x2, R18 ;  /* 0x0000000200027825 */ /* 0x002fc800078e0212 */
[C---:B-----5:R-:W-:Y:S01]  /*103d0*/  IMAD.WIDE R10, R0.reuse, 0x2, R12 ;  /* 0x00000002000a7825 */ /* 0x060fe200078e020c */
[----:B------:R1:W-:Y:S04]  /*103e0*/  STL [R1+0x134], R26 ;  /* 0x0001341a01007387 */ /* 0x0003e80000100800 */
[----:B------:R-:W5:Y:S04]  /*103f0*/  LDL.64 R18, [R1+0xed8] ;  /* 0x000ed80001127983 */ /* 0x000f680000100a00 */
[----:B------:R0:W-:Y:S04]  /*10400*/  STL [R1+0x130], R27 ;  /* 0x0001301b01007387 */ /* 0x0001e80000100800 */
[----:B-1----:R1:W5:Y:S04]  /*10410*/  LDG.E.U16 R26, [R4.64] ;  /* 0x00000004041a7981 */ /* 0x002368000c1e1500 */
[----:B0-----:R0:W5:Y:S04]  /*10420*/  LDG.E.U16 R27, [R2.64] ;  /* 0x00000004021b7981 */ /* 0x001168000c1e1500 */
[----:B--2---:R2:W-:Y:S01]  /*10430*/  STL [R1+0x12c], R25 ;  /* 0x00012c1901007387 */ /* 0x0045e20000100800 */
[----:B---3--:R-:W-:-:S03]  /*10440*/  IMAD.WIDE R8, R0, 0x2, R22 ;  /* 0x0000000200087825 */ /* 0x008fc600078e0216 */
[----:B------:R-:W3:Y:S01]  /*10450*/  LDL.64 R22, [R1+0xec0] ;  /* 0x000ec00001167983 */ /* 0x000ee20000100a00 */
[----:B-1----:R-:W-:-:S03]  /*10460*/  IMAD.WIDE R4, R0, 0x2, R20 ;  /* 0x0000000200047825 */ /* 0x002fc600078e0214 */
[----:B------:R5:W3:Y:S04]  /*10470*/  LDG.E.U16 R21, [R10.64] ;  /* 0x000000040a157981 */ /* 0x000ae8000c1e1500 */
[----:B--2---:R-:W2:Y:S01]  /*10480*/  LDL.64 R24, [R1+0xed0] ;  /* 0x000ed00001187983 */ /* 0x004ea20000100a00 */
        /* <DEDUP_REMOVED lines=19> */
[----:B------:R-:W2:Y:S01]  /*105c0*/  LDL.64 R18, [R1+0xea0] ;  /* 0x000ea00001127983 */ /* 0x000ea20000100a00 */
[----:B------:R-:W-:-:S03]  /*105d0*/  IMAD.WIDE R6, R0, 0x2, R12 ;  /* 0x0000000200067825 */ /* 0x000fc600078e020c */
[----:B---3--:R-:W3:Y:S04]  /*105e0*/  LDL.64 R20, [R1+0xea8] ;  /* 0x000ea80001147983 */ /* 0x008ee80000100a00 */
        /* <DEDUP_REMOVED lines=13> */
[----:B-1----:R-:W-:-:S03]  /*106c0*/  IMAD.WIDE R4, R0, 0x2, R24 ;  /* 0x0000000200047825 */ /* 0x002fc600078e0218 */
[----:B------:R5:W5:Y:S01]  /*106d0*/  LDG.E.U16 R25, [R10.64] ;  /* 0x000000040a197981 */ /* 0x000b62000c1e1500 */
[----:B------:R-:W-:-:S03]  /*106e0*/  IMAD.WIDE R6, R0, 0x2, R18 ;  /* 0x0000000200067825 */ /* 0x000fc600078e0212 */
[----:B------:R-:W5:Y:S04]  /*106f0*/  LDL.64 R18, [R1+0xe68] ;  /* 0x000e680001127983 */ /* 0x000f680000100a00 */
[----:B--2---:R-:W2:Y:S01]  /*10700*/  LDL.64 R22, [R1+0xe80] ;  /* 0x000e800001167983 */ /* 0x004ea20000100a00 */
[----:B---3--:R-:W-:-:S03]  /*10710*/  IMAD.WIDE R8, R0, 0x2, R20 ;  /* 0x0000000200087825 */ /* 0x008fc600078e0214 */
[----:B------:R-:W3:Y:S04]  /*10720*/  LDL.64 R14, [R1+0xe78] ;  /* 0x000e7800010e7983 */ /* 0x000ee80000100a00 */
[----:B------:R-:W3:Y:S04]  /*10730*/  LDL.64 R20, [R1+0xe70] ;  /* 0x000e700001147983 */ /* 0x000ee80000100a00 */
[----:B------:R1:W-:Y:S04]  /*10740*/  STL [R1+0x100], R28 ;  /* 0x0001001c01007387 */ /* 0x0003e80000100800 */
[----:B-1----:R2:W3:Y:S04]  /*10750*/  LDG.E.U16 R28, [R8.64] ;  /* 0x00000004081c7981 */ /* 0x0024e8000c1e1500 */
        /* <DEDUP_REMOVED lines=8> */
[----:B------:R0:W-:Y:S04]  /*107e0*/  STL [R1+0xf0], R25 ;  /* 0x0000f01901007387 */ /* 0x0001e80000100800 */
[----:B-1----:R1:W5:Y:S01]  /*107f0*/  LDG.E.U16 R27, [R2.64] ;  /* 0x00000004021b7981 */ /* 0x002362000c1e1500 */
[----:B--2---:R-:W-:-:S03]  /*10800*/  IMAD.WIDE R8, R0, 0x2, R22 ;  /* 0x0000000200087825 */ /* 0x004fc600078e0216 */
[----:B------:R-:W2:Y:S04]  /*10810*/  LDL.64 R22, [R1+0xe48] ;  /* 0x000e480001167983 */ /* 0x000ea80000100a00 */
[----:B------:R-:W2:Y:S01]  /*10820*/  LDL.64 R16, [R1+0xe50] ;  /* 0x000e500001107983 */ /* 0x000ea20000100a00 */
[----:B-1----:R-:W-:-:S03]  /*10830*/  IMAD.WIDE R2, R0, 0x2, R18 ;  /* 0x0000000200027825 */ /* 0x002fc600078e0212 */
[----:B------:R5:W2:Y:S04]  /*10840*/  LDG.E.U16 R19, [R10.64] ;  /* 0x000000040a137981 */ /* 0x000aa8000c1e1500 */
[----:B0-----:R-:W2:Y:S01]  /*10850*/  LDL.64 R24, [R1+0xe58] ;  /* 0x000e580001187983 */ /* 0x001ea20000100a00 */
[----:B---3--:R-:W-:-:S03]  /*10860*/  IMAD.WIDE R6, R0, 0x2, R14 ;  /* 0x0000000200067825 */ /* 0x008fc600078e020e */
[----:B------:R-:W3:Y:S04]  /*10870*/  LDL.64 R14, [R1+0xe40] ;  /* 0x000e4000010e7983 */ /* 0x000ee80000100a00 */
[----:B------:R0:W-:Y:S04]  /*10880*/  STL [R1+0xec], R28 ;  /* 0x0000ec1c01007387 */ /* 0x0001e80000100800 */
[----:B0-----:R0:W3:Y:S04]  /*10890*/  LDG.E.U16 R28, [R8.64] ;  /* 0x00000004081c7981 */ /* 0x0010e8000c1e1500 */
[----:B----4-:R1:W-:Y:S04]  /*108a0*/  STL [R1+0xe8], R29 ;  /* 0x0000e81d01007387 */ /* 0x0103e80000100800 */
[----:B-1----:R1:W4:Y:S01]  /*108b0*/  LDG.E.U16 R29, [R6.64] ;  /* 0x00000004061d7981 */ /* 0x002322000c1e1500 */
[----:B------:R-:W-:-:S04]  /*108c0*/  IMAD.WIDE R4, R0, 0x2, R20 ;  /* 0x0000000200047825 */ /* 0x000fc800078e0214 */
[C---:B-----5:R-:W-:Y:S01]  /*108d0*/  IMAD.WIDE R10, R0.reuse, 0x2, R12 ;  /* 0x00000002000a7825 */ /* 0x060fe200078e020c */
[----:B------:R5:W-:Y:S04]  /*108e0*/  STL [R1+0xe4], R26 ;  /* 0x0000e41a01007387 */ /* 0x000be80000100800 */
[----:B------:R-:W4:Y:S04]  /*108f0*/  LDL.64 R20, [R1+0xe38] ;  /* 0x000e380001147983 */ /* 0x000f280000100a00 */
[----:B------:R0:W-:Y:S04]  /*10900*/  STL [R1+0xe0], R27 ;  /* 0x0000e01b01007387 */ /* 0x0001e80000100800 */
[----:B-----5:R2:W5:Y:S04]  /*10910*/  LDG.E.U16 R26, [R4.64] ;  /* 0x00000004041a7981 */ /* 0x020568000c1e1500 */
[----:B0-----:R0:W5:Y:S01]  /*10920*/  LDG.E.U16 R27, [R2.64] ;  /* 0x00000004021b7981 */ /* 0x001162000c1e1500 */
[----:B--2---:R-:W-:-:S03]  /*10930*/  IMAD.WIDE R4, R0, 0x2, R22 ;  /* 0x0000000200047825 */ /* 0x004fc600078e0216 */
[----:B------:R2:W5:Y:S01]  /*10940*/  LDG.E.U16 R23, [R10.64] ;  /* 0x000000040a177981 */ /* 0x000562000c1e1500 */
[----:B-1----:R-:W-:-:S03]  /*10950*/  IMAD.WIDE R6, R0, 0x2, R16 ;  /* 0x0000000200067825 */ /* 0x002fc600078e0210 */
[----:B------:R1:W-:Y:S04]  /*10960*/  STL [R1+0xdc], R19 ;  /* 0x0000dc1301007387 */ /* 0x0003e80000100800 */
[----:B------:R-:W5:Y:S01]  /*10970*/  LDL.64 R12, [R1+0xe28] ;  /* 0x000e2800010c7983 */ /* 0x000f620000100a00 */
[----:B------:R-:W-:-:S03]  /*10980*/  IMAD.WIDE R8, R0, 0x2, R24 ;  /* 0x0000000200087825 */ /* 0x000fc600078e0218 */
[----:B------:R-:W5:Y:S04]  /*10990*/  LDL.64 R16, [R1+0xe18] ;  /* 0x000e180001107983 */ /* 0x000f680000100a00 */
[----:B-1----:R-:W5:Y:S04]  /*109a0*/  LDL.64 R18, [R1+0xe30] ;  /* 0x000e300001127983 */ /* 0x002f680000100a00 */
[----:B------:R-:W5:Y:S04]  /*109b0*/  LDL.64 R24, [R1+0xe20] ;  /* 0x000e200001187983 */ /* 0x000f680000100a00 */
[----:B---3--:R1:W-:Y:S04]  /*109c0*/  STL [R1+0xd8], R28 ;  /* 0x0000d81c01007387 */ /* 0x0083e80000100800 */
[----:B-1----:R1:W5:Y:S04]  /*109d0*/  LDG.E.U16 R28, [R8.64] ;  /* 0x00000004081c7981 */ /* 0x002368000c1e1500 */
[----:B----4-:R4:W-:Y:S04]  /*109e0*/  STL [R1+0xd4], R29 ;  /* 0x0000d41d01007387 */ /* 0x0109e80000100800 */
[----:B----4-:R4:W3:Y:S01]  /*109f0*/  LDG.E.U16 R29, [R6.64] ;  /* 0x00000004061d7981 */ /* 0x0108e2000c1e1500 */
[----:B0-----:R-:W-:-:S03]  /*10a00*/  IMAD.WIDE R2, R0, 0x2, R14 ;  /* 0x0000000200027825 */ /* 0x001fc600078e020e */
[----:B------:R-:W3:Y:S01]  /*10a10*/  LDL.64 R14, [R1+0xe10] ;  /* 0x000e1000010e7983 */ /* 0x000ee20000100a00 */
[----:B--2---:R-:W-:-:S03]  /*10a20*/  IMAD.WIDE R10, R0, 0x2, R20 ;  /* 0x00000002000a7825 */ /* 0x004fc600078e0214 */
[----:B-----5:R0:W-:Y:S04]  /*10a30*/  STL [R1+0xd0], R26 ;  /* 0x0000d01a01007387 */ /* 0x0201e80000100800 */
[----:B------:R2:W-:Y:S04]  /*10a40*/  STL [R1+0xcc], R27 ;  /* 0x0000cc1b01007387 */ /* 0x0005e80000100800 */
[----:B0-----:R0:W5:Y:S04]  /*10a50*/  LDG.E.U16 R26, [R4.64] ;  /* 0x00000004041a7981 */ /* 0x001168000c1e1500 */
[----:B------:R0:W-:Y:S04]  /*10a60*/  STL [R1+0xc8], R23 ;  /* 0x0000c81701007387 */ /* 0x0001e80000100800 */
[----:B------:R-:W5:Y:S01]  /*10a70*/  LDL.64 R20, [R1+0xe08] ;  /* 0x000e080001147983 */ /* 0x000f620000100a00 */
[----:B----4-:R-:W-:-:S03]  /*10a80*/  IMAD.WIDE R6, R0, 0x2, R12 ;  /* 0x0000000200067825 */ /* 0x010fc600078e020c */
[----:B--2---:R2:W4:Y:S04]  /*10a90*/  LDG.E.U16 R27, [R2.64] ;  /* 0x00000004021b7981 */ /* 0x004528000c1e1500 */
[----:B0-----:R-:W4:Y:S01]  /*10aa0*/  LDL.64 R22, [R1+0xc18] ;  /* 0x000c180001167983 */ /* 0x001f220000100a00 */
[----:B-1----:R-:W-:-:S03]  /*10ab0*/  IMAD.WIDE R8, R0, 0x2, R18 ;  /* 0x0000000200087825 */ /* 0x002fc600078e0212 */
[----:B------:R-:W4:Y:S01]  /*10ac0*/  LDL.64 R12, [R1+0xdf8] ;  /* 0x000df800010c7983 */ /* 0x000f220000100a00 */
[----:B--2---:R-:W-:-:S03]  /*10ad0*/  IMAD.WIDE R2, R0, 0x2, R16 ;  /* 0x0000000200027825 */ /* 0x004fc600078e0210 */
[----:B------:R0:W2:Y:S01]  /*10ae0*/  LDG.E.U16 R17, [R10.64] ;  /* 0x000000040a117981 */ /* 0x0000a2000c1e1500 */
[----:B------:R-:W-:-:S03]  /*10af0*/  IMAD.WIDE R4, R0, 0x2, R24 ;  /* 0x0000000200047825 */ /* 0x000fc600078e0218 */
[----:B------:R5:W2:Y:S04]  /*10b00*/  LDG.E.U16 R25, [R6.64] ;  /* 0x0000000406197981 */ /* 0x000aa8000c1e1500 */
[----:B------:R1:W2:Y:S04]  /*10b10*/  LDG.E.U16 R24, [R8.64] ;  /* 0x0000000408187981 */ /* 0x0002a8000c1e1500 */
[----:B------:R-:W2:Y:S04]  /*10b20*/  LDL.64 R18, [R1+0xe00] ;  /* 0x000e000001127983 */ /* 0x000ea80000100a00 */
[----:B------:R0:W-:Y:S04]  /*10b30*/  STL [R1+0xc4], R28 ;  /* 0x0000c41c01007387 */ /* 0x0001e80000100800 */
[----:B0-----:R0:W2:Y:S04]  /*10b40*/  LDG.E.U16 R28, [R4.64] ;  /* 0x00000004041c7981 */ /* 0x0010a8000c1e1500 */
[----:B---3--:R3:W-:Y:S04]  /*10b50*/  STL [R1+0xc0], R29 ;  /* 0x0000c01d01007387 */ /* 0x0087e80000100800 */
[----:B---3--:R2:W3:Y:S01]  /*10b60*/  LDG.E.U16 R29, [R2.64] ;  /* 0x00000004021d7981 */ /* 0x0084e2000c1e1500 */
[----:B------:R-:W-:-:S06]  /*10b70*/  IMAD.WIDE R10, R0, 0x2, R14 ;  /* 0x00000002000a7825 */ /* 0x000fcc00078e020e */
[----:B------:R-:W3:Y:S01]  /*10b80*/  LDG.E.U16 R11, [R10.64] ;  /* 0x000000040a0b7981 */ /* 0x000ee2000c1e1500 */
[----:B-----5:R-:W-:-:S03]  /*10b90*/  IMAD.WIDE R6, R0, 0x2, R20 ;  /* 0x0000000200067825 */ /* 0x020fc600078e0214 */
[----:B----4-:R-:W-:Y:S01]  /*10ba0*/  STL [R1+0xb8], R27 ;  /* 0x0000b81b01007387 */ /* 0x010fe20000100800 */
[----:B-1----:R-:W-:-:S03]  /*10bb0*/  IMAD.WIDE R8, R0, 0x2, R22 ;  /* 0x0000000200087825 */ /* 0x002fc600078e0216 */
[----:B------:R1:W-:Y:S04]  /*10bc0*/  STL [R1+0xbc], R26 ;  /* 0x0000bc1a01007387 */ /* 0x0003e80000100800 */
[----:B------:R-:W4:Y:S04]  /*10bd0*/  LDG.E.U16 R7, [R6.64] ;  /* 0x0000000406077981 */ /* 0x000f28000c1e1500 */
[----:B------:R-:W5:Y:S04]  /*10be0*/  LDG.E.U16 R9, [R8.64] ;  /* 0x0000000408097981 */ /* 0x000f68000c1e1500 */
[----:B-1----:R-:W4:Y:S04]  /*10bf0*/  LDL.64 R26, [R1+0xdf0] ;  /* 0x000df000011a7983 */ /* 0x002f280000100a00 */
[----:B--2---:R1:W-:Y:S04]  /*10c00*/  STL [R1+0xb4], R17 ;  /* 0x0000b41101007387 */ /* 0x0043e80000100800 */
[----:B------:R-:W2:Y:S04]  /*10c10*/  LDL.64 R14, [R1+0xde0] ;  /* 0x000de000010e7983 */ /* 0x000ea80000100a00 */
[----:B-1----:R-:W2:Y:S04]  /*10c20*/  LDL.64 R16, [R1+0xde8] ;  /* 0x000de80001107983 */ /* 0x002ea80000100a00 */
[----:B------:R-:W-:Y:S04]  /*10c30*/  STL [R1+0xac], R25 ;  /* 0x0000ac1901007387 */ /* 0x000fe80000100800 */
[----:B------:R1:W-:Y:S04]  /*10c40*/  STL [R1+0xb0], R24 ;  /* 0x0000b01801007387 */ /* 0x0003e80000100800 */
[----:B------:R-:W2:Y:S01]  /*10c50*/  LDL.64 R22, [R1+0xdd0] ;  /* 0x000dd00001167983 */ /* 0x000ea20000100a00 */
[----:B------:R-:W-:-:S03]  /*10c60*/  IMAD.WIDE R2, R0, 0x2, R12 ;  /* 0x0000000200027825 */ /* 0x000fc600078e020c */
[----:B------:R-:W2:Y:S04]  /*10c70*/  LDL.64 R20, [R1+0xdc8] ;  /* 0x000dc80001147983 */ /* 0x000ea80000100a00 */
[----:B-1----:R-:W2:Y:S01]  /*10c80*/  LDL.64 R24, [R1+0xdd8] ;  /* 0x000dd80001187983 */ /* 0x002ea20000100a00 */
[----:B0-----:R-:W-:-:S03]  /*10c90*/  IMAD.WIDE R4, R0, 0x2, R18 ;  /* 0x0000000200047825 */ /* 0x001fc600078e0212 */
[----:B------:R-:W2:Y:S04]  /*10ca0*/  LDL.64 R12, [R1+0xdc0] ;  /* 0x000dc000010c7983 */ /* 0x000ea80000100a00 */
[----:B------:R0:W-:Y:S04]  /*10cb0*/  STL [R1+0xa8], R28 ;  /* 0x0000a81c01007387 */ /* 0x0001e80000100800 */
[----:B0-----:R0:W2:Y:S04]  /*10cc0*/  LDG.E.U16 R28, [R4.64] ;  /* 0x00000004041c7981 */ /* 0x0010a8000c1e1500 */
[----:B---3--:R1:W-:Y:S04]  /*10cd0*/  STL [R1+0xa4], R29 ;  /* 0x0000a41d01007387 */ /* 0x0083e80000100800 */
[----:B------:R-:W3:Y:S04]  /*10ce0*/  LDL.64 R18, [R1+0xdb8] ;  /* 0x000db80001127983 */ /* 0x000ee80000100a00 */
[----:B-1----:R1:W3:Y:S04]  /*10cf0*/  LDG.E.U16 R29, [R2.64] ;  /* 0x00000004021d7981 */ /* 0x0022e8000c1e1500 */
[----:B------:R4:W-:Y:S04]  /*10d00*/  STL [R1+0xa0], R11 ;  /* 0x0000a00b01007387 */ /* 0x0009e80000100800 */
[----:B-----5:R-:W-:Y:S01]  /*10d10*/  STL [R1+0x9c], R9 ;  /* 0x00009c0901007387 */ /* 0x020fe20000100800 */
[----:B----4-:R-:W-:-:S03]  /*10d20*/  IMAD.WIDE R10, R0, 0x2, R26 ;  /* 0x00000002000a7825 */ /* 0x010fc600078e021a */
[----:B------:R2:W-:Y:S02]  /*10d30*/  STL [R1+0x98], R7 ;  /* 0x0000980701007387 */ /* 0x0005e40000100800 */
[C---:B--2---:R-:W-:Y:S02]  /*10d40*/  IMAD.WIDE R6, R0.reuse, 0x2, R14 ;  /* 0x0000000200067825 */ /* 0x044fe400078e020e */
[----:B------:R-:W2:Y:S02]  /*10d50*/  LDL.64 R14, [R1+0xda8] ;  /* 0x000da800010e7983 */ /* 0x000ea40000100a00 */
[C---:B------:R-:W-:Y:S02]  /*10d60*/  IMAD.WIDE R8, R0.reuse, 0x2, R16 ;  /* 0x0000000200087825 */ /* 0x040fe400078e0210 */
[----:B------:R-:W4:Y:S02]  /*10d70*/  LDL.64 R16, [R1+0xdb0] ;  /* 0x000db00001107983 */ /* 0x000f240000100a00 */
[----:B-1----:R-:W-:-:S02]  /*10d80*/  IMAD.WIDE R2, R0, 0x2, R22 ;  /* 0x0000000200027825 */ /* 0x002fc400078e0216 */
[----:B------:R1:W5:Y:S04]  /*10d90*/  LDG.E.U16 R23, [R6.64] ;  /* 0x0000000406177981 */ /* 0x000368000c1e1500 */
[----:B------:R1:W2:Y:S01]  /*10da0*/  LDG.E.U16 R22, [R8.64] ;  /* 0x0000000408167981 */ /* 0x0002a2000c1e1500 */
[----:B0-----:R-:W-:-:S03]  /*10db0*/  IMAD.WIDE R4, R0, 0x2, R24 ;  /* 0x0000000200047825 */ /* 0x001fc600078e0218 */
[----:B------:R0:W2:Y:S04]  /*10dc0*/  LDG.E.U16 R25, [R10.64] ;  /* 0x000000040a197981 */ /* 0x0000a8000c1e1500 */
[----:B------:R-:W4:Y:S04]  /*10dd0*/  LDG.E.U16 R5, [R4.64] ;  /* 0x0000000404057981 */ /* 0x000f28000c1e1500 */
[----:B------:R-:W4:Y:S01]  /*10de0*/  LDG.E.U16 R3, [R2.64] ;  /* 0x0000000402037981 */ /* 0x000f22000c1e1500 */
[----:B-1----:R-:W-:-:S04]  /*10df0*/  IMAD.WIDE R8, R0, 0x2, R12 ;  /* 0x0000000200087825 */ /* 0x002fc800078e020c */
[C---:B0-----:R-:W-:Y:S02]  /*10e00*/  IMAD.WIDE R10, R0.reuse, 0x2, R20 ;  /* 0x00000002000a7825 */ /* 0x041fe400078e0214 */
[----:B------:R-:W4:Y:S04]  /*10e10*/  LDG.E.U16 R9, [R8.64] ;  /* 0x0000000408097981 */ /* 0x000f28000c1e1500 */
[----:B------:R-:W4:Y:S04]  /*10e20*/  LDG.E.U16 R11, [R10.64] ;  /* 0x000000040a0b7981 */ /* 0x000f28000c1e1500 */
[----:B---3--:R-:W-:Y:S04]  /*10e30*/  STL [R1+0x90], R29 ;  /* 0x0000901d01007387 */ /* 0x008fe80000100800 */
[----:B------:R0:W-:Y:S04]  /*10e40*/  STL [R1+0x94], R28 ;  /* 0x0000941c01007387 */ /* 0x0001e80000100800 */
[----:B------:R-:W3:Y:S04]  /*10e50*/  LDL.64 R12, [R1+0xd98] ;  /* 0x000d9800010c7983 */ /* 0x000ee80000100a00 */
[----:B------:R-:W3:Y:S04]  /*10e60*/  LDL.64 R26, [R1+0xd90] ;  /* 0x000d9000011a7983 */ /* 0x000ee80000100a00 */
[----:B0-----:R-:W3:Y:S01]  /*10e70*/  LDL.64 R28, [R1+0xda0] ;  /* 0x000da000011c7983 */ /* 0x001ee20000100a00 */
[----:B------:R-:W-:-:S06]  /*10e80*/  IMAD.WIDE R6, R0, 0x2, R18 ;  /* 0x0000000200067825 */ /* 0x000fcc00078e0212 */
[----:B------:R-:W3:Y:S04]  /*10e90*/  LDG.E.U16 R7, [R6.64] ;  /* 0x0000000406077981 */ /* 0x000ee8000c1e1500 */
[----:B--2---:R0:W-:Y:S04]  /*10ea0*/  STL [R1+0x8c], R25 ;  /* 0x00008c1901007387 */ /* 0x0041e80000100800 */
[----:B0-----:R-:W2:Y:S04]  /*10eb0*/  LDL.64 R24, [R1+0xd88] ;  /* 0x000d880001187983 */ /* 0x001ea80000100a00 */
[----:B-----5:R-:W-:Y:S04]  /*10ec0*/  STL [R1+0x84], R23 ;  /* 0x0000841701007387 */ /* 0x020fe80000100800 */
[----:B------:R0:W-:Y:S04]  /*10ed0*/  STL [R1+0x88], R22 ;  /* 0x0000881601007387 */ /* 0x0001e80000100800 */
[----:B0-----:R-:W5:Y:S04]  /*10ee0*/  LDL.64 R22, [R1+0xd80] ;  /* 0x000d800001167983 */ /* 0x001f680000100a00 */
[----:B----4-:R0:W-:Y:S04]  /*10ef0*/  STL [R1+0x80], R5 ;  /* 0x0000800501007387 */ /* 0x0101e80000100800 */
[----:B------:R1:W-:Y:S04]  /*10f00*/  STL [R1+0x7c], R3 ;  /* 0x00007c0301007387 */ /* 0x0003e80000100800 */
[----:B------:R-:W4:Y:S01]  /*10f10*/  LDL.64 R20, [R1+0xd50] ;  /* 0x000d500001147983 */ /* 0x000f220000100a00 */
[----:B0-----:R-:W-:-:S03]  /*10f20*/  IMAD.WIDE R4, R0, 0x2, R16 ;  /* 0x0000000200047825 */ /* 0x001fc600078e0210 */
[----:B------:R-:W2:Y:S01]  /*10f30*/  LDL.64 R18, [R1+0xd10] ;  /* 0x000d100001127983 */ /* 0x000ea20000100a00 */
[----:B-1----:R-:W-:-:S03]  /*10f40*/  IMAD.WIDE R2, R0, 0x2, R14 ;  /* 0x0000000200027825 */ /* 0x002fc600078e020e */
[----:B------:R-:W2:Y:S04]  /*10f50*/  LDG.E.U16 R5, [R4.64] ;  /* 0x0000000404057981 */ /* 0x000ea8000c1e1500 */
[----:B------:R-:W4:Y:S04]  /*10f60*/  LDG.E.U16 R3, [R2.64] ;  /* 0x0000000402037981 */ /* 0x000f28000c1e1500 */
[----:B------:R-:W5:Y:S04]  /*10f70*/  LDL.64 R16, [R1+0xcd0] ;  /* 0x000cd00001107983 */ /* 0x000f680000100a00 */
[----:B------:R-:W5:Y:S04]  /*10f80*/  LDL.64 R14, [R1+0xc90] ;  /* 0x000c9000010e7983 */ /* 0x000f680000100a00 */
[----:B------:R-:W-:Y:S04]  /*10f90*/  STL [R1+0x78], R11 ;  /* 0x0000780b01007387 */ /* 0x000fe80000100800 */
[----:B------:R3:W-:Y:S02]  /*10fa0*/  STL [R1+0x74], R9 ;  /* 0x0000740901007387 */ /* 0x0007e40000100800 */
[----:B---3--:R-:W-:-:S02]  /*10fb0*/  IMAD.WIDE R8, R0, 0x2, R12 ;  /* 0x0000000200087825 */ /* 0x008fc400078e020c */
[----:B------:R-:W3:Y:S02]  /*10fc0*/  LDL.64 R12, [R1+0xc50] ;  /* 0x000c5000010c7983 */ /* 0x000ee40000100a00 */
[C---:B------:R-:W-:Y:S02]  /*10fd0*/  IMAD.WIDE R10, R0.reuse, 0x2, R28 ;  /* 0x00000002000a7825 */ /* 0x040fe400078e021c */
[----:B------:R0:W-:Y:S02]  /*10fe0*/  STL [R1+0x70], R7 ;  /* 0x0000700701007387 */ /* 0x0001e40000100800 */
[C---:B0-----:R-:W-:Y:S02]  /*10ff0*/  IMAD.WIDE R6, R0.reuse, 0x2, R26 ;  /* 0x0000000200067825 */ /* 0x041fe400078e021a */
[----:B------:R0:W3:Y:S04]  /*11000*/  LDG.E.U16 R27, [R8.64] ;  /* 0x00000004081b7981 */ /* 0x0000e8000c1e1500 */
[----:B------:R1:W3:Y:S04]  /*11010*/  LDG.E.U16 R28, [R6.64] ;  /* 0x00000004061c7981 */ /* 0x0002e8000c1e1500 */
[----:B--2---:R2:W-:Y:S04]  /*11020*/  STL [R1+0x6c], R5 ;  /* 0x00006c0501007387 */ /* 0x0045e80000100800 */
[----:B----4-:R5:W-:Y:S01]  /*11030*/  STL [R1+0x68], R3 ;  /* 0x0000680301007387 */ /* 0x010be20000100800 */
[----:B--2---:R-:W-:-:S03]  /*11040*/  IMAD.WIDE R4, R0, 0x2, R24 ;  /* 0x0000000200047825 */ /* 0x004fc600078e0218 */
[----:B------:R-:W2:Y:S01]  /*11050*/  LDL.64 R24, [R1+0xcc8] ;  /* 0x000cc80001187983 */ /* 0x000ea20000100a00 */
[----:B-----5:R-:W-:-:S03]  /*11060*/  IMAD.WIDE R2, R0, 0x2, R22 ;  /* 0x0000000200027825 */ /* 0x020fc600078e0216 */
[----:B------:R4:W5:Y:S04]  /*11070*/  LDG.E.U16 R23, [R10.64] ;  /* 0x000000040a177981 */ /* 0x000968000c1e1500 */
[----:B------:R3:W2:Y:S01]  /*11080*/  LDG.E.U16 R26, [R2.64] ;  /* 0x00000004021a7981 */ /* 0x0006a2000c1e1500 */
[----:B0-----:R-:W-:-:S03]  /*11090*/  IMAD.WIDE R8, R0, 0x2, R18 ;  /* 0x0000000200087825 */ /* 0x001fc600078e0212 */
[----:B------:R0:W2:Y:S01]  /*110a0*/  LDG.E.U16 R29, [R4.64] ;  /* 0x00000004041d7981 */ /* 0x0000a2000c1e1500 */
[----:B-1----:R-:W-:-:S03]  /*110b0*/  IMAD.WIDE R6, R0, 0x2, R16 ;  /* 0x0000000200067825 */ /* 0x002fc600078e0210 */
[----:B------:R-:W2:Y:S01]  /*110c0*/  LDL.64 R18, [R1+0xd08] ;  /* 0x000d080001127983 */ /* 0x000ea20000100a00 */
[----:B----4-:R-:W-:-:S03]  /*110d0*/  IMAD.WIDE R10, R0, 0x2, R20 ;  /* 0x00000002000a7825 */ /* 0x010fc600078e0214 */
[----:B------:R-:W4:Y:S01]  /*110e0*/  LDL.64 R20, [R1+0xd48] ;  /* 0x000d480001147983 */ /* 0x000f220000100a00 */
[----:B0-----:R-:W-:-:S03]  /*110f0*/  IMAD.WIDE R4, R0, 0x2, R14 ;  /* 0x0000000200047825 */ /* 0x001fc600078e020e */
[----:B------:R-:W2:Y:S01]  /*11100*/  LDL.64 R14, [R1+0xc88] ;  /* 0x000c8800010e7983 */ /* 0x000ea20000100a00 */
[----:B---3--:R-:W-:-:S05]  /*11110*/  IMAD.WIDE R2, R0, 0x2, R12 ;  /* 0x0000000200027825 */ /* 0x008fca00078e020c */
[----:B------:R-:W3:Y:S04]  /*11120*/  LDG.E.U16 R0, [R2.64] ;  /* 0x0000000402007981 */ /* 0x000ee8000c1e1500 */
[----:B-----5:R0:W-:Y:S04]  /*11130*/  STL [R1+0x64], R23 ;  /* 0x0000641701007387 */ /* 0x0201e80000100800 */
[----:B0-----:R-:W5:Y:S04]  /*11140*/  LDL.64 R22, [R1+0xc48] ;  /* 0x000c480001167983 */ /* 0x001f680000100a00 */
[----:B------:R0:W-:Y:S04]  /*11150*/  STL [R1+0x60], R27 ;  /* 0x0000601b01007387 */ /* 0x0001e80000100800 */
[----:B------:R-:W-:Y:S04]  /*11160*/  STL [R1+0x5c], R28 ;  /* 0x00005c1c01007387 */ /* 0x000fe80000100800 */
[----:B--2---:R-:W-:Y:S04]  /*11170*/  STL [R1+0x58], R29 ;  /* 0x0000581d01007387 */ /* 0x004fe80000100800 */
[----:B------:R1:W-:Y:S04]  /*11180*/  STL [R1+0x54], R26 ;  /* 0x0000541a01007387 */ /* 0x0003e80000100800 */
[----:B------:R-:W2:Y:S04]  /*11190*/  LDL.64 R12, [R1+0xd40] ;  /* 0x000d4000010c7983 */ /* 0x000ea80000100a00 */
[----:B------:R-:W2:Y:S04]  /*111a0*/  LDL.64 R16, [R1+0xd00] ;  /* 0x000d000001107983 */ /* 0x000ea80000100a00 */
[----:B0-----:R4:W2:Y:S04]  /*111b0*/  LDG.E.U16 R27, [R10.64] ;  /* 0x000000040a1b7981 */ /* 0x0018a8000c1e1500 */
[----:B-1----:R0:W2:Y:S04]  /*111c0*/  LDG.E.U16 R26, [R4.64] ;  /* 0x00000004041a7981 */ /* 0x0020a8000c1e1500 */
[----:B------:R1:W2:Y:S04]  /*111d0*/  LDG.E.U16 R28, [R8.64] ;  /* 0x00000004081c7981 */ /* 0x0002a8000c1e1500 */
[----:B------:R0:W2:Y:S04]  /*111e0*/  LDG.E.U16 R29, [R6.64] ;  /* 0x00000004061d7981 */ /* 0x0000a8000c1e1500 */
[----:B---3--:R3:W-:Y:S04]  /*111f0*/  STL [R1+0x61b8], R0 ;  /* 0x0061b80001007387 */ /* 0x0087e80000100800 */
[----:B---3--:R-:W0:Y:S02]  /*11200*/  LDL R0, [R1+0x7d4] ;  /* 0x0007d40001007983 */ /* 0x008e240000100800 */
[----:B0-----:R-:W-:-:S02]  /*11210*/  IMAD.WIDE R4, R0, 0x2, R14 ;  /* 0x0000000200047825 */ /* 0x001fc400078e020e */
[----:B------:R-:W3:Y:S02]  /*11220*/  LDL.64 R14, [R1+0xc40] ;  /* 0x000c4000010e7983 */ /* 0x000ee40000100a00 */
[C---:B-----5:R-:W-:Y:S02]  /*11230*/  IMAD.WIDE R2, R0.reuse, 0x2, R22 ;  /* 0x0000000200027825 */ /* 0x060fe400078e0216 */
[----:B------:R-:W5:Y:S02]  /*11240*/  LDG.E.U16 R22, [R4.64] ;  /* 0x0000000404167981 */ /* 0x000f64000c1e1500 */
[C---:B----4-:R-:W-:Y:S02]  /*11250*/  IMAD.WIDE R10, R0.reuse, 0x2, R20 ;  /* 0x00000002000a7825 */ /* 0x050fe400078e0214 */
[----:B------:R-:W4:Y:S02]  /*11260*/  LDG.E.U16 R2, [R2.64] ;  /* 0x0000000402027981 */ /* 0x000f24000c1e1500 */
[----:B-1----:R-:W-:-:S02]  /*11270*/  IMAD.WIDE R8, R0, 0x2, R18 ;  /* 0x0000000200087825 */ /* 0x002fc400078e0212 */
[----:B------:R-:W3:Y:S02]  /*11280*/  LDL.64 R20, [R1+0xcc0] ;  /* 0x000cc00001147983 */ /* 0x000ee40000100a00 */
[C---:B------:R-:W-:Y:S02]  /*11290*/  IMAD.WIDE R6, R0.reuse, 0x2, R24 ;  /* 0x0000000200067825 */ /* 0x040fe400078e0218 */
[----:B------:R-:W3:Y:S04]  /*112a0*/  LDL.64 R18, [R1+0xc80] ;  /* 0x000c800001127983 */ /* 0x000ee80000100a00 */
[----:B--2---:R0:W-:Y:S04]  /*112b0*/  STL [R1+0x50], R27 ;  /* 0x0000501b01007387 */ /* 0x0041e80000100800 */
[----:B------:R3:W2:Y:S04]  /*112c0*/  LDG.E.U16 R25, [R6.64] ;  /* 0x0000000406197981 */ /* 0x0006a8000c1e1500 */
[----:B------:R1:W2:Y:S04]  /*112d0*/  LDG.E.U16 R24, [R8.64] ;  /* 0x0000000408187981 */ /* 0x0002a8000c1e1500 */
[----:B0-----:R0:W2:Y:S01]  /*112e0*/  LDG.E.U16 R27, [R10.64] ;  /* 0x000000040a1b7981 */ /* 0x0010a2000c1e1500 */
[----:B------:R-:W-:-:S06]  /*112f0*/  IMAD.WIDE R12, R0, 0x2, R12 ;  /* 0x00000002000c7825 */ /* 0x000fcc00078e020c */
[----:B------:R-:W2:Y:S01]  /*11300*/  LDG.E.U16 R13, [R12.64] ;  /* 0x000000040c0d7981 */ /* 0x000ea2000c1e1500 */
[----:B0-----:R-:W-:-:S03]  /*11310*/  IMAD.WIDE R10, R0, 0x2, R16 ;  /* 0x00000002000a7825 */ /* 0x001fc600078e0210 */
[----:B-----5:R0:W-:Y:S04]  /*11320*/  STL [R1+0x61bc], R22 ;  /* 0x0061bc1601007387 */ /* 0x0201e80000100800 */
[----:B----4-:R4:W-:Y:S04]  /*11330*/  STL [R1+0x61c0], R2 ;  /* 0x0061c00201007387 */ /* 0x0109e80000100800 */
[----:B------:R-:W5:Y:S04]  /*11340*/  LDL.64 R16, [R1+0xd38] ;  /* 0x000d380001107983 */ /* 0x000f680000100a00 */
[----:B0-----:R-:W5:Y:S04]  /*11350*/  LDL.64 R22, [R1+0xd78] ;  /* 0x000d780001167983 */ /* 0x001f680000100a00 */
[----:B------:R-:W-:Y:S04]  /*11360*/  STL [R1+0x38], R29 ;  /* 0x0000381d01007387 */ /* 0x000fe80000100800 */
[----:B------:R0:W-:Y:S01]  /*11370*/  STL [R1+0x48], R28 ;  /* 0x0000481c01007387 */ /* 0x0001e20000100800 */
[----:B---3--:R-:W-:-:S03]  /*11380*/  IMAD.WIDE R6, R0, 0x2, R18 ;  /* 0x0000000200067825 */ /* 0x008fc600078e0212 */
[----:B----4-:R5:W3:Y:S01]  /*11390*/  LDG.E.U16 R2, [R10.64] ;  /* 0x000000040a027981 */ /* 0x010ae2000c1e1500 */
[----:B------:R-:W-:-:S03]  /*113a0*/  IMAD.WIDE R4, R0, 0x2, R14 ;  /* 0x0000000200047825 */ /* 0x000fc600078e020e */
[----:B0-----:R-:W4:Y:S04]  /*113b0*/  LDL.64 R28, [R1+0xcf8] ;  /* 0x000cf800011c7983 */ /* 0x001f280000100a00 */
[----:B--2---:R-:W-:Y:S04]  /*113c0*/  STL [R1+0x4c], R27 ;  /* 0x00004c1b01007387 */ /* 0x004fe80000100800 */
[----:B------:R0:W-:Y:S01]  /*113d0*/  STL [R1], R26 ;  /* 0x0000001a01007387 */ /* 0x0001e20000100800 */
[----:B-1----:R-:W-:-:S03]  /*113e0*/  IMAD.WIDE R8, R0, 0x2, R20 ;  /* 0x0000000200087825 */ /* 0x002fc600078e0214 */
[----:B------:R-:W2:Y:S04]  /*113f0*/  LDG.E.U16 R20, [R6.64] ;  /* 0x0000000406147981 */ /* 0x000ea8000c1e1500 */
[----:B------:R-:W3:Y:S04]  /*11400*/  LDG.E.U16 R3, [R4.64] ;  /* 0x0000000404037981 */ /* 0x000ee8000c1e1500 */
[----:B0-----:R-:W3:Y:S04]  /*11410*/  LDL.64 R26, [R1+0xcb8] ;  /* 0x000cb800011a7983 */ /* 0x001ee80000100a00 */
[----:B------:R-:W-:Y:S04]  /*11420*/  STL [R1+0x34], R25 ;  /* 0x0000341901007387 */ /* 0x000fe80000100800 */
[----:B------:R0:W-:Y:S04]  /*11430*/  STL [R1+0x40], R24 ;  /* 0x0000401801007387 */ /* 0x0001e80000100800 */
[----:B------:R-:W3:Y:S04]  /*11440*/  LDL.64 R14, [R1+0xc38] ;  /* 0x000c3800010e7983 */ /* 0x000ee80000100a00 */
[----:B------:R-:W3:Y:S04]  /*11450*/  LDL.64 R18, [R1+0xd70] ;  /* 0x000d700001127983 */ /* 0x000ee80000100a00 */
[----:B0-----:R-:W3:Y:S04]  /*11460*/  LDL.64 R24, [R1+0xc78] ;  /* 0x000c780001187983 */ /* 0x001ee80000100a00 */
[----:B------:R4:W3:Y:S01]  /*11470*/  LDG.E.U16 R21, [R8.64] ;  /* 0x0000000408157981 */ /* 0x0008e2000c1e1500 */
[----:B-----5:R-:W-:-:S04]  /*11480*/  IMAD.WIDE R10, R0, 0x2, R16 ;  /* 0x00000002000a7825 */ /* 0x020fc800078e0210 */
[----:B----4-:R-:W-:-:S05]  /*11490*/  IMAD.WIDE R8, R0, 0x2, R28 ;  /* 0x0000000200087825 */ /* 0x010fca00078e021c */
[----:B------:R0:W4:Y:S04]  /*114a0*/  LDG.E.U16 R29, [R8.64] ;  /* 0x00000004081d7981 */ /* 0x000128000c1e1500 */
[----:B--2---:R-:W-:Y:S04]  /*114b0*/  STL [R1+0x61a8], R20 ;  /* 0x0061a81401007387 */ /* 0x004fe80000100800 */
[----:B---3--:R-:W-:Y:S04]  /*114c0*/  STL [R1+0x61ac], R3 ;  /* 0x0061ac0301007387 */ /* 0x008fe80000100800 */
[----:B------:R1:W-:Y:S01]  /*114d0*/  STL [R1+0x44], R13 ;  /* 0x0000440d01007387 */ /* 0x0003e20000100800 */
[----:B------:R-:W-:-:S03]  /*114e0*/  IMAD.WIDE R6, R0, 0x2, R26 ;  /* 0x0000000200067825 */ /* 0x000fc600078e021a */
[----:B------:R-:W0:Y:S04]  /*114f0*/  LDL.64 R16, [R1+0xcf0] ;  /* 0x000cf00001107983 */ /* 0x000e280000100a00 */
[----:B------:R-:W2:Y:S01]  /*11500*/  LDG.E.U16 R28, [R6.64] ;  /* 0x00000004061c7981 */ /* 0x000ea2000c1e1500 */
[----:B-1----:R-:W-:-:S03]  /*11510*/  IMAD.WIDE R12, R0, 0x2, R22 ;  /* 0x00000002000c7825 */ /* 0x002fc600078e0216 */
[----:B------:R-:W3:Y:S01]  /*11520*/  LDL.64 R22, [R1+0xd30] ;  /* 0x000d300001167983 */ /* 0x000ee20000100a00 */
[----:B------:R-:W-:-:S03]  /*11530*/  IMAD.WIDE R4, R0, 0x2, R24 ;  /* 0x0000000200047825 */ /* 0x000fc600078e0218 */
[----:B------:R3:W5:Y:S01]  /*11540*/  LDG.E.U16 R25, [R10.64] ;  /* 0x000000040a197981 */ /* 0x000762000c1e1500 */
[----:B------:R-:W-:-:S03]  /*11550*/  IMAD.WIDE R14, R0, 0x2, R14 ;  /* 0x00000002000e7825 */ /* 0x000fc600078e020e */
[----:B------:R1:W2:Y:S04]  /*11560*/  LDG.E.U16 R4, [R4.64] ;  /* 0x0000000404047981 */ /* 0x0002a8000c1e1500 */
[----:B------:R1:W4:Y:S04]  /*11570*/  LDG.E.U16 R24, [R12.64] ;  /* 0x000000040c187981 */ /* 0x000328000c1e1500 */
[----:B-1----:R-:W4:Y:S04]  /*11580*/  LDG.E.U16 R5, [R14.64] ;  /* 0x000000040e057981 */ /* 0x002f28000c1e1500 */
[----:B------:R1:W-:Y:S01]  /*11590*/  STL [R1+0x3c], R2 ;  /* 0x00003c0201007387 */ /* 0x0003e20000100800 */
[----:B------:R-:W-:-:S06]  /*115a0*/  IMAD.WIDE R12, R0, 0x2, R18 ;  /* 0x00000002000c7825 */ /* 0x000fcc00078e0212 */
[----:B------:R-:W4:Y:S04]  /*115b0*/  LDG.E.U16 R13, [R12.64] ;  /* 0x000000040c0d7981 */ /* 0x000f28000c1e1500 */
[----:B-1----:R-:W4:Y:S01]  /*115c0*/  LDL.64 R2, [R1+0xcb0] ;  /* 0x000cb00001027983 */ /* 0x002f220000100a00 */
[----:B0-----:R-:W-:-:S04]  /*115d0*/  IMAD.WIDE R8, R0, 0x2, R16 ;  /* 0x0000000200087825 */ /* 0x001fc800078e0210 */
[----:B---3--:R-:W-:-:S06]  /*115e0*/  IMAD.WIDE R10, R0, 0x2, R22 ;  /* 0x00000002000a7825 */ /* 0x008fcc00078e0216 */
[----:B------:R-:W3:Y:S04]  /*115f0*/  LDG.E.U16 R11, [R10.64] ;  /* 0x000000040a0b7981 */ /* 0x000ee8000c1e1500 */
[----:B--2---:R-:W-:Y:S04]  /*11600*/  STL [R1+0x61b0], R4 ;  /* 0x0061b00401007387 */ /* 0x004fe80000100800 */
[----:B------:R-:W2:Y:S04]  /*11610*/  LDL.64 R26, [R1+0xc70] ;  /* 0x000c7000011a7983 */ /* 0x000ea80000100a00 */
[----:B------:R0:W-:Y:S04]  /*11620*/  STL [R1+0x24], R21 ;  /* 0x0000241501007387 */ /* 0x0001e80000100800 */
[----:B------:R-:W3:Y:S04]  /*11630*/  LDL.64 R18, [R1+0xd68] ;  /* 0x000d680001127983 */ /* 0x000ee80000100a00 */
[----:B0-----:R-:W3:Y:S04]  /*11640*/  LDL.64 R20, [R1+0xc30] ;  /* 0x000c300001147983 */ /* 0x001ee80000100a00 */
[----:B-----5:R-:W-:Y:S04]  /*11650*/  STL [R1+0x2c], R25 ;  /* 0x00002c1901007387 */ /* 0x020fe80000100800 */
[----:B----4-:R0:W-:Y:S04]  /*11660*/  STL [R1+0x30], R24 ;  /* 0x0000301801007387 */ /* 0x0101e80000100800 */
[----:B------:R-:W4:Y:S04]  /*11670*/  LDL.64 R22, [R1+0xce8] ;  /* 0x000ce80001167983 */ /* 0x000f280000100a00 */
[----:B0-----:R-:W5:Y:S04]  /*11680*/  LDL.64 R24, [R1+0xd28] ;  /* 0x000d280001187983 */ /* 0x001f680000100a00 */
[----:B------:R0:W-:Y:S04]  /*11690*/  STL [R1+0x61b4], R5 ;  /* 0x0061b40501007387 */ /* 0x0001e80000100800 */
[----:B------:R-:W-:Y:S04]  /*116a0*/  STL [R1+0x28], R29 ;  /* 0x0000281d01007387 */ /* 0x000fe80000100800 */
[----:B------:R1:W-:Y:S04]  /*116b0*/  STL [R1+0x20], R28 ;  /* 0x0000201c01007387 */ /* 0x0003e80000100800 */
[----:B------:R-:W4:Y:S01]  /*116c0*/  LDL.64 R16, [R1+0xca8] ;  /* 0x000ca80001107983 */ /* 0x000f220000100a00 */
[----:B------:R-:W-:-:S03]  /*116d0*/  IMAD.WIDE R6, R0, 0x2, R2 ;  /* 0x0000000200067825 */ /* 0x000fc600078e0202 */
[----:B0-----:R-:W4:Y:S04]  /*116e0*/  LDL.64 R4, [R1+0xc68] ;  /* 0x000c680001047983 */ /* 0x001f280000100a00 */
[----:B-1----:R2:W4:Y:S04]  /*116f0*/  LDG.E.U16 R28, [R6.64] ;  /* 0x00000004061c7981 */ /* 0x002528000c1e1500 */
[----:B------:R-:W4:Y:S04]  /*11700*/  LDL.64 R2, [R1+0xc28] ;  /* 0x000c280001027983 */ /* 0x000f280000100a00 */
[----:B------:R3:W-:Y:S04]  /*11710*/  STL [R1+0x1c], R13 ;  /* 0x00001c0d01007387 */ /* 0x0007e80000100800 */
[----:B------:R0:W4:Y:S01]  /*11720*/  LDG.E.U16 R29, [R8.64] ;  /* 0x00000004081d7981 */ /* 0x000122000c1e1500 */
[----:B--2---:R-:W-:-:S06]  /*11730*/  IMAD.WIDE R6, R0, 0x2, R26 ;  /* 0x0000000200067825 */ /* 0x004fcc00078e021a */
[----:B------:R1:W2:Y:S01]  /*11740*/  LDG.E.U16 R6, [R6.64] ;  /* 0x0000000406067981 */ /* 0x0002a2000c1e1500 */
[----:B---3--:R-:W-:-:S03]  /*11750*/  IMAD.WIDE R12, R0, 0x2, R18 ;  /* 0x00000002000c7825 */ /* 0x008fc600078e0212 */
[----:B------:R-:W3:Y:S01]  /*11760*/  LDL.64 R18, [R1+0xd20] ;  /* 0x000d200001127983 */ /* 0x000ee20000100a00 */
[----:B------:R-:W-:-:S03]  /*11770*/  IMAD.WIDE R14, R0, 0x2, R20 ;  /* 0x00000002000e7825 */ /* 0x000fc600078e0214 */
[----:B------:R-:W3:Y:S04]  /*11780*/  LDL.64 R20, [R1+0xd60] ;  /* 0x000d600001147983 */ /* 0x000ee80000100a00 */
[----:B------:R5:W-:Y:S04]  /*11790*/  STL [R1+0x18], R11 ;  /* 0x0000180b01007387 */ /* 0x000be80000100800 */
[----:B-1----:R1:W3:Y:S01]  /*117a0*/  LDG.E.U16 R7, [R14.64] ;  /* 0x000000040e077981 */ /* 0x0022e2000c1e1500 */
[----:B-----5:R-:W-:-:S03]  /*117b0*/  IMAD.WIDE R10, R0, 0x2, R24 ;  /* 0x00000002000a7825 */ /* 0x020fc600078e0218 */
[----:B------:R5:W3:Y:S01]  /*117c0*/  LDG.E.U16 R25, [R12.64] ;  /* 0x000000040c197981 */ /* 0x000ae2000c1e1500 */
[----:B----4-:R-:W-:-:S05]  /*117d0*/  IMAD.WIDE R16, R0, 0x2, R16 ;  /* 0x0000000200107825 */ /* 0x010fca00078e0210 */
[----:B------:R-:W4:Y:S01]  /*117e0*/  LDG.E.U16 R24, [R16.64] ;  /* 0x0000000410187981 */ /* 0x000f22000c1e1500 */
[----:B0-----:R-:W-:-:S03]  /*117f0*/  IMAD.WIDE R8, R0, 0x2, R22 ;  /* 0x0000000200087825 */ /* 0x001fc600078e0216 */
[----:B------:R3:W4:Y:S04]  /*11800*/  LDG.E.U16 R23, [R10.64] ;  /* 0x000000040a177981 */ /* 0x000728000c1e1500 */
[----:B------:R0:W4:Y:S01]  /*11810*/  LDG.E.U16 R22, [R8.64] ;  /* 0x0000000408167981 */ /* 0x000122000c1e1500 */
[----:B-1----:R-:W-:-:S04]  /*11820*/  IMAD.WIDE R14, R0, 0x2, R2 ;  /* 0x00000002000e7825 */ /* 0x002fc800078e0202 */
[----:B0-----:R-:W-:-:S06]  /*11830*/  IMAD.WIDE R8, R0, 0x2, R4 ;  /* 0x0000000200087825 */ /* 0x001fcc00078e0204 */
[----:B------:R0:W4:Y:S04]  /*11840*/  LDG.E.U16 R8, [R8.64] ;  /* 0x0000000408087981 */ /* 0x000128000c1e1500 */
[----:B0-----:R-:W4:Y:S04]  /*11850*/  LDG.E.U16 R9, [R14.64] ;  /* 0x000000040e097981 */ /* 0x001f28000c1e1500 */
[----:B--2---:R-:W-:Y:S01]  /*11860*/  STL [R1+0x6190], R6 ;  /* 0x0061900601007387 */ /* 0x004fe20000100800 */
[----:B---3--:R-:W-:-:S05]  /*11870*/  IMAD.WIDE R10, R0, 0x2, R18 ;  /* 0x00000002000a7825 */ /* 0x008fca00078e0212 */
[----:B------:R0:W2:Y:S01]  /*11880*/  LDG.E.U16 R26, [R10.64] ;  /* 0x000000040a1a7981 */ /* 0x0000a2000c1e1500 */
[----:B-----5:R-:W-:-:S03]  /*11890*/  IMAD.WIDE R12, R0, 0x2, R20 ;  /* 0x00000002000c7825 */ /* 0x020fc600078e0214 */
[----:B------:R1:W-:Y:S04]  /*118a0*/  STL [R1+0x6194], R7 ;  /* 0x0061940701007387 */ /* 0x0003e80000100800 */
[----:B------:R-:W3:Y:S04]  /*118b0*/  LDL.64 R4, [R1+0xca0] ;  /* 0x000ca00001047983 */ /* 0x000ee80000100a00 */
[----:B------:R-:W5:Y:S04]  /*118c0*/  LDL.64 R2, [R1+0xc60] ;  /* 0x000c600001027983 */ /* 0x000f680000100a00 */
[----:B-1----:R-:W0:Y:S04]  /*118d0*/  LDL.64 R6, [R1+0xce0] ;  /* 0x000ce00001067983 */ /* 0x002e280000100a00 */
[----:B------:R-:W2:Y:S04]  /*118e0*/  LDL.64 R20, [R1+0xc20] ;  /* 0x000c200001147983 */ /* 0x000ea80000100a00 */
[----:B------:R-:W2:Y:S04]  /*118f0*/  LDL.64 R18, [R1+0xd58] ;  /* 0x000d580001127983 */ /* 0x000ea80000100a00 */
[----:B----4-:R-:W-:Y:S04]  /*11900*/  STL [R1+0x6198], R24 ;  /* 0x0061981801007387 */ /* 0x010fe80000100800 */
[----:B------:R-:W-:Y:S04]  /*11910*/  STL [R1+0x14], R29 ;  /* 0x0000141d01007387 */ /* 0x000fe80000100800 */
[----:B------:R1:W-:Y:S04]  /*11920*/  STL [R1+0x4], R28 ;  /* 0x0000041c01007387 */ /* 0x0003e80000100800 */
[----:B-1----:R3:W4:Y:S04]  /*11930*/  LDG.E.U16 R28, [R12.64] ;  /* 0x000000040c1c7981 */ /* 0x002728000c1e1500 */
[----:B------:R-:W-:Y:S04]  /*11940*/  STL [R1+0x619c], R8 ;  /* 0x00619c0801007387 */ /* 0x000fe80000100800 */
[----:B------:R1:W-:Y:S01]  /*11950*/  STL [R1+0x61a0], R9 ;  /* 0x0061a00901007387 */ /* 0x0003e20000100800 */
[----:B---3--:R-:W-:-:S04]  /*11960*/  IMAD.WIDE R12, R0, 0x2, R4 ;  /* 0x00000002000c7825 */ /* 0x008fc800078e0204 */
[----:B-----5:R-:W-:-:S04]  /*11970*/  IMAD.WIDE R14, R0, 0x2, R2 ;  /* 0x00000002000e7825 */ /* 0x020fc800078e0202 */
[----:B0-----:R-:W-:-:S04]  /*11980*/  IMAD.WIDE R10, R0, 0x2, R6 ;  /* 0x00000002000a7825 */ /* 0x001fc800078e0206 */
[C---:B--2---:R-:W-:Y:S02]  /*11990*/  IMAD.WIDE R16, R0.reuse, 0x2, R20 ;  /* 0x0000000200107825 */ /* 0x044fe400078e0214 */
[----:B------:R0:W2:Y:S02]  /*119a0*/  LDG.E.U16 R21, [R10.64] ;  /* 0x000000040a157981 */ /* 0x0000a4000c1e1500 */
[C---:B------:R-:W-:Y:S02]  /*119b0*/  IMAD.WIDE R18, R0.reuse, 0x2, R18 ;  /* 0x0000000200127825 */ /* 0x040fe400078e0212 */
[----:B------:R3:W5:Y:S04]  /*119c0*/  LDG.E.U16 R27, [R16.64] ;  /* 0x00000004101b7981 */ /* 0x000768000c1e1500 */
[----:B------:R0:W3:Y:S04]  /*119d0*/  LDG.E.U16 R29, [R18.64] ;  /* 0x00000004121d7981 */ /* 0x0000e8000c1e1500 */
[----:B----4-:R-:W-:Y:S04]  /*119e0*/  STL [R1+0x6178], R28 ;  /* 0x0061781c01007387 */ /* 0x010fe80000100800 */
[----:B------:R-:W-:Y:S04]  /*119f0*/  STL [R1+0x617c], R26 ;  /* 0x00617c1a01007387 */ /* 0x000fe80000100800 */
[----:B-1----:R-:W4:Y:S04]  /*11a00*/  LDL.64 R8, [R1+0xcd8] ;  /* 0x000cd80001087983 */ /* 0x002f280000100a00 */
[----:B------:R-:W3:Y:S04]  /*11a10*/  LDL.64 R6, [R1+0xc98] ;  /* 0x000c980001067983 */ /* 0x000ee80000100a00 */
[----:B------:R-:W3:Y:S04]  /*11a20*/  LDL.64 R4, [R1+0xc58] ;  /* 0x000c580001047983 */ /* 0x000ee80000100a00 */
[----:B------:R-:W4:Y:S04]  /*11a30*/  LDL.64 R2, [R1+0xc10] ;  /* 0x000c100001027983 */ /* 0x000f280000100a00 */
[----:B------:R1:W-:Y:S04]  /*11a40*/  STL [R1+0x10], R25 ;  /* 0x0000101901007387 */ /* 0x0003e80000100800 */
[----:B------:R0:W-:Y:S04]  /*11a50*/  STL [R1+0xc], R23 ;  /* 0x00000c1701007387 */ /* 0x0001e80000100800 */
[----:B-1----:R-:W5:Y:S04]  /*11a60*/  LDG.E.U16 R25, [R14.64] ;  /* 0x000000040e197981 */ /* 0x002f68000c1e1500 */
[----:B0-----:R-:W5:Y:S04]  /*11a70*/  LDG.E.U16 R23, [R12.64] ;  /* 0x000000040c177981 */ /* 0x001f68000c1e1500 */
[----:B------:R-:W-:Y:S04]  /*11a80*/  STL [R1+0x8], R22 ;  /* 0x0000081601007387 */ /* 0x000fe80000100800 */
[----:B------:R-:W5:Y:S04]  /*11a90*/  LDL.64 R10, [R1+0xd18] ;  /* 0x000d1800010a7983 */ /* 0x000f680000100a00 */
[----:B--2---:R-:W-:Y:S01]  /*11aa0*/  STL [R1+0x6180], R21 ;  /* 0x0061801501007387 */ /* 0x004fe20000100800 */
[----:B---3--:R-:W-:-:S04]  /*11ab0*/  IMAD.WIDE R16, R0, 0x2, R4 ;  /* 0x0000000200107825 */ /* 0x008fc800078e0204 */
[C---:B----4-:R-:W-:Y:S01]  /*11ac0*/  IMAD.WIDE R18, R0.reuse, 0x2, R2 ;  /* 0x0000000200127825 */ /* 0x050fe200078e0202 */
[----:B-----5:R0:W-:Y:S04]  /*11ad0*/  STL [R1+0x6184], R23 ;  /* 0x0061841701007387 */ /* 0x0201e80000100800 */
[----:B------:R-:W-:Y:S04]  /*11ae0*/  STL [R1+0x6188], R25 ;  /* 0x0061881901007387 */ /* 0x000fe80000100800 */
[----:B------:R-:W-:Y:S04]  /*11af0*/  STL [R1+0x618c], R27 ;  /* 0x00618c1b01007387 */ /* 0x000fe80000100800 */
[----:B------:R-:W-:Y:S04]  /*11b00*/  STL [R1+0x61a4], R29 ;  /* 0x0061a41d01007387 */ /* 0x000fe80000100800 */
[----:B0-----:R-:W2:Y:S04]  /*11b10*/  LDL.LU R23, [R1+0x17c] ;  /* 0x00017c0001177983 */ /* 0x001ea80000300800 */
[----:B------:R-:W3:Y:S04]  /*11b20*/  LDL.LU R26, [R1+0x15c] ;  /* 0x00015c00011a7983 */ /* 0x000ee80000300800 */
[----:B------:R-:W4:Y:S04]  /*11b30*/  LDL.LU R4, [R1+0x13c] ;  /* 0x00013c0001047983 */ /* 0x000f280000300800 */
[----:B------:R-:W5:Y:S04]  /*11b40*/  LDL.LU R3, [R1+0x11c] ;  /* 0x00011c0001037983 */ /* 0x000f680000300800 */
[----:B------:R-:W2:Y:S04]  /*11b50*/  LDL.LU R20, [R1+0xfc] ;  /* 0x0000fc0001147983 */ /* 0x000ea80000300800 */
[----:B------:R-:W2:Y:S01]  /*11b60*/  LDL.LU R22, [R1+0x9c] ;  /* 0x00009c0001167983 */ /* 0x000ea20000300800 */
[----:B------:R-:W-:-:S04]  /*11b70*/  IMAD.WIDE R10, R0, 0x2, R10 ;  /* 0x00000002000a7825 */ /* 0x000fc800078e020a */
[C---:B------:R-:W-:Y:S02]  /*11b80*/  IMAD.WIDE R12, R0.reuse, 0x2, R8 ;  /* 0x00000002000c7825 */ /* 0x040fe400078e0208 */
[----:B------:R0:W3:Y:S02]  /*11b90*/  LDG.E.U16 R10, [R10.64] ;  /* 0x000000040a0a7981 */ /* 0x0000e4000c1e1500 */
[----:B------:R-:W-:Y:S02]  /*11ba0*/  IMAD.WIDE R14, R0, 0x2, R6 ;  /* 0x00000002000e7825 */ /* 0x000fe400078e0206 */
[----:B------:R-:W1:Y:S04]  /*11bb0*/  S2R R0, SR_TID.X ;  /* 0x0000000000007919 */ /* 0x000e680000002100 */
[----:B------:R1:W3:Y:S04]  /*11bc0*/  LDG.E.U16 R14, [R14.64] ;  /* 0x000000040e0e7981 */ /* 0x0002e8000c1e1500 */
[----:B0-----:R0:W3:Y:S04]  /*11bd0*/  LDG.E.U16 R11, [R12.64] ;  /* 0x000000040c0b7981 */ /* 0x0010e8000c1e1500 */
[----:B0-----:R0:W3:Y:S04]  /*11be0*/  LDG.E.U16 R12, [R16.64] ;  /* 0x00000004100c7981 */ /* 0x0010e8000c1e1500 */
[----:B------:R0:W3:Y:S01]  /*11bf0*/  LDG.E.U16 R13, [R18.64] ;  /* 0x00000004120d7981 */ /* 0x0000e2000c1e1500 */
[----:B-1----:R-:W-:-:S03]  /*11c00*/  LOP3.LUT R9, R0, 0xff, RZ, 0xc0, !PT ;  /* 0x000000ff00097812 */ /* 0x002fc600078ec0ff */
[----:B--2---:R1:W-:Y:S04]  /*11c10*/  STL [R1+0x61c4], R22 ;  /* 0x0061c41601007387 */ /* 0x0043e80000100800 */
[----:B------:R-:W2:Y:S04]  /*11c20*/  LDL.LU R28, [R1+0x7c] ;  /* 0x00007c00011c7983 */ /* 0x000ea80000300800 */
[----:B-1----:R-:W2:Y:S04]  /*11c30*/  LDL.LU R22, [R1+0xdc] ;  /* 0x0000dc0001167983 */ /* 0x002ea80000300800 */
        /* <DEDUP_REMOVED lines=11> */
[----:B------:R-:W-:-:S03]  /*11cf0*/  SHF.L.U32 R27, R9, 0x1, RZ ;  /* 0x00000001091b7819 */ /* 0x000fc600000006ff */
[----:B------:R-:W-:Y:S06]  /*11d00*/  BAR.SYNC.DEFER_BLOCKING 0x0 ;  /* 0x0000000000007b1d */ /* 0x000fec0000010000 */
[----:B0-----:R-:W4:Y:S04]  /*11d10*/  LDL.LU R16, [R1+0x38] ;  /* 0x0000380001107983 */ /* 0x001f280000300800 */
[----:B------:R-:W5:Y:S04]  /*11d20*/  LDL.LU R17, [R1] ;  /* 0x0000000001117983 */ /* 0x000f680000300800 */
[----:B------:R-:W5:Y:S04]  /*11d30*/  LDL.LU R18, [R1+0x50] ;  /* 0x0000500001127983 */ /* 0x000f680000300800 */
[----:B------:R-:W5:Y:S04]  /*11d40*/  LDL.LU R19, [R1+0x48] ;  /* 0x0000480001137983 */ /* 0x000f680000300800 */
[----:B--2---:R-:W-:Y:S04]  /*11d50*/  STS.U16 [R27+0x20000], R15 ;  /* 0x0200000f1b007388 */ /* 0x004fe80000000400 */
[----:B------:R0:W-:Y:S04]  /*11d60*/  STS.U16 [R27+0x21000], R23 ;  /* 0x021000171b007388 */ /* 0x0001e80000000400 */
[----:B---3--:R1:W-:Y:S04]  /*11d70*/  STS.U16 [R27+0x22000], R26 ;  /* 0x0220001a1b007388 */ /* 0x0083e80000000400 */
[----:B----4-:R2:W-:Y:S04]  /*11d80*/  STS.U16 [R27+0x23000], R4 ;  /* 0x023000041b007388 */ /* 0x0105e80000000400 */
[----:B0-----:R-:W3:Y:S04]  /*11d90*/  LDL.LU R23, [R1+0x98] ;  /* 0x0000980001177983 */ /* 0x001ee80000300800 */
[----:B-1----:R-:W4:Y:S04]  /*11da0*/  LDL.LU R26, [R1+0x78] ;  /* 0x00007800011a7983 */ /* 0x002f280000300800 */
[----:B-----5:R0:W-:Y:S04]  /*11db0*/  STS.U16 [R27+0x24000], R3 ;  /* 0x024000031b007388 */ /* 0x0201e80000000400 */
[----:B--2---:R-:W2:Y:S04]  /*11dc0*/  LDL.LU R4, [R1+0x58] ;  /* 0x0000580001047983 */ /* 0x004ea80000300800 */
[----:B------:R1:W-:Y:S04]  /*11dd0*/  STS.U16 [R27+0x25000], R20 ;  /* 0x025000141b007388 */ /* 0x0003e80000000400 */
[----:B0-----:R-:W5:Y:S04]  /*11de0*/  LDL.LU R3, [R1+0x4c] ;  /* 0x00004c0001037983 */ /* 0x001f680000300800 */
[----:B------:R0:W-:Y:S04]  /*11df0*/  STS.U16 [R27+0x26000], R22 ;  /* 0x026000161b007388 */ /* 0x0001e80000000400 */
[----:B-1----:R-:W2:Y:S04]  /*11e00*/  LDL.LU R20, [R1+0x40] ;  /* 0x0000400001147983 */ /* 0x002ea80000300800 */
[----:B0-----:R-:W2:Y:S04]  /*11e10*/  LDL.LU R22, [R1+0x61c4] ;  /* 0x0061c40001167983 */ /* 0x001ea80000300800 */
[----:B------:R0:W-:Y:S04]  /*11e20*/  STS.U16 [R27+0x27000], R2 ;  /* 0x027000021b007388 */ /* 0x0001e80000000400 */
[----:B0-----:R-:W3:Y:S04]  /*11e30*/  LDL.LU R2, [R1+0x61c0] ;  /* 0x0061c00001027983 */ /* 0x001ee80000300800 */
[----:B------:R-:W0:Y:S04]  /*11e40*/  S2R R15, SR_TID.X ;  /* 0x00000000000f7919 */ /* 0x000e280000002100 */
[----:B--2---:R1:W-:Y:S04]  /*11e50*/  STS.U16 [R27+0x28000], R22 ;  /* 0x028000161b007388 */ /* 0x0043e80000000400 */
[----:B------:R2:W-:Y:S04]  /*11e60*/  STS.U16 [R27+0x29000], R28 ;  /* 0x0290001c1b007388 */ /* 0x0005e80000000400 */
[----:B------:R0:W-:Y:S04]  /*11e70*/  STS.U16 [R27+0x2a000], R0 ;  /* 0x02a000001b007388 */ /* 0x0001e80000000400 */
[----:B-1----:R-:W3:Y:S04]  /*11e80*/  LDL.LU R22, [R1+0x61bc] ;  /* 0x0061bc0001167983 */ /* 0x002ee80000300800 */
[----:B--2---:R-:W2:Y:S04]  /*11e90*/  LDL.LU R28, [R1+0x34] ;  /* 0x00003400011c7983 */ /* 0x004ea80000300800 */
[----:B0-----:R-:W2:Y:S01]  /*11ea0*/  LDL.LU R0, [R1+0x61b8] ;  /* 0x0061b80001007983 */ /* 0x001ea20000300800 */
[----:B------:R-:W-:-:S04]  /*11eb0*/  LOP3.LUT R15, R15, 0xff, RZ, 0xc0, !PT ;  /* 0x000000ff0f0f7812 */ /* 0x000fc800078ec0ff */
[----:B------:R-:W-:Y:S01]  /*11ec0*/  SHF.L.U32 R15, R15, 0x1, RZ ;  /* 0x000000010f0f7819 */ /* 0x000fe200000006ff */
[----:B------:R-:W-:Y:S03]  /*11ed0*/  STS.U16 [R27+0x2b000], R18 ;  /* 0x02b000121b007388 */ /* 0x000fe60000000400 */
[----:B------:R-:W-:Y:S01]  /*11ee0*/  LOP3.LUT R15, R15, 0x10, RZ, 0x3c, !PT ;  /* 0x000000100f0f7812 */ /* 0x000fe200078e3cff */
        /* <DEDUP_REMOVED lines=12> */
[----:B---3--:R-:W-:Y:S04]  /*11fb0*/  STS.U16 [R15+0x28200], R23 ;  /* 0x028200170f007388 */ /* 0x008fe80000000400 */
[----:B0-----:R-:W2:Y:S04]  /*11fc0*/  LDL.LU R5, [R1+0x194] ;  /* 0x0001940001057983 */ /* 0x001ea80000300800 */
[----:B------:R-:W3:Y:S04]  /*11fd0*/  LDL.LU R21, [R1+0x174] ;  /* 0x0001740001157983 */ /* 0x000ee80000300800 */
[----:B------:R-:W3:Y:S04]  /*11fe0*/  LDL.LU R8, [R1+0x154] ;  /* 0x0001540001087983 */ /* 0x000ee80000300800 */
[----:B------:R-:W3:Y:S04]  /*11ff0*/  LDL.LU R24, [R1+0x134] ;  /* 0x0001340001187983 */ /* 0x000ee80000300800 */
[----:B------:R-:W3:Y:S04]  /*12000*/  LDL.LU R7, [R1+0x114] ;  /* 0x0001140001077983 */ /* 0x000ee80000300800 */
[----:B----4-:R-:W-:Y:S04]  /*12010*/  STS.U16 [R15+0x29200], R26 ;  /* 0x0292001a0f007388 */ /* 0x010fe80000000400 */
[----:B------:R-:W4:Y:S04]  /*12020*/  LDL.LU R6, [R1+0xf4] ;  /* 0x0000f40001067983 */ /* 0x000f280000300800 */
[----:B------:R0:W-:Y:S04]  /*12030*/  STS.U16 [R15+0x2a200], R4 ;  /* 0x02a200040f007388 */ /* 0x0001e80000000400 */
[----:B-----5:R1:W-:Y:S04]  /*12040*/  STS.U16 [R15+0x2b200], R3 ;  /* 0x02b200030f007388 */ /* 0x0203e80000000400 */
[----:B------:R5:W-:Y:S04]  /*12050*/  STS.U16 [R15+0x2c200], R20 ;  /* 0x02c200140f007388 */ /* 0x000be80000000400 */
[----:B0-----:R-:W4:Y:S04]  /*12060*/  LDL.LU R4, [R1+0xd4] ;  /* 0x0000d40001047983 */ /* 0x001f280000300800 */
[----:B-1----:R-:W4:Y:S04]  /*12070*/  LDL.LU R3, [R1+0xb4] ;  /* 0x0000b40001037983 */ /* 0x002f280000300800 */
[----:B-----5:R-:W5:Y:S01]  /*12080*/  LDL.LU R20, [R1+0x94] ;  /* 0x0000940001147983 */ /* 0x020f620000300800 */
[----:B------:R-:W-:-:S03]  /*12090*/  IMAD.SHL.U32 R29, R9, 0x2, RZ ;  /* 0x00000002091d7824 */ /* 0x000fc600078e00ff */
[----:B------:R-:W5:Y:S04]  /*120a0*/  LDL.LU R26, [R1+0x54] ;  /* 0x00005400011a7983 */ /* 0x000f680000300800 */
[----:B------:R0:W-:Y:S04]  /*120b0*/  STS.U16 [R15+0x2d200], R28 ;  /* 0x02d2001c0f007388 */ /* 0x0001e80000000400 */
[----:B------:R1:W-:Y:S01]  /*120c0*/  STS.U16 [R15+0x2e200], R22 ;  /* 0x02e200160f007388 */ /* 0x0003e20000000400 */
[----:B------:R-:W-:-:S03]  /*120d0*/  LOP3.LUT R0, R29, 0x20, RZ, 0x3c, !PT ;  /* 0x000000201d007812 */ /* 0x000fc600078e3cff */
[----:B------:R1:W-:Y:S04]  /*120e0*/  STS.U16 [R15+0x2f200], R2 ;  /* 0x02f200020f007388 */ /* 0x0003e80000000400 */
[----:B0-----:R-:W5:Y:S04]  /*120f0*/  LDL.LU R28, [R1+0x44] ;  /* 0x00004400011c7983 */ /* 0x001f680000300800 */
[----:B------:R-:W5:Y:S04]  /*12100*/  LDL.LU R18, [R1+0x24] ;  /* 0x0000240001127983 */ /* 0x000f680000300800 */
[----:B-1----:R-:W5:Y:S04]  /*12110*/  LDL.LU R22, [R1+0x3c] ;  /* 0x00003c0001167983 */ /* 0x002f680000300800 */
        /* <DEDUP_REMOVED lines=9> */
[----:B---3--:R1:W-:Y:S04]  /*121b0*/  STS.U16 [R0+0x21400], R21 ;  /* 0x0214001500007388 */ /* 0x0083e80000000400 */
[----:B------:R2:W-:Y:S04]  /*121c0*/  STS.U16 [R0+0x22400], R8 ;  /* 0x0224000800007388 */ /* 0x0005e80000000400 */
[----:B0-----:R-:W3:Y:S04]  /*121d0*/  LDL.LU R5, [R1+0x61b4] ;  /* 0x0061b40001057983 */ /* 0x001ee80000300800 */
[----:B-1----:R-:W3:Y:S04]  /*121e0*/  LDL.LU R21, [R1+0xb0] ;  /* 0x0000b00001157983 */ /* 0x002ee80000300800 */
[----:B------:R0:W-:Y:S04]  /*121f0*/  STS.U16 [R0+0x23400], R24 ;  /* 0x0234001800007388 */ /* 0x0001e80000000400 */
[----:B--2---:R-:W2:Y:S04]  /*12200*/  LDL.LU R8, [R1+0x90] ;  /* 0x0000900001087983 */ /* 0x004ea80000300800 */
[----:B------:R1:W-:Y:S04]  /*12210*/  STS.U16 [R0+0x24400], R7 ;  /* 0x0244000700007388 */ /* 0x0003e80000000400 */
[----:B0-----:R-:W2:Y:S04]  /*12220*/  LDL.LU R24, [R1+0x70] ;  /* 0x0000700001187983 */ /* 0x001ea80000300800 */
[----:B----4-:R0:W-:Y:S04]  /*12230*/  STS.U16 [R0+0x25400], R6 ;  /* 0x0254000600007388 */ /* 0x0101e80000000400 */
[----:B-1----:R-:W4:Y:S04]  /*12240*/  LDL.LU R7, [R1+0x30] ;  /* 0x0000300001077983 */ /* 0x002f280000300800 */
[----:B------:R1:W-:Y:S04]  /*12250*/  STS.U16 [R0+0x26400], R4 ;  /* 0x0264000400007388 */ /* 0x0003e80000000400 */
[----:B0-----:R-:W2:Y:S04]  /*12260*/  LDL.LU R6, [R1+0x2c] ;  /* 0x00002c0001067983 */ /* 0x001ea80000300800 */
[----:B------:R0:W-:Y:S04]  /*12270*/  STS.U16 [R0+0x27400], R3 ;  /* 0x0274000300007388 */ /* 0x0001e80000000400 */
[----:B-1----:R-:W2:Y:S04]  /*12280*/  LDL.LU R4, [R1+0x61b0] ;  /* 0x0061b00001047983 */ /* 0x002ea80000300800 */
[----:B-----5:R1:W-:Y:S04]  /*12290*/  STS.U16 [R0+0x28400], R20 ;  /* 0x0284001400007388 */ /* 0x0203e80000000400 */
[----:B0-----:R-:W5:Y:S04]  /*122a0*/  LDL.LU R3, [R1+0x61ac] ;  /* 0x0061ac0001037983 */ /* 0x001f680000300800 */
[----:B-1----:R-:W2:Y:S01]  /*122b0*/  LDL.LU R20, [R1+0x61a8] ;  /* 0x0061a80001147983 */ /* 0x002ea20000300800 */
[----:B------:R-:W-:-:S03]  /*122c0*/  LOP3.LUT R29, R29, 0x30, RZ, 0x3c, !PT ;  /* 0x000000301d1d7812 */ /* 0x000fc600078e3cff */
[----:B------:R-:W-:Y:S04]  /*122d0*/  STS.U16 [R0+0x29400], R2 ;  /* 0x0294000200007388 */ /* 0x000fe80000000400 */
[----:B------:R0:W-:Y:S04]  /*122e0*/  STS.U16 [R0+0x2a400], R26 ;  /* 0x02a4001a00007388 */ /* 0x0001e80000000400 */
[----:B------:R1:W-:Y:S04]  /*122f0*/  STS.U16 [R0+0x2b400], R28 ;  /* 0x02b4001c00007388 */ /* 0x0003e80000000400 */
[----:B------:R-:W-:Y:S04]  /*12300*/  STS.U16 [R0+0x2c400], R22 ;  /* 0x02c4001600007388 */ /* 0x000fe80000000400 */
[----:B------:R-:W-:Y:S04]  /*12310*/  STS.U16 [R0+0x2d400], R18 ;  /* 0x02d4001200007388 */ /* 0x000fe80000000400 */
[----:B0-----:R-:W3:Y:S04]  /*12320*/  LDL.LU R26, [R1+0x28] ;  /* 0x00002800011a7983 */ /* 0x001ee80000300800 */
[----:B-1----:R-:W3:Y:S04]  /*12330*/  LDL.LU R28, [R1+0x20] ;  /* 0x00002000011c7983 */ /* 0x002ee80000300800 */
[----:B--2---:R-:W-:Y:S04]  /*12340*/  STS.U16 [R0+0x2e400], R20 ;  /* 0x02e4001400007388 */ /* 0x004fe80000000400 */
[----:B-----5:R-:W-:Y:S04]  /*12350*/  STS.U16 [R0+0x2f400], R3 ;  /* 0x02f4000300007388 */ /* 0x020fe80000000400 */
        /* <DEDUP_REMOVED lines=10> */
[----:B------:R-:W5:Y:S04]  /*12400*/  LDL.LU R19, [R1+0x14c] ;  /* 0x00014c0001137983 */ /* 0x000f680000300800 */
[----:B------:R-:W5:Y:S04]  /*12410*/  LDL.LU R16, [R1+0x12c] ;  /* 0x00012c0001107983 */ /* 0x000f680000300800 */
[----:B------:R-:W5:Y:S04]  /*12420*/  LDL.LU R17, [R1+0x10c] ;  /* 0x00010c0001117983 */ /* 0x000f680000300800 */
[----:B------:R-:W5:Y:S04]  /*12430*/  LDL.LU R15, [R1+0xec] ;  /* 0x0000ec00010f7983 */ /* 0x000f680000300800 */
[----:B------:R0:W-:Y:S04]  /*12440*/  STS.U16 [R29+0x28600], R8 ;  /* 0x028600081d007388 */ /* 0x0001e80000000400 */
[----:B------:R1:W-:Y:S04]  /*12450*/  STS.U16 [R29+0x29600], R24 ;  /* 0x029600181d007388 */ /* 0x0003e80000000400 */
[----:B----4-:R4:W-:Y:S04]  /*12460*/  STS.U16 [R29+0x2a600], R7 ;  /* 0x02a600071d007388 */ /* 0x0109e80000000400 */
[----:B0-----:R-:W5:Y:S04]  /*12470*/  LDL.LU R8, [R1+0xcc] ;  /* 0x0000cc0001087983 */ /* 0x001f680000300800 */
[----:B-1----:R-:W5:Y:S04]  /*12480*/  LDL.LU R24, [R1+0xac] ;  /* 0x0000ac0001187983 */ /* 0x002f680000300800 */
[----:B------:R0:W-:Y:S04]  /*12490*/  STS.U16 [R29+0x2b600], R6 ;  /* 0x02b600061d007388 */ /* 0x0001e80000000400 */
[----:B----4-:R-:W4:Y:S04]  /*124a0*/  LDL.LU R7, [R1+0x8c] ;  /* 0x00008c0001077983 */ /* 0x010f280000300800 */
[----:B0-----:R-:W4:Y:S04]  /*124b0*/  LDL.LU R6, [R1+0x6c] ;  /* 0x00006c0001067983 */ /* 0x001f280000300800 */
[----:B------:R-:W4:Y:S04]  /*124c0*/  LDL.LU R3, [R1+0x14] ;  /* 0x0000140001037983 */ /* 0x000f280000300800 */
[----:B------:R-:W4:Y:S04]  /*124d0*/  LDL.LU R20, [R1+0x4] ;  /* 0x0000040001147983 */ /* 0x000f280000300800 */
[----:B------:R-:W4:Y:S01]  /*124e0*/  LDL.LU R22, [R1+0x188] ;  /* 0x0001880001167983 */ /* 0x000f220000300800 */
[----:B------:R-:W-:-:S03]  /*124f0*/  LOP3.LUT R2, R27, 0x40, RZ, 0x3c, !PT ;  /* 0x000000401b027812 */ /* 0x000fc600078e3cff */
[----:B------:R-:W4:Y:S04]  /*12500*/  LDL.LU R0, [R1+0x168] ;  /* 0x0001680001007983 */ /* 0x000f280000300800 */
[----:B------:R-:W4:Y:S04]  /*12510*/  LDL.LU R25, [R1+0x148] ;  /* 0x0001480001197983 */ /* 0x000f280000300800 */
[----:B------:R-:W4:Y:S04]  /*12520*/  LDL.LU R23, [R1+0x128] ;  /* 0x0001280001177983 */ /* 0x000f280000300800 */
[----:B------:R0:W-:Y:S04]  /*12530*/  STS.U16 [R29+0x2c600], R26 ;  /* 0x02c6001a1d007388 */ /* 0x0001e80000000400 */
[----:B------:R-:W4:Y:S04]  /*12540*/  LDL.LU R21, [R1+0x108] ;  /* 0x0001080001157983 */ /* 0x000f280000300800 */
[----:B------:R1:W-:Y:S04]  /*12550*/  STS.U16 [R29+0x2d600], R28 ;  /* 0x02d6001c1d007388 */ /* 0x0003e80000000400 */
[----:B0-----:R-:W4:Y:S04]  /*12560*/  LDL.LU R26, [R1+0xe8] ;  /* 0x0000e800011a7983 */ /* 0x001f280000300800 */
[----:B------:R0:W-:Y:S04]  /*12570*/  STS.U16 [R29+0x2e600], R4 ;  /* 0x02e600041d007388 */ /* 0x0001e80000000400 */
[----:B-1----:R-:W4:Y:S04]  /*12580*/  LDL.LU R28, [R1+0xc8] ;  /* 0x0000c800011c7983 */ /* 0x002f280000300800 */
[----:B------:R1:W-:Y:S04]  /*12590*/  STS.U16 [R29+0x2f600], R5 ;  /* 0x02f600051d007388 */ /* 0x0003e80000000400 */
[----:B0-----:R-:W4:Y:S04]  /*125a0*/  LDL.LU R4, [R1+0x18] ;  /* 0x0000180001047983 */ /* 0x001f280000300800 */
[----:B-1----:R-:W4:Y:S04]  /*125b0*/  LDL.LU R29, [R1+0x61a4] ;  /* 0x0061a400011d7983 */ /* 0x002f280000300800 */
[----:B------:R-:W4:Y:S04]  /*125c0*/  LDL.LU R5, [R1+0x1c] ;  /* 0x00001c0001057983 */ /* 0x000f280000300800 */
[----:B--2---:R0:W-:Y:S04]  /*125d0*/  STS.U16 [R2+0x20800], R9 ;  /* 0x0208000902007388 */ /* 0x0041e80000000400 */
[----:B---3--:R1:W-:Y:S04]  /*125e0*/  STS.U16 [R2+0x21800], R18 ;  /* 0x0218001202007388 */ /* 0x0083e80000000400 */
[----:B-----5:R2:W-:Y:S04]  /*125f0*/  STS.U16 [R2+0x22800], R19 ;  /* 0x0228001302007388 */ /* 0x0205e80000000400 */
[----:B0-----:R-:W3:Y:S04]  /*12600*/  LDL.LU R9, [R1+0x61a0] ;  /* 0x0061a00001097983 */ /* 0x001ee80000300800 */
[----:B-1----:R-:W5:Y:S04]  /*12610*/  LDL.LU R18, [R1+0xa8] ;  /* 0x0000a80001127983 */ /* 0x002f680000300800 */
[----:B------:R0:W-:Y:S04]  /*12620*/  STS.U16 [R2+0x23800], R16 ;  /* 0x0238001002007388 */ /* 0x0001e80000000400 */
[----:B--2---:R-:W2:Y:S04]  /*12630*/  LDL.LU R19, [R1+0x88] ;  /* 0x0000880001137983 */ /* 0x004ea80000300800 */
[----:B------:R1:W-:Y:S04]  /*12640*/  STS.U16 [R2+0x24800], R17 ;  /* 0x0248001102007388 */ /* 0x0003e80000000400 */
[----:B0-----:R-:W2:Y:S04]  /*12650*/  LDL.LU R16, [R1+0x68] ;  /* 0x0000680001107983 */ /* 0x001ea80000300800 */
[----:B------:R0:W-:Y:S04]  /*12660*/  STS.U16 [R2+0x25800], R15 ;  /* 0x0258000f02007388 */ /* 0x0001e80000000400 */
[----:B-1----:R-:W2:Y:S04]  /*12670*/  LDL.LU R17, [R1+0x10] ;  /* 0x0000100001117983 */ /* 0x002ea80000300800 */
[----:B------:R1:W-:Y:S04]  /*12680*/  STS.U16 [R2+0x26800], R8 ;  /* 0x0268000802007388 */ /* 0x0003e80000000400 */
[----:B0-----:R-:W2:Y:S04]  /*12690*/  LDL.LU R15, [R1+0xc] ;  /* 0x00000c00010f7983 */ /* 0x001ea80000300800 */
[----:B------:R0:W-:Y:S04]  /*126a0*/  STS.U16 [R2+0x27800], R24 ;  /* 0x0278001802007388 */ /* 0x0001e80000000400 */
[----:B-1----:R-:W2:Y:S04]  /*126b0*/  LDL.LU R8, [R1+0x619c] ;  /* 0x00619c0001087983 */ /* 0x002ea80000300800 */
[----:B----4-:R1:W-:Y:S04]  /*126c0*/  STS.U16 [R2+0x28800], R7 ;  /* 0x0288000702007388 */ /* 0x0103e80000000400 */
[----:B0-----:R-:W2:Y:S04]  /*126d0*/  LDL.LU R24, [R1+0x6198] ;  /* 0x0061980001187983 */ /* 0x001ea80000300800 */
[----:B------:R0:W-:Y:S04]  /*126e0*/  STS.U16 [R2+0x29800], R6 ;  /* 0x0298000602007388 */ /* 0x0001e80000000400 */
[----:B-1----:R-:W2:Y:S04]  /*126f0*/  LDL.LU R7, [R1+0x6194] ;  /* 0x0061940001077983 */ /* 0x002ea80000300800 */
[----:B0-----:R-:W2:Y:S01]  /*12700*/  LDL.LU R6, [R1+0x6190] ;  /* 0x0061900001067983 */ /* 0x001ea20000300800 */
[----:B------:R-:W-:-:S03]  /*12710*/  LOP3.LUT R27, R27, 0x50, RZ, 0x3c, !PT ;  /* 0x000000501b1b7812 */ /* 0x000fc600078e3cff */
[----:B------:R0:W-:Y:S04]  /*12720*/  STS.U16 [R2+0x2a800], R5 ;  /* 0x02a8000502007388 */ /* 0x0001e80000000400 */
[----:B------:R-:W-:Y:S04]  /*12730*/  STS.U16 [R2+0x2b800], R4 ;  /* 0x02b8000402007388 */ /* 0x000fe80000000400 */
[----:B------:R-:W-:Y:S04]  /*12740*/  STS.U16 [R2+0x2c800], R3 ;  /* 0x02c8000302007388 */ /* 0x000fe80000000400 */
[----:B------:R-:W-:Y:S04]  /*12750*/  STS.U16 [R2+0x2d800], R20 ;  /* 0x02d8001402007388 */ /* 0x000fe80000000400 */
[----:B0-----:R-:W3:Y:S04]  /*12760*/  LDL.LU R5, [R1+0x8] ;  /* 0x0000080001057983 */ /* 0x001ee80000300800 */
[----:B--2---:R-:W-:Y:S04]  /*12770*/  STS.U16 [R2+0x2e800], R6 ;  /* 0x02e8000602007388 */ /* 0x004fe80000000400 */
[----:B------:R-:W-:Y:S04]  /*12780*/  STS.U16 [R2+0x2f800], R7 ;  /* 0x02f8000702007388 */ /* 0x000fe80000000400 */
[----:B------:R-:W-:Y:S04]  /*12790*/  STS.U16 [R27+0x20a00], R22 ;  /* 0x020a00161b007388 */ /* 0x000fe80000000400 */
[----:B------:R-:W-:Y:S04]  /*127a0*/  STS.U16 [R27+0x21a00], R0 ;  /* 0x021a00001b007388 */ /* 0x000fe80000000400 */
[----:B------:R0:W-:Y:S04]  /*127b0*/  STS.U16 [R27+0x22a00], R25 ;  /* 0x022a00191b007388 */ /* 0x0001e80000000400 */
[----:B------:R1:W-:Y:S04]  /*127c0*/  STS.U16 [R27+0x23a00], R23 ;  /* 0x023a00171b007388 */ /* 0x0003e80000000400 */
[----:B------:R2:W-:Y:S04]  /*127d0*/  STS.U16 [R27+0x24a00], R21 ;  /* 0x024a00151b007388 */ /* 0x0005e80000000400 */
[----:B0-----:R-:W4:Y:S04]  /*127e0*/  LDL.LU R25, [R1+0x184] ;  /* 0x0001840001197983 */ /* 0x001f280000300800 */
[----:B-1----:R-:W4:Y:S04]  /*127f0*/  LDL.LU R23, [R1+0x164] ;  /* 0x0001640001177983 */ /* 0x002f280000300800 */
[----:B------:R0:W-:Y:S04]  /*12800*/  STS.U16 [R27+0x25a00], R26 ;  /* 0x025a001a1b007388 */ /* 0x0001e80000000400 */
[----:B--2---:R-:W2:Y:S04]  /*12810*/  LDL.LU R21, [R1+0x144] ;  /* 0x0001440001157983 */ /* 0x004ea80000300800 */
[----:B------:R1:W-:Y:S04]  /*12820*/  STS.U16 [R27+0x26a00], R28 ;  /* 0x026a001c1b007388 */ /* 0x0003e80000000400 */
[----:B0-----:R-:W2:Y:S04]  /*12830*/  LDL.LU R26, [R1+0x124] ;  /* 0x00012400011a7983 */ /* 0x001ea80000300800 */
[----:B-1----:R-:W2:Y:S04]  /*12840*/  LDL.LU R28, [R1+0x104] ;  /* 0x00010400011c7983 */ /* 0x002ea80000300800 */
[----:B-----5:R-:W-:Y:S04]  /*12850*/  STS.U16 [R27+0x27a00], R18 ;  /* 0x027a00121b007388 */ /* 0x020fe80000000400 */
[----:B------:R-:W-:Y:S04]  /*12860*/  STS.U16 [R27+0x28a00], R19 ;  /* 0x028a00131b007388 */ /* 0x000fe80000000400 */
[----:B------:R-:W-:Y:S04]  /*12870*/  STS.U16 [R27+0x29a00], R16 ;  /* 0x029a00101b007388 */ /* 0x000fe80000000400 */
[----:B------:R-:W-:Y:S04]  /*12880*/  STS.U16 [R27+0x2aa00], R17 ;  /* 0x02aa00111b007388 */ /* 0x000fe80000000400 */
[----:B------:R0:W-:Y:S04]  /*12890*/  STS.U16 [R27+0x2ba00], R15 ;  /* 0x02ba000f1b007388 */ /* 0x0001e80000000400 */
[----:B------:R-:W5:Y:S04]  /*128a0*/  LDL.LU R7, [R1+0x84] ;  /* 0x0000840001077983 */ /* 0x000f680000300800 */
[----:B------:R-:W5:Y:S04]  /*128b0*/  LDL.LU R6, [R1+0x64] ;  /* 0x0000640001067983 */ /* 0x000f680000300800 */
[----:B0-----:R-:W0:Y:S04]  /*128c0*/  S2R R15, SR_TID.X ;  /* 0x00000000000f7919 */ /* 0x001e280000002100 */
[----:B------:R-:W5:Y:S04]  /*128d0*/  LDL.LU R3, [R1+0x180] ;  /* 0x0001800001037983 */ /* 0x000f680000300800 */
[----:B------:R-:W5:Y:S04]  /*128e0*/  LDL.LU R20, [R1+0x160] ;  /* 0x0001600001147983 */ /* 0x000f680000300800 */
[----:B------:R-:W5:Y:S04]  /*128f0*/  LDL.LU R2, [R1+0x140] ;  /* 0x0001400001027983 */ /* 0x000f680000300800 */
[----:B------:R-:W5:Y:S04]  /*12900*/  LDL.LU R22, [R1+0x120] ;  /* 0x0001200001167983 */ /* 0x000f680000300800 */
[----:B------:R-:W5:Y:S01]  /*12910*/  LDL.LU R0, [R1+0x100] ;  /* 0x0001000001007983 */ /* 0x000f620000300800 */
[----:B0-----:R-:W-:-:S03]  /*12920*/  LOP3.LUT R15, R15, 0xff, RZ, 0xc0, !PT ;  /* 0x000000ff0f0f7812 */ /* 0x001fc600078ec0ff */
[----:B------:R-:W5:Y:S01]  /*12930*/  LDL.LU R18, [R1+0xe0] ;  /* 0x0000e00001127983 */ /* 0x000f620000300800 */
[----:B------:R-:W-:-:S03]  /*12940*/  SHF.L.U32 R4, R15, 0x1, RZ ;  /* 0x000000010f047819 */ /* 0x000fc600000006ff */
[----:B------:R-:W5:Y:S04]  /*12950*/  LDL.LU R19, [R1+0xc0] ;  /* 0x0000c00001137983 */ /* 0x000f680000300800 */
[----:B------:R-:W5:Y:S04]  /*12960*/  LDL.LU R16, [R1+0xa0] ;  /* 0x0000a00001107983 */ /* 0x000f680000300800 */
[----:B---3--:R0:W-:Y:S04]  /*12970*/  STS.U16 [R27+0x2ca00], R5 ;  /* 0x02ca00051b007388 */ /* 0x0081e80000000400 */
[----:B------:R-:W3:Y:S04]  /*12980*/  LDL.LU R17, [R1+0x80] ;  /* 0x0000800001117983 */ /* 0x000ee80000300800 */
[----:B------:R-:W3:Y:S01]  /*12990*/  LDL.LU R15, [R1+0x60] ;  /* 0x00006000010f7983 */ /* 0x000ee20000300800 */
[----:B0-----:R-:W-:-:S03]  /*129a0*/  LOP3.LUT R5, R4, 0x60, RZ, 0x3c, !PT ;  /* 0x0000006004057812 */ /* 0x001fc600078e3cff */
[----:B------:R0:W-:Y:S04]  /*129b0*/  STS.U16 [R27+0x2da00], R24 ;  /* 0x02da00181b007388 */ /* 0x0001e80000000400 */
[----:B------:R1:W-:Y:S04]  /*129c0*/  STS.U16 [R27+0x2ea00], R8 ;  /* 0x02ea00081b007388 */ /* 0x0003e80000000400 */
[----:B------:R1:W-:Y:S04]  /*129d0*/  STS.U16 [R27+0x2fa00], R9 ;  /* 0x02fa00091b007388 */ /* 0x0003e80000000400 */
[----:B0-----:R-:W3:Y:S04]  /*129e0*/  LDL.LU R24, [R1+0xa4] ;  /* 0x0000a40001187983 */ /* 0x001ee80000300800 */
[----:B-1----:R-:W3:Y:S04]  /*129f0*/  LDL.LU R8, [R1+0xc4] ;  /* 0x0000c40001087983 */ /* 0x002ee80000300800 */
[----:B------:R-:W3:Y:S04]  /*12a00*/  LDL.LU R27, [R1+0x618c] ;  /* 0x00618c00011b7983 */ /* 0x000ee80000300800 */
[----:B------:R-:W3:Y:S04]  /*12a10*/  LDL.LU R9, [R1+0xe4] ;  /* 0x0000e40001097983 */ /* 0x000ee80000300800 */
[----:B----4-:R0:W-:Y:S04]  /*12a20*/  STS.U16 [R5+0x20c00], R25 ;  /* 0x020c001905007388 */ /* 0x0101e80000000400 */
[----:B------:R1:W-:Y:S04]  /*12a30*/  STS.U16 [R5+0x21c00], R23 ;  /* 0x021c001705007388 */ /* 0x0003e80000000400 */
[----:B0-----:R-:W4:Y:S04]  /*12a40*/  LDL.LU R25, [R1+0x6188] ;  /* 0x0061880001197983 */ /* 0x001f280000300800 */
[----:B-1----:R-:W4:Y:S04]  /*12a50*/  LDL.LU R23, [R1+0x6184] ;  /* 0x0061840001177983 */ /* 0x002f280000300800 */
[----:B--2---:R0:W-:Y:S04]  /*12a60*/  STS.U16 [R5+0x22c00], R21 ;  /* 0x022c001505007388 */ /* 0x0041e80000000400 */
[----:B------:R1:W-:Y:S04]  /*12a70*/  STS.U16 [R5+0x23c00], R26 ;  /* 0x023c001a05007388 */ /* 0x0003e80000000400 */
[----:B------:R2:W-:Y:S04]  /*12a80*/  STS.U16 [R5+0x24c00], R28 ;  /* 0x024c001c05007388 */ /* 0x0005e80000000400 */
[----:B0-----:R-:W4:Y:S04]  /*12a90*/  LDL.LU R21, [R1+0x6180] ;  /* 0x0061800001157983 */ /* 0x001f280000300800 */
[----:B-1----:R-:W4:Y:S04]  /*12aa0*/  LDL.LU R26, [R1+0x617c] ;  /* 0x00617c00011a7983 */ /* 0x002f280000300800 */
[----:B--2---:R-:W2:Y:S01]  /*12ab0*/  LDL.LU R28, [R1+0x6178] ;  /* 0x00617800011c7983 */ /* 0x004ea20000300800 */
[----:B------:R-:W-:-:S03]  /*12ac0*/  LOP3.LUT R4, R4, 0x70, RZ, 0x3c, !PT ;  /* 0x0000007004047812 */ /* 0x000fc600078e3cff */
[----:B---3--:R-:W-:Y:S04]  /*12ad0*/  STS.U16 [R5+0x25c00], R9 ;  /* 0x025c000905007388 */ /* 0x008fe80000000400 */
[----:B------:R-:W-:Y:S04]  /*12ae0*/  STS.U16 [R5+0x26c00], R8 ;  /* 0x026c000805007388 */ /* 0x000fe80000000400 */
[----:B------:R-:W-:Y:S04]  /*12af0*/  STS.U16 [R5+0x27c00], R24 ;  /* 0x027c001805007388 */ /* 0x000fe80000000400 */
[----:B-----5:R-:W-:Y:S04]  /*12b00*/  STS.U16 [R5+0x28c00], R7 ;  /* 0x028c000705007388 */ /* 0x020fe80000000400 */
[----:B------:R-:W-:Y:S04]  /*12b10*/  STS.U16 [R5+0x29c00], R6 ;  /* 0x029c000605007388 */ /* 0x000fe80000000400 */
        /* <DEDUP_REMOVED lines=14> */
[----:B------:R1:W-:Y:S04]  /*12c00*/  STS.U16 [R4+0x28e00], R17 ;  /* 0x028e001104007388 */ /* 0x0003e80000000400 */
[----:B0-----:R-:W0:Y:S04]  /*12c10*/  S2R R16, SR_TID.X ;  /* 0x0000000000107919 */ /* 0x001e280000002100 */
[----:B-1----:R-:W1:Y:S04]  /*12c20*/  S2R R17, SR_TID.X ;  /* 0x0000000000117919 */ /* 0x002e680000002100 */
[----:B------:R-:W2:Y:S04]  /*12c30*/  S2R R28, SR_TID.X ;  /* 0x00000000001c7919 */ /* 0x000ea80000002100 */
[----:B------:R0:W-:Y:S04]  /*12c40*/  STS.U16 [R4+0x29e00], R15 ;  /* 0x029e000f04007388 */ /* 0x0001e80000000400 */
[----:B------:R-:W-:Y:S04]  /*12c50*/  STS.U16 [R4+0x2ae00], R29 ;  /* 0x02ae001d04007388 */ /* 0x000fe80000000400 */
[----:B------:R-:W-:Y:S04]  /*12c60*/  STS.U16 [R4+0x2be00], R10 ;  /* 0x02be000a04007388 */ /* 0x000fe80000000400 */
[----:B------:R-:W-:Y:S04]  /*12c70*/  STS.U16 [R4+0x2ce00], R11 ;  /* 0x02ce000b04007388 */ /* 0x000fe80000000400 */
[----:B------:R-:W-:Y:S04]  /*12c80*/  STS.U16 [R4+0x2de00], R14 ;  /* 0x02de000e04007388 */ /* 0x000fe80000000400 */
[----:B------:R-:W-:Y:S04]  /*12c90*/  STS.U16 [R4+0x2ee00], R12 ;  /* 0x02ee000c04007388 */ /* 0x000fe80000000400 */
[----:B------:R-:W-:Y:S01]  /*12ca0*/  STS.U16 [R4+0x2fe00], R13 ;  /* 0x02fe000d04007388 */ /* 0x000fe20000000400 */
[----:B-1----:R-:W-:-:S02]  /*12cb0*/  SHF.L.U32 R2, R17, 0x1, RZ ;  /* 0x0000000111027819 */ /* 0x002fc400000006ff */
[----:B0-----:R-:W-:Y:S02]  /*12cc0*/  LOP3.LUT R15, R16, 0x7, RZ, 0xc0, !PT ;  /* 0x00000007100f7812 */ /* 0x001fe400078ec0ff */
[----:B------:R-:W-:Y:S01]  /*12cd0*/  LOP3.LUT R3, R2, 0x10, RZ, 0xc0, !PT ;  /* 0x0000001002037812 */ /* 0x000fe200078ec0ff */
[----:B------:R-:W-:Y:S02]  /*12ce0*/  IMAD.SHL.U32 R16, R16, 0x100, RZ ;  /* 0x0000010010107824 */ /* 0x000fe400078e00ff */
[----:B------:R-:W-:Y:S01]  /*12cf0*/  IMAD R0, R15, 0x210, RZ ;  /* 0x000002100f007824 */ /* 0x000fe200078e02ff */
[----:B--2---:R-:W-:Y:S02]  /*12d00*/  LOP3.LUT R3, R3, 0xe0, R28, 0xf8, !PT ;  /* 0x000000e003037812 */ /* 0x004fe400078ef81c */
[----:B------:R-:W-:Y:S02]  /*12d10*/  LOP3.LUT R16, R16, 0x1000, RZ, 0xc0, !PT ;  /* 0x0000100010107812 */ /* 0x000fe400078ec0ff */
[----:B------:R-:W-:-:S04]  /*12d20*/  LOP3.LUT R3, R0, R3, RZ, 0x3c, !PT ;  /* 0x0000000300037212 */ /* 0x000fc800078e3cff */
[----:B------:R-:W-:Y:S01]  /*12d30*/  IADD3 R3, R16, R3, RZ ;  /* 0x0000000310037210 */ /* 0x000fe20007ffe0ff */
[----:B------:R-:W-:Y:S06]  /*12d40*/  BAR.SYNC.DEFER_BLOCKING 0x0 ;  /* 0x0000000000007b1d */ /* 0x000fec0000010000 */
[----:B------:R-:W0:Y:S01]  /*12d50*/  LDSM.16.MT88.4 R4, [R3] ;  /* 0x000000000304783b */ /* 0x000e220000004200 */
[----:B------:R-:W-:Y:S01]  /*12d60*/  IMAD R15, R15, 0x210, RZ ;  /* 0x000002100f0f7824 */ /* 0x000fe200078e02ff */
[----:B------:R-:W-:-:S04]  /*12d70*/  SHF.L.U32 R17, R17, 0x1, RZ ;  /* 0x0000000111117819 */ /* 0x000fc800000006ff */
[----:B------:R-:W-:Y:S01]  /*12d80*/  LOP3.LUT R16, R15, 0x30, R17, 0x78, !PT ;  /* 0x000000300f107812 */ /* 0x000fe200078e7811 */
[----:B------:R-:W-:Y:S04]  /*12d90*/  STL [R1+0x59e0], R2 ;  /* 0x0059e00201007387 */ /* 0x000fe80000100800 */
[----:B------:R-:W1:Y:S04]  /*12da0*/  LDSM.16.M88.4 R8, [R16+0x20000] ;  /* 0x020000001008783b */ /* 0x000e680000000200 */
[----:B------:R-:W-:Y:S04]  /*12db0*/  STL [R1+0x5148], R28 ;  /* 0x0051481c01007387 */ /* 0x000fe80000100800 */
[----:B------:R-:W-:Y:S04]  /*12dc0*/  STL [R1+0x59e4], R0 ;  /* 0x0059e40001007387 */ /* 0x000fe80000100800 */
[----:B------:R-:W-:Y:S04]  /*12dd0*/  LDSM.16.M88.4 R12, [R16+0x22000] ;  /* 0x02200000100c783b */ /* 0x000fe80000000200 */
[----:B------:R-:W-:Y:S04]  /*12de0*/  LDSM.16.M88.4 R20, [R16+0x25000] ;  /* 0x025000001014783b */ /* 0x000fe80000000200 */
[----:B------:R-:W-:Y:S04]  /*12df0*/  LDSM.16.M88.4 R24, [R16+0x2d000] ;  /* 0x02d000001018783b */ /* 0x000fe80000000200 */
[----:B0-----:R-:W-:Y:S04]  /*12e00*/  STL.64 [R1+0x6170], R6 ;  /* 0x0061700601007387 */ /* 0x001fe80000100a00 */
[----:B------:R-:W-:Y:S04]  /*12e10*/  STL.64 [R1+0x6168], R4 ;  /* 0x0061680401007387 */ /* 0x000fe80000100a00 */
[----:B------:R-:W0:Y:S04]  /*12e20*/  LDSM.16.M88.4 R4, [R16+0x21000] ;  /* 0x021000001004783b */ /* 0x000e280000000200 */
[----:B-1----:R-:W-:Y:S04]  /*12e30*/  STL.64 [R1+0x80], R8 ;  /* 0x0000800801007387 */ /* 0x002fe80000100a00 */
[----:B------:R-:W-:Y:S04]  /*12e40*/  STL.64 [R1+0x88], R10 ;  /* 0x0000880a01007387 */ /* 0x000fe80000100a00 */
[----:B------:R-:W1:Y:S04]  /*12e50*/  LDSM.16.M88.4 R8, [R16+0x23000] ;  /* 0x023000001008783b */ /* 0x000e680000000200 */
[----:B0-----:R-:W-:Y:S04]  /*12e60*/  STL.64 [R1+0x70], R4 ;  /* 0x0000700401007387 */ /* 0x001fe80000100a00 */
[----:B------:R-:W-:Y:S04]  /*12e70*/  STL.64 [R1+0x78], R6 ;  /* 0x0000780601007387 */ /* 0x000fe80000100a00 */
[----:B------:R-:W0:Y:S04]  /*12e80*/  LDSM.16.M88.4 R4, [R16+0x24000] ;  /* 0x024000001004783b */ /* 0x000e280000000200 */
[----:B------:R-:W-:Y:S04]  /*12e90*/  STL.64 [R1+0x60], R12 ;  /* 0x0000600c01007387 */ /* 0x000fe80000100a00 */
[----:B------:R-:W-:Y:S04]  /*12ea0*/  STL.64 [R1+0x68], R14 ;  /* 0x0000680e01007387 */ /* 0x000fe80000100a00 */
[----:B-1----:R-:W-:Y:S04]  /*12eb0*/  STL.64 [R1+0x50], R8 ;  /* 0x0000500801007387 */ /* 0x002fe80000100a00 */
[----:B------:R-:W1:Y:S04]  /*12ec0*/  LDSM.16.M88.4 R12, [R16+0x26000] ;  /* 0x02600000100c783b */ /* 0x000e680000000200 */
[----:B------:R-:W-:Y:S04]  /*12ed0*/  STL.64 [R1+0x58], R10 ;  /* 0x0000580a01007387 */ /* 0x000fe80000100a00 */
[----:B------:R-:W2:Y:S04]  /*12ee0*/  LDSM.16.M88.4 R8, [R16+0x27000] ;  /* 0x027000001008783b */ /* 0x000ea80000000200 */
[----:B0-----:R-:W-:Y:S04]  /*12ef0*/  STL.64 [R1+0x40], R4 ;  /* 0x0000400401007387 */ /* 0x001fe80000100a00 */
[----:B------:R-:W-:Y:S04]  /*12f00*/  STL.64 [R1+0x48], R6 ;  /* 0x0000480601007387 */ /* 0x000fe80000100a00 */
[----:B------:R-:W0:Y:S04]  /*12f10*/  LDSM.16.M88.4 R4, [R16+0x28000] ;  /* 0x028000001004783b */ /* 0x000e280000000200 */
[----:B-1----:R-:W-:Y:S04]  /*12f20*/  STL.64 [R1+0x20], R12 ;  /* 0x0000200c01007387 */ /* 0x002fe80000100a00 */
[----:B------:R-:W-:Y:S04]  /*12f30*/  STL.64 [R1+0x28], R14 ;  /* 0x0000280e01007387 */ /* 0x000fe80000100a00 */
[----:B--2---:R-:W-:Y:S04]  /*12f40*/  STL.64 [R1+0x10], R8 ;  /* 0x0000100801007387 */ /* 0x004fe80000100a00 */
[----:B------:R-:W-:Y:S04]  /*12f50*/  STL.64 [R1+0x18], R10 ;  /* 0x0000180a01007387 */ /* 0x000fe80000100a00 */
[----:B------:R-:W1:Y:S04]  /*12f60*/  LDSM.16.M88.4 R8, [R16+0x29000] ;  /* 0x029000001008783b */ /* 0x000e680000000200 */
[----:B------:R-:W2:Y:S04]  /*12f70*/  LDSM.16.M88.4 R12, [R16+0x2a000] ;  /* 0x02a00000100c783b */ /* 0x000ea80000000200 */
[----:B0-----:R-:W-:Y:S01]  /*12f80*/  STL.64 [R1], R4 ;  /* 0x0000000401007387 */ /* 0x001fe20000100a00 */
[----:B------:R-:W-:Y:S01]  /*12f90*/  IMAD.MOV.U32 R2, RZ, RZ, R4 ;  /* 0x000000ffff027224 */ /* 0x000fe200078e0004 */
[----:B------:R-:W-:-:S02]  /*12fa0*/  MOV R0, R5 ;  /* 0x0000000500007202 */ /* 0x000fc40000000f00 */
[----:B------:R-:W-:Y:S04]  /*12fb0*/  STL.64 [R1+0x8], R6 ;  /* 0x0000080601007387 */ /* 0x000fe80000100a00 */
[----:B------:R-:W0:Y:S04]  /*12fc0*/  LDSM.16.M88.4 R4, [R16+0x2b000] ;  /* 0x02b000001004783b */ /* 0x000e280000000200 */
[----:B------:R-:W-:Y:S04]  /*12fd0*/  STL.64 [R1+0x38], R22 ;  /* 0x0000381601007387 */ /* 0x000fe80000100a00 */
[----:B-1----:R-:W-:Y:S04]  /*12fe0*/  STL [R1+0x6004], R10 ;  /* 0x0060040a01007387 */ /* 0x002fe80000100800 */
[----:B------:R-:W-:Y:S04]  /*12ff0*/  STL [R1+0x6000], R11 ;  /* 0x0060000b01007387 */ /* 0x000fe80000100800 */
[----:B------:R1:W-:Y:S04]  /*13000*/  STL.64 [R1+0x6158], R8 ;  /* 0x0061580801007387 */ /* 0x0003e80000100a00 */
[----:B-1----:R-:W3:Y:S04]  /*13010*/  LDL.LU.64 R8, [R1+0x80] ;  /* 0x0000800001087983 */ /* 0x002ee80000300a00 */
[----:B--2---:R-:W-:Y:S01]  /*13020*/  STL.64 [R1+0x6120], R14 ;  /* 0x0061200e01007387 */ /* 0x004fe20000100a00 */
[----:B0-----:R-:W-:Y:S01]  /*13030*/  MOV R29, R4 ;  /* 0x00000004001d7202 */ /* 0x001fe20000000f00 */
[----:B------:R-:W-:-:S02]  /*13040*/  IMAD.MOV.U32 R28, RZ, RZ, R5 ;  /* 0x000000ffff1c7224 */ /* 0x000fc400078e0005 */
[----:B------:R-:W-:Y:S04]  /*13050*/  STL.64 [R1+0x6118], R12 ;  /* 0x0061180c01007387 */ /* 0x000fe80000100a00 */
[----:B------:R-:W-:Y:S04]  /*13060*/  STL.64 [R1+0xd0], R4 ;  /* 0x0000d00401007387 */ /* 0x000fe80000100a00 */
[----:B------:R-:W-:Y:S04]  /*13070*/  STL.64 [R1+0xd8], R6 ;  /* 0x0000d80601007387 */ /* 0x000fe80000100a00 */
[----:B------:R-:W0:Y:S02]  /*13080*/  LDSM.16.M88.4 R4, [R16+0x2c000] ;  /* 0x02c000001004783b */ /* 0x000e240000000200 */
[----:B0-----:R-:W-:-:S02]  /*13090*/  MOV R15, R4 ;  /* 0x00000004000f7202 */ /* 0x001fc40000000f00 */
[----:B------:R-:W-:Y:S01]  /*130a0*/  STL.64 [R1+0xc8], R6 ;  /* 0x0000c80601007387 */ /* 0x000fe20000100a00 */
[----:B------:R-:W-:-:S03]  /*130b0*/  MOV R14, R5 ;  /* 0x00000005000e7202 */ /* 0x000fc60000000f00 */
[----:B------:R-:W0:Y:S04]  /*130c0*/  LDSM.16.M88.4 R4, [R16+0x2e000] ;  /* 0x02e000001004783b */ /* 0x000e280000000200 */
[----:B------:R-:W1:Y:S01]  /*130d0*/  LDSM.16.M88.4 R16, [R16+0x2f000] ;  /* 0x02f000001010783b */ /* 0x000e620000000200 */
[----:B------:R-:W-:-:S03]  /*130e0*/  IMAD.MOV.U32 R22, RZ, RZ, R2 ;  /* 0x000000ffff167224 */ /* 0x000fc600078e0002 */
[----:B------:R-:W-:Y:S01]  /*130f0*/  STL [R1+0x60fc], R24 ;  /* 0x0060fc1801007387 */ /* 0x000fe20000100800 */
[----:B------:R-:W-:-:S03]  /*13100*/  MOV R23, R0 ;  /* 0x0000000000177202 */ /* 0x000fc60000000f00 */
[----:B------:R-:W-:Y:S04]  /*13110*/  STL [R1+0x60f8], R25 ;  /* 0x0060f81901007387 */ /* 0x000fe80000100800 */
[----:B0-----:R-:W-:Y:S04]  /*13120*/  STL.64 [R1+0xa0], R4 ;  /* 0x0000a00401007387 */ /* 0x001fe80000100a00 */
[----:B------:R0:W-:Y:S04]  /*13130*/  STL.64 [R1+0xa8], R6 ;  /* 0x0000a80601007387 */ /* 0x0001e80000100a00 */
[----:B0-----:R-:W3:Y:S04]  /*13140*/  LDL.LU.64 R6, [R1+0x6170] ;  /* 0x0061700001067983 */ /* 0x001ee80000300a00 */
[----:B------:R-:W3:Y:S04]  /*13150*/  LDL.LU.64 R4, [R1+0x6168] ;  /* 0x0061680001047983 */ /* 0x000ee80000300a00 */
[----:B-1----:R-:W-:Y:S04]  /*13160*/  STL.64 [R1+0x90], R16 ;  /* 0x0000901001007387 */ /* 0x002fe80000100a00 */
[----:B------:R-:W-:Y:S04]  /*13170*/  STL.64 [R1+0x98], R18 ;  /* 0x0000981201007387 */ /* 0x000fe80000100a00 */
[----:B------:R-:W-:Y:S04]  /*13180*/  STL.64 [R1+0x6150], R22 ;  /* 0x0061501601007387 */ /* 0x000fe80000100a00 */
[----:B------:R0:W-:Y:S04]  /*13190*/  STL.64 [R1+0x6148], R20 ;  /* 0x0061481401007387 */ /* 0x0001e80000100a00 */
[----:B------:R-:W1:Y:S04]  /*131a0*/  LDSM.16.MT88.4 R16, [R3+0x100] ;  /* 0x000100000310783b */ /* 0x000e680000004200 */
[----:B0-----:R-:W2:Y:S04]  /*131b0*/  LDL.LU.64 R20, [R1+0x50] ;  /* 0x0000500001147983 */ /* 0x001ea80000300a00 */
[----:B--2---:R-:W-:Y:S04]  /*131c0*/  STL.64 [R1+0x6160], R20 ;  /* 0x0061601401007387 */ /* 0x004fe80000100a00 */
[----:B------:R-:W2:Y:S04]  /*131d0*/  LDL.LU.64 R12, [R1+0x10] ;  /* 0x00001000010c7983 */ /* 0x000ea80000300a00 */
[----:B--2---:R0:W-:Y:S04]  /*131e0*/  STL.64 [R1+0x6138], R12 ;  /* 0x0061380c01007387 */ /* 0x0041e80000100a00 */
[----:B------:R-:W-:Y:S04]  /*131f0*/  STL.64 [R1+0x6140], R14 ;  /* 0x0061400e01007387 */ /* 0x000fe80000100a00 */
[----:B0-----:R-:W2:Y:S04]  /*13200*/  LDL.LU.64 R12, [R1+0x40] ;  /* 0x00004000010c7983 */ /* 0x001ea80000300a00 */
[----:B------:R-:W-:Y:S04]  /*13210*/  STL.64 [R1+0xb8], R26 ;  /* 0x0000b81a01007387 */ /* 0x000fe80000100a00 */
[----:B------:R-:W4:Y:S04]  /*13220*/  LDL.LU.64 R24, [R1+0x60] ;  /* 0x0000600001187983 */ /* 0x000f280000300a00 */
[----:B-1----:R-:W-:Y:S04]  /*13230*/  STL.64 [R1+0x60e0], R18 ;  /* 0x0060e01201007387 */ /* 0x002fe80000100a00 */
[----:B------:R0:W-:Y:S04]  /*13240*/  STL.64 [R1+0x60d8], R16 ;  /* 0x0060d81001007387 */ /* 0x0001e80000100a00 */
[----:B0-----:R-:W5:Y:S01]  /*13250*/  LDL.LU.64 R16, [R1+0x70] ;  /* 0x0000700001107983 */ /* 0x001f620000300a00 */
[C---:B---3--:R-:W-:Y:S01]  /*13260*/  HMMA.16816.F32 R20, R4.reuse, R8, RZ ;  /* 0x000000080414723c */ /* 0x048fe200000018ff */
[----:B------:R-:W-:Y:S01]  /*13270*/  MOV R2, R8 ;  /* 0x0000000800027202 */ /* 0x000fe20000000f00 */
[----:B------:R-:W-:Y:S11]  /*13280*/  IMAD.MOV.U32 R0, RZ, RZ, R9 ;  /* 0x000000ffff007224 */ /* 0x000ff600078e0009 */
[----:B------:R-:W-:Y:S10]  /*13290*/  @!UPT UIADD3 URZ, URZ, URZ, URZ ;  /* 0x0000003f3f3ff290 */ /* 0x000ff4000fffe03f */
[----:B------:R0:W-:Y:S04]  /*132a0*/  STL.64 [R1+0x270], R20 ;  /* 0x0002701401007387 */ /* 0x0001e80000100a00 */
[----:B------:R-:W-:Y:S04]  /*132b0*/  STL.64 [R1+0x278], R22 ;  /* 0x0002781601007387 */ /* 0x000fe80000100a00 */
[----:B0-----:R-:W3:Y:S04]  /*132c0*/  LDL.LU.64 R20, [R1+0x6160] ;  /* 0x0061600001147983 */ /* 0x001ee80000300a00 */
[----:B------:R-:W-:Y:S04]  /*132d0*/  STL [R1+0x6104], R0 ;  /* 0x0061040001007387 */ /* 0x000fe80000100800 */
[----:B------:R-:W-:Y:S01]  /*132e0*/  STL [R1+0x6100], R2 ;  /* 0x0061000201007387 */ /* 0x000fe20000100800 */
[----:B-----5:R-:W-:Y:S11]  /*132f0*/  HMMA.16816.F32 R8, R4, R16, RZ ;  /* 0x000000100408723c */ /* 0x020ff600000018ff */
[----:B------:R-:W-:Y:S11]  /*13300*/  @!UPT UIADD3 URZ, URZ, URZ, URZ ;  /* 0x0000003f3f3ff290 */ /* 0x000ff6000fffe03f */
[----:B------:R-:W-:Y:S01]  /*13310*/  @!UPT UIADD3 URZ, URZ, URZ, URZ ;  /* 0x0000003f3f3ff290 */ /* 0x000fe2000fffe03f */
[----:B------:R0:W-:Y:S04]  /*13320*/  STL.64 [R1+0x260], R8 ;  /* 0x0002600801007387 */ /* 0x0001e80000100a00 */
[----:B------:R1:W-:Y:S04]  /*13330*/  STL.64 [R1+0x268], R10 ;  /* 0x0002680a01007387 */ /* 0x0003e80000100a00 */
[----:B0-----:R-:W5:Y:S01]  /*13340*/  LDL.LU.64 R8, [R1+0x6158] ;  /* 0x0061580001087983 */ /* 0x001f620000300a00 */
[----:B-1----:R-:W-:Y:S02]  /*13350*/  MOV R11, R16 ;  /* 0x00000010000b7202 */ /* 0x002fe40000000f00 */
[----:B------:R-:W-:-:S02]  /*13360*/  MOV R10, R17 ;  /* 0x00000011000a7202 */ /* 0x000fc40000000f00 */
[C---:B----4-:R-:W-:Y:S03]  /*13370*/  HMMA.16816.F32 R16, R4.reuse, R24, RZ ;  /* 0x000000180410723c */ /* 0x050fe600000018ff */
[----:B------:R-:W-:Y:S04]  /*13380*/  STL.64 [R1+0x6130], R10 ;  /* 0x0061300a01007387 */ /* 0x000fe80000100a00 */
[----:B-----5:R0:W-:Y:S04]  /*13390*/  STL.64 [R1+0x6128], R8 ;  /* 0x0061280801007387 */ /* 0x0201e80000100a00 */
[----:B0-----:R-:W4:Y:S11]  /*133a0*/  LDL.LU.64 R8, [R1+0x20] ;  /* 0x0000200001087983 */ /* 0x001f360000300a00 */
[----:B------:R-:W-:Y:S01]  /*133b0*/  @!UPT UIADD3 URZ, URZ, URZ, URZ ;  /* 0x0000003f3f3ff290 */ /* 0x000fe2000fffe03f */
[----:B------:R-:W-:Y:S04]  /*133c0*/  STL.64 [R1+0x250], R16 ;  /* 0x0002501001007387 */ /* 0x000fe80000100a00 */
[----:B------:R0:W-:Y:S02]  /*133d0*/  STL.64 [R1+0x258], R18 ;  /* 0x0002581201007387 */ /* 0x0001e40000100a00 */
[----:B0-----:R-:W-:Y:S01]  /*133e0*/  IMAD.MOV.U32 R19, RZ, RZ, R24 ;  /* 0x000000ffff137224 */ /* 0x001fe200078e0018 */
[----:B------:R-:W-:Y:S02]  /*133f0*/  MOV R18, R25 ;  /* 0x0000001900127202 */ /* 0x000fe40000000f00 */
[C---:B---3--:R-:W-:Y:S11]  /*13400*/  HMMA.16816.F32 R24, R4.reuse, R20, RZ ;  /* 0x000000140418723c */ /* 0x048ff600000018ff */
[----:B------:R-:W-:Y:S11]  /*13410*/  @!UPT UIADD3 URZ, URZ, URZ, URZ ;  /* 0x0000003f3f3ff290 */ /* 0x000ff6000fffe03f */
[----:B------:R-:W-:Y:S01]  /*13420*/  @!UPT UIADD3 URZ, URZ, URZ, URZ ;  /* 0x0000003f3f3ff290 */ /* 0x000fe2000fffe03f */
[----:B------:R-:W-:Y:S04]  /*13430*/  STL.64 [R1+0x240], R24 ;  /* 0x0002401801007387 */ /* 0x000fe80000100a00 */
[----:B------:R0:W-:Y:S02]  /*13440*/  STL.64 [R1+0x248], R26 ;  /* 0x0002481a01007387 */ /* 0x0001e40000100a00 */
[----:B0-----:R-:W-:Y:S01]  /*13450*/  MOV R27, R20 ;  /* 0x00000014001b7202 */ /* 0x001fe20000000f00 */
[----:B------:R-:W-:Y:S02]  /*13460*/  IMAD.MOV.U32 R26, RZ, RZ, R21 ;  /* 0x000000ffff1a7224 */ /* 0x000fe400078e0015 */
[----:B--2---:R-:W-:Y:S11]  /*13470*/  HMMA.16816.F32 R20, R4, R12, RZ ;  /* 0x0000000c0414723c */ /* 0x004ff600000018ff */
[----:B------:R-:W-:Y:S11]  /*13480*/  @!UPT UIADD3 URZ, URZ, URZ, URZ ;  /* 0x0000003f3f3ff290 */ /* 0x000ff6000fffe03f */
[----:B------:R-:W-:Y:S01]  /*13490*/  @!UPT UIADD3 URZ, URZ, URZ, URZ ;  /* 0x0000003f3f3ff290 */ /* 0x000fe2000fffe03f */
[----:B------:R-:W-:Y:S04]  /*134a0*/  STL.64 [R1+0x230], R20 ;  /* 0x0002301401007387 */ /* 0x000fe80000100a00 */
[----:B------:R0:W-:Y:S04]  /*134b0*/  STL.64 [R1+0x238], R22 ;  /* 0x0002381601007387 */ /* 0x0001e80000100a00 */
[----:B0-----:R-:W2:Y:S04]  /*134c0*/  LDL.LU.64 R22, [R1+0x6150] ;  /* 0x0061500001167983 */ /* 0x001ea80000300a00 */
[----:B------:R-:W3:Y:S01]  /*134d0*/  LDL.LU.64 R20, [R1+0x6148] ;  /* 0x0061480001147983 */ /* 0x000ee20000300a00 */
[----:B------:R-:W-:-:S02]  /*134e0*/  MOV R17, R12 ;  /* 0x0000000c00117202 */ /* 0x000fc40000000f00 */
[----:B------:R-:W-:Y:S01]  /*134f0*/  MOV R16, R13 ;  /* 0x0000000d00107202 */ /* 0x000fe20000000f00 */
[----:B------:R-:W-:Y:S04]  /*13500*/  STL.64 [R1+0x6110], R18 ;  /* 0x0061101201007387 */ /* 0x000fe80000100a00 */
[----:B------:R-:W-:Y:S01]  /*13510*/  STL.64 [R1+0x6108], R16 ;  /* 0x0061081001007387 */ /* 0x000fe20000100a00 */
[----:B---3--:R-:W-:Y:S11]  /*13520*/  HMMA.16816.F32 R12, R4, R20, RZ ;  /* 0x00000014040c723c */ /* 0x008ff600000018ff */
[----:B------:R-:W-:Y:S11]  /*13530*/  @!UPT UIADD3 URZ, URZ, URZ, URZ ;  /* 0x0000003f3f3ff290 */ /* 0x000ff6000fffe03f */
[----:B------:R-:W-:Y:S01]  /*13540*/  @!UPT UIADD3 URZ, URZ, URZ, URZ ;  /* 0x0000003f3f3ff290 */ /* 0x000fe2000fffe03f */
[----:B------:R-:W-:Y:S04]  /*13550*/  STL.64 [R1+0x220], R12 ;  /* 0x0002200c01007387 */ /* 0x000fe80000100a00 */
[----:B------:R0:W-:Y:S04]  /*13560*/  STL.64 [R1+0x228], R14 ;  /* 0x0002280e01007387 */ /* 0x0001e80000100a00 */
[----:B0-----:R-:W3:Y:S01]  /*13570*/  LDL.LU.64 R14, [R1+0x6140] ;  /* 0x00614000010e7983 */ /* 0x001ee20000300a00 */
[----:B--2---:R-:W-:Y:S01]  /*13580*/  IMAD.MOV.U32 R16, RZ, RZ, R22 ;  /* 0x000000ffff107224 */ /* 0x004fe200078e0016 */
[----:B------:R-:W-:Y:S01]  /*13590*/  MOV R17, R23 ;  /* 0x0000001700117202 */ /* 0x000fe20000000f00 */
[----:B------:R-:W-:Y:S01]  /*135a0*/  IMAD.MOV.U32 R25, RZ, RZ, R21 ;  /* 0x000000ffff197224 */ /* 0x000fe200078e0015 */
[----:B------:R-:W-:-:S02]  /*135b0*/  MOV R24, R20 ;  /* 0x0000001400187202 */ /* 0x000fc40000000f00 */
[----:B------:R-:W0:Y:S04]  /*135c0*/  LDSM.16.MT88.4 R20, [R3+0x2000] ;  /* 0x002000000314783b */ /* 0x000e280000004200 */
[----:B0-----:R-:W-:Y:S04]  /*135d0*/  STL.64 [R1+0x6088], R22 ;  /* 0x0060881601007387 */ /* 0x001fe80000100a00 */
[----:B------:R3:W-:Y:S02]  /*135e0*/  STL.64 [R1+0x6080], R20 ;  /* 0x0060801401007387 */ /* 0x0007e40000100a00 */
[----:B---3--:R-:W-:-:S02]  /*135f0*/  MOV R20, R15 ;  /* 0x0000000f00147202 */ /* 0x008fc40000000f00 */
[----:B------:R-:W-:Y:S02]  /*13600*/  MOV R21, R14 ;  /* 0x0000000e00157202 */ /* 0x000fe40000000f00 */
[----:B----4-:R-:W-:Y:S11]  /*13610*/  HMMA.16816.F32 R12, R4, R8, RZ ;  /* 0x00000008040c723c */ /* 0x010ff600000018ff */
[----:B------:R-:W-:Y:S11]  /*13620*/  @!UPT UIADD3 URZ, URZ, URZ, URZ ;  /* 0x0000003f3f3ff290 */ /* 0x000ff6000fffe03f */
[----:B------:R-:W-:Y:S01]  /*13630*/  @!UPT UIADD3 URZ, URZ, URZ, URZ ;  /* 0x0000003f3f3ff290 */ /* 0x000fe2000fffe03f */
[----:B------:R0:W-:Y:S04]  /*13640*/  STL.64 [R1+0x210], R12 ;  /* 0x0002100c01007387 */ /* 0x0001e80000100a00 */
[----:B------:R-:W-:Y:S04]  /*13650*/  STL.64 [R1+0x218], R14 ;  /* 0x0002180e01007387 */ /* 0x000fe80000100a00 */
[----:B0-----:R-:W2:Y:S01]  /*13660*/  LDL.LU.64 R12, [R1+0x6138] ;  /* 0x00613800010c7983 */ /* 0x001ea20000300a00 */
[----:B------:R-:W-:Y:S01]  /*13670*/  IMAD.MOV.U32 R23, RZ, RZ, R8 ;  /* 0x000000ffff177224 */ /* 0x000fe200078e0008 */
[----:B------:R-:W-:-:S02]  /*13680*/  MOV R22, R9 ;  /* 0x0000000900167202 */ /* 0x000fc40000000f00 */
[----:B--2---:R-:W-:Y:S11]  /*13690*/  HMMA.16816.F32 R8, R4, R12, RZ ;  /* 0x0000000c0408723c */ /* 0x004ff600000018ff */
[----:B------:R-:W-:Y:S11]  /*136a0*/  @!UPT UIADD3 URZ, URZ, URZ, URZ ;  /* 0x0000003f3f3ff290 */ /* 0x000ff6000fffe03f */
[----:B------:R-:W-:Y:S01]  /*136b0*/  @!UPT UIADD3 URZ, URZ, URZ, URZ ;  /* 0x0000003f3f3ff290 */ /* 0x000fe2000fffe03f */
[----:B------:R-:W-:Y:S04]  /*136c0*/  STL.64 [R1+0x200], R8 ;  /* 0x0002000801007387 */ /* 0x000fe80000100a00 */
[----:B------:R0:W-:Y:S04]  /*136d0*/  STL.64 [R1+0x208], R10 ;  /* 0x0002080a01007387 */ /* 0x0001e80000100a00 */
[----:B0-----:R-:W2:Y:S04]  /*136e0*/  LDL.LU.64 R10, [R1+0x6130] ;  /* 0x00613000010a7983 */ /* 0x001ea80000300a00 */
[----:B------:R-:W3:Y:S01]  /*136f0*/  LDL.LU.64 R8, [R1+0x6128] ;  /* 0x0061280001087983 */ /* 0x000ee20000300a00 */
[----:B------:R-:W-:Y:S01]  /*13700*/  MOV R0, R12 ;  /* 0x0000000c00007202 */ /* 0x000fe20000000f00 */
[----:B------:R-:W-:-:S02]  /*13710*/  IMAD.MOV.U32 R2, RZ, RZ, R13 ;  /* 0x000000ffff027224 */ /* 0x000fc400078e000d */
[----:B------:R-:W4:Y:S04]  /*13720*/  LDL.LU.64 R14, [R1+0x6120] ;  /* 0x00612000010e7983 */ /* 0x000f280000300a00 */
[----:B------:R-:W5:Y:S01]  /*13730*/  LDL.LU.64 R12, [R1+0x6118] ;  /* 0x00611800010c7983 */ /* 0x000f620000300a00 */
[C---:B------:R-:W-:Y:S11]  /*13740*/  HMMA.16816.F32 R16, R4.reuse, R16, RZ ;  /* 0x000000100410723c */ /* 0x040ff600000018ff */
[----:B------:R-:W-:Y:S11]  /*13750*/  @!UPT UIADD3 URZ, URZ, URZ, URZ ;  /* 0x0000003f3f3ff290 */ /* 0x000ff6000fffe03f */
[----:B------:R-:W-:Y:S01]  /*13760*/  @!UPT UIADD3 URZ, URZ, URZ, URZ ;  /* 0x0000003f3f3ff290 */ /* 0x000fe2000fffe03f */
[----:B------:R-:W-:Y:S04]  /*13770*/  STL.64 [R1+0x1f0], R16 ;  /* 0x0001f01001007387 */ /* 0x000fe80000100a00 */
[----:B------:R3:W-:Y:S02]  /*13780*/  STL.64 [R1+0x1f8], R18 ;  /* 0x0001f81201007387 */ /* 0x0007e40000100a00 */
[C---:B---3--:R-:W-:Y:S02]  /*13790*/  HMMA.16816.F32 R16, R4.reuse, R8, RZ ;  /* 0x000000080410723c */ /* 0x048fe400000018ff */
[----:B------:R-:W-:Y:S11]  /*137a0*/  STL.64 [R1+0x60e8], R8 ;  /* 0x0060e80801007387 */ /* 0x000ff60000100a00 */
[----:B------:R-:W-:Y:S10]  /*137b0*/  @!UPT UIADD3 URZ, URZ, URZ, URZ ;  /* 0x0000003f3f3ff290 */ /* 0x000ff4000fffe03f */
[----:B------:R-:W-:Y:S04]  /*137c0*/  STL.64 [R1+0x1e0], R16 ;  /* 0x0001e01001007387 */ /* 0x000fe80000100a00 */
[----:B------:R5:W-:Y:S02]  /*137d0*/  STL.64 [R1+0x1e8], R18 ;  /* 0x0001e81201007387 */ /* 0x000be40000100a00 */
[----:B-----5:R-:W-:Y:S11]  /*137e0*/  HMMA.16816.F32 R16, R4, R12, RZ ;  /* 0x0000000c0410723c */ /* 0x020ff600000018ff */
[----:B------:R-:W-:Y:S11]  /*137f0*/  @!UPT UIADD3 URZ, URZ, URZ, URZ ;  /* 0x0000003f3f3ff290 */ /* 0x000ff6000fffe03f */
[----:B------:R-:W-:Y:S01]  /*13800*/  @!UPT UIADD3 URZ, URZ, URZ, URZ ;  /* 0x0000003f3f3ff290 */ /* 0x000fe2000fffe03f */
[----:B------:R-:W-:Y:S04]  /*13810*/  STL.64 [R1+0x1d0], R16 ;  /* 0x0001d01001007387 */ /* 0x000fe80000100a00 */
[----:B------:R0:W-:Y:S04]  /*13820*/  STL.64 [R1+0x1d8], R18 ;  /* 0x0001d81201007387 */ /* 0x0001e80000100a00 */
[----:B0-----:R-:W3:Y:S04]  /*13830*/  LDL.LU.64 R18, [R1+0x6110] ;  /* 0x0061100001127983 */ /* 0x001ee80000300a00 */
[----:B------:R-:W5:Y:S04]  /*13840*/  LDL.LU.64 R16, [R1+0x6108] ;  /* 0x0061080001107983 */ /* 0x000f680000300a00 */
[----:B----4-:R-:W-:Y:S04]  /*13850*/  STL.64 [R1+0x6098], R14 ;  /* 0x0060980e01007387 */ /* 0x010fe80000100a00 */
[----:B------:R0:W-:Y:S04]  /*13860*/  STL.64 [R1+0x6090], R12 ;  /* 0x0060900c01007387 */ /* 0x0001e80000100a00 */
[----:B------:R-:W4:Y:S01]  /*13870*/  LDL.LU.64 R8, [R1+0xa0] ;  /* 0x0000a00001087983 */ /* 0x000f220000300a00 */
[----:B0-----:R-:W-:-:S02]  /*13880*/  MOV R12, R29 ;  /* 0x0000001d000c7202 */ /* 0x001fc40000000f00 */
[----:B------:R-:W-:-:S07]  /*13890*/  MOV R13, R28 ;  /* 0x0000001c000d7202 */ /* 0x000fce0000000f00 */
[C---:B------:R-:W-:Y:S01]  /*138a0*/  HMMA.16816.F32 R12, R4.reuse, R12, RZ ;  /* 0x0000000c040c723c */ /* 0x040fe200000018ff */
[----:B----4-:R-:W-:Y:S11]  /*138b0*/  STL.64 [R1+0x60f0], R8 ;  /* 0x0060f00801007387 */ /* 0x010ff60000100a00 */
[----:B------:R-:W-:Y:S11]  /*138c0*/  @!UPT UIADD3 URZ, URZ, URZ, URZ ;  /* 0x0000003f3f3ff290 */ /* 0x000ff6000fffe03f */
[----:B------:R-:W-:Y:S04]  /*138d0*/  STL.64 [R1+0x1c0], R12 ;  /* 0x0001c00c01007387 */ /* 0x000fe80000100a00 */
[----:B------:R0:W-:Y:S02]  /*138e0*/  STL.64 [R1+0x1c8], R14 ;  /* 0x0001c80e01007387 */ /* 0x0001e40000100a00 */
[----:B0-----:R-:W-:Y:S11]  /*138f0*/  HMMA.16816.F32 R12, R4, R20, RZ ;  /* 0x00000014040c723c */ /* 0x001ff600000018ff */
[----:B------:R-:W-:Y:S11]  /*13900*/  @!UPT UIADD3 URZ, URZ, URZ, URZ ;  /* 0x0000003f3f3ff290 */ /* 0x000ff6000fffe03f */
[----:B------:R-:W-:Y:S01]  /*13910*/  @!UPT UIADD3 URZ, URZ, URZ, URZ ;  /* 0x0000003f3f3ff290 */ /* 0x000fe2000fffe03f */
[----:B------:R0:W-:Y:S02]  /*13920*/  STL.64 [R1+0x1b0], R12 ;  /* 0x0001b00c01007387 */ /* 0x0001e40000100a00 */
[----:B0-----:R-:W-:Y:S01]  /*13930*/  MOV R12, R0 ;  /* 0x00000000000c7202 */ /* 0x001fe20000000f00 */
[----:B------:R-:W-:Y:S01]  /*13940*/  IMAD.MOV.U32 R13, RZ, RZ, R2 ;  /* 0x000000ffff0d7224 */ /* 0x000fe200078e0002 */
[----:B------:R-:W4:Y:S04]  /*13950*/  LDL.LU R0, [R1+0x6104] ;  /* 0x0061040001007983 */ /* 0x000f280000300800 */
[----:B------:R-:W4:Y:S04]  /*13960*/  LDL.LU R2, [R1+0x6100] ;  /* 0x0061000001027983 */ /* 0x000f280000300800 */
[----:B------:R0:W-:Y:S02]  /*13970*/  STL.64 [R1+0x60a0], R12 ;  /* 0x0060a00c01007387 */ /* 0x0001e40000100a00 */
[----:B0-----:R-:W-:-:S02]  /*13980*/  MOV R12, R23 ;  /* 0x00000017000c7202 */ /* 0x001fc40000000f00 */
[----:B------:R-:W-:-:S05]  /*13990*/  MOV R13, R22 ;  /* 0x00000016000d7202 */ /* 0x000fca0000000f00 */
[----:B------:R0:W-:Y:S02]  /*139a0*/  STL.64 [R1+0x60a8], R12 ;  /* 0x0060a80c01007387 */ /* 0x0001e40000100a00 */
[----:B0-----:R-:W-:Y:S01]  /*139b0*/  IMAD.MOV.U32 R12, RZ, RZ, R24 ;  /* 0x000000ffff0c7224 */ /* 0x001fe200078e0018 */
[----:B------:R-:W-:Y:S01]  /*139c0*/  MOV R13, R25 ;  /* 0x00000019000d7202 */ /* 0x000fe20000000f00 */
[----:B------:R-:W4:Y:S04]  /*139d0*/  LDL.LU R24, [R1+0x60fc] ;  /* 0x0060fc0001187983 */ /* 0x000f280000300800 */
[----:B------:R-:W4:Y:S04]  /*139e0*/  LDL.LU R25, [R1+0x60f8] ;  /* 0x0060f80001197983 */ /* 0x000f280000300800 */
[----:B------:R5:W-:Y:S02]  /*139f0*/  STL.64 [R1+0x60b0], R12 ;  /* 0x0060b00c01007387 */ /* 0x000be40000100a00 */
[----:B-----5:R-:W-:Y:S01]  /*13a00*/  MOV R12, R17 ;  /* 0x00000011000c7202 */ /* 0x020fe20000000f00 */
[----:B------:R-:W-:-:S02]  /*13a10*/  IMAD.MOV.U32 R13, RZ, RZ, R16 ;  /* 0x000000ffff0d7224 */ /* 0x000fc400078e0010 */
[----:B------:R-:W5:Y:S04]  /*13a20*/  LDL.LU.64 R16, [R1+0x90] ;  /* 0x0000900001107983 */ /* 0x000f680000300a00 */
[----:B------:R0:W-:Y:S02]  /*13a30*/  STL.64 [R1+0x60b8], R12 ;  /* 0x0060b80c01007387 */ /* 0x0001e40000100a00 */
[----:B0-----:R-:W-:Y:S02]  /*13a40*/  MOV R12, R27 ;  /* 0x0000001b000c7202 */ /* 0x001fe40000000f00 */
[----:B------:R-:W-:-:S05]  /*13a50*/  MOV R13, R26 ;  /* 0x0000001a000d7202 */ /* 0x000fca0000000f00 */
[----:B------:R3:W-:Y:S02]  /*13a60*/  STL.64 [R1+0x60c0], R12 ;  /* 0x0060c00c01007387 */ /* 0x0007e40000100a00 */
[----:B---3--:R-:W-:Y:S01]  /*13a70*/  IMAD.MOV.U32 R12, RZ, RZ, R19 ;  /* 0x000000ffff0c7224 */ /* 0x008fe200078e0013 */
[----:B------:R-:W-:-:S05]  /*13a80*/  MOV R13, R18 ;  /* 0x00000012000d7202 */ /* 0x000fca0000000f00 */
[----:B------:R2:W-:Y:S02]  /*13a90*/  STL.64 [R1+0x60c8], R12 ;  /* 0x0060c80c01007387 */ /* 0x0005e40000100a00 */
[----:B--2---:R-:W-:Y:S01]  /*13aa0*/  MOV R12, R11 ;  /* 0x0000000b000c7202 */ /* 0x004fe20000000f00 */
[----:B------:R-:W-:Y:S01]  /*13ab0*/  IMAD.MOV.U32 R13, RZ, RZ, R10 ;  /* 0x000000ffff0d7224 */ /* 0x000fe200078e000a */
[----:B------:R-:W-:Y:S01]  /*13ac0*/  MOV R28, R15 ;  /* 0x0000000f001c7202 */ /* 0x000fe20000000f00 */
[----:B------:R-:W-:-:S03]  /*13ad0*/  IMAD.MOV.U32 R29, RZ, RZ, R14 ;  /* 0x000000ffff1d7224 */ /* 0x000fc600078e000e */
[----:B------:R-:W-:Y:S04]  /*13ae0*/  STL.64 [R1+0x60d0], R12 ;  /* 0x0060d00c01007387 */ /* 0x000fe80000100a00 */
[----:B------:R-:W-:Y:S04]  /*13af0*/  STL [R1+0x600c], R28 ;  /* 0x00600c1c01007387 */ /* 0x000fe80000100800 */
[----:B------:R-:W-:Y:S01]  /*13b00*/  STL [R1+0x6008], R29 ;  /* 0x0060081d01007387 */ /* 0x000fe20000100800 */
[----:B----4-:R-:W-:Y:S11]  /*13b10*/  HMMA.16816.F32 R8, R4, R24, RZ ;  /* 0x000000180408723c */ /* 0x010ff600000018ff */
[----:B------:R-:W-:Y:S11]  /*13b20*/  @!UPT UIADD3 URZ, URZ, URZ, URZ ;  /* 0x0000003f3f3ff290 */ /* 0x000ff6000fffe03f */
[----:B------:R-:W-:Y:S01]  /*13b30*/  @!UPT UIADD3 URZ, URZ, URZ, URZ ;  /* 0x0000003f3f3ff290 */ /* 0x000fe2000fffe03f */
[----:B------:R0:W-:Y:S04]  /*13b40*/  STL.64 [R1+0x1a0], R8 ;  /* 0x0001a00801007387 */ /* 0x0001e80000100a00 */
[----:B------:R1:W-:Y:S04]  /*13b50*/  STL.64 [R1+0x1a8], R10 ;  /* 0x0001a80a01007387 */ /* 0x0003e80000100a00 */
[----:B0-----:R-:W2:Y:S01]  /*13b60*/  LDL.LU.64 R8, [R1+0x60f0] ;  /* 0x0060f00001087983 */ /* 0x001ea20000300a00 */
[----:B------:R-:W-:Y:S01]  /*13b70*/  MOV R12, R2 ;  /* 0x00000002000c7202 */ /* 0x000fe20000000f00 */
[----:B------:R-:W-:Y:S01]  /*13b80*/  IMAD.MOV.U32 R2, RZ, RZ, R24 ;  /* 0x000000ffff027224 */ /* 0x000fe200078e0018 */
[----:B------:R-:W-:-:S02]  /*13b90*/  MOV R13, R0 ;  /* 0x00000000000d7202 */ /* 0x000fc40000000f00 */
[----:B------:R-:W-:Y:S02]  /*13ba0*/  MOV R0, R25 ;  /* 0x0000001900007202 */ /* 0x000fe40000000f00 */
[C---:B--2---:R-:W-:Y:S11]  /*13bb0*/  HMMA.16816.F32 R24, R4.reuse, R8, RZ ;  /* 0x000000080418723c */ /* 0x044ff600000018ff */
[----:B------:R-:W-:Y:S11]  /*13bc0*/  @!UPT UIADD3 URZ, URZ, URZ, URZ ;  /* 0x0000003f3f3ff290 */ /* 0x000ff6000fffe03f */
[----:B------:R-:W-:Y:S02]  /*13bd0*/  @!UPT UIADD3 URZ, URZ, URZ, URZ ;  /* 0x0000003f3f3ff290 */ /* 0x000fe4000fffe03f */
[----:B------:R-:W-:Y:S01]  /*13be0*/  MOV R28, R24 ;  /* 0x00000018001c7202 */ /* 0x000fe20000000f00 */
[----:B-1----:R-:W-:Y:S01]  /*13bf0*/  IMAD.MOV.U32 R10, RZ, RZ, R26 ;  /* 0x000000ffff0a7224 */ /* 0x002fe200078e001a */
[----:B------:R-:W-:Y:S02]  /*13c00*/  MOV R29, R25 ;  /* 0x00000019001d7202 */ /* 0x000fe40000000f00 */
[----:B------:R-:W-:Y:S02]  /*13c10*/  MOV R11, R27 ;  /* 0x0000001b000b7202 */ /* 0x000fe40000000f00 */
[----:B------:R-:W0:Y:S01]  /*13c20*/  LDSM.16.MT88.4 R24, [R3+0x2100] ;  /* 0x002100000318783b */ /* 0x000e220000004200 */
[----:B-----5:R-:W-:Y:S01]  /*13c30*/  HMMA.16816.F32 R4, R4, R16, RZ ;  /* 0x000000100404723c */ /* 0x020fe200000018ff */
[----:B------:R-:W-:Y:S01]  /*13c40*/  MOV R23, R8 ;  /* 0x0000000800177202 */ /* 0x000fe20000000f00 */
[----:B------:R-:W-:Y:S02]  /*13c50*/  IMAD.MOV.U32 R22, RZ, RZ, R9 ;  /* 0x000000ffff167224 */ /* 0x000fe400078e0009 */
[----:B------:R-:W2:Y:S04]  /*13c60*/  LDL.LU.64 R8, [R1+0x60e8] ;  /* 0x0060e80001087983 */ /* 0x000ea80000300a00 */
[----:B0-----:R0:W-:Y:S04]  /*13c70*/  STL [R1+0x5f48], R24 ;  /* 0x005f481801007387 */ /* 0x0011e80000100800 */
[----:B------:R1:W-:Y:S04]  /*13c80*/  STL [R1+0x5f44], R25 ;  /* 0x005f441901007387 */ /* 0x0003e80000100800 */
[----:B------:R-:W-:Y:S04]  /*13c90*/  STL [R1+0x5f40], R26 ;  /* 0x005f401a01007387 */ /* 0x000fe80000100800 */
[----:B------:R-:W-:Y:S01]  /*13ca0*/  STL [R1+0x5f3c], R27 ;  /* 0x005f3c1b01007387 */ /* 0x000fe20000100800 */
[----:B0-----:R-:W-:-:S03]  /*13cb0*/  IMAD.MOV.U32 R24, RZ, RZ, R17 ;  /* 0x000000ffff187224 */ /* 0x001fc600078e0011 */
[----:B------:R-:W-:Y:S01]  /*13cc0*/  STL [R1+0x5f38], R3 ;  /* 0x005f380301007387 */ /* 0x000fe20000100800 */
[----:B-1----:R-:W-:-:S03]  /*13cd0*/  MOV R25, R16 ;  /* 0x0000001000197202 */ /* 0x002fc60000000f00 */
[----:B------:R0:W-:Y:S04]  /*13ce0*/  STL.64 [R1+0x180], R4 ;  /* 0x0001800401007387 */ /* 0x0001e80000100a00 */
[----:B------:R-:W-:Y:S04]  /*13cf0*/  STL.64 [R1+0x188], R6 ;  /* 0x0001880601007387 */ /* 0x000fe80000100a00 */
[----:B------:R-:W3:Y:S04]  /*13d00*/  LDL.LU.64 R18, [R1+0x60e0] ;  /* 0x0060e00001127983 */ /* 0x000ee80000300a00 */
[----:B------:R-:W3:Y:S04]  /*13d10*/  LDL.LU.64 R16, [R1+0x60d8] ;  /* 0x0060d80001107983 */ /* 0x000ee80000300a00 */
[----:B0-----:R-:W4:Y:S04]  /*13d20*/  LDL.LU R4, [R1] ;  /* 0x0000000001047983 */ /* 0x001f280000300800 */
[----:B------:R-:W4:Y:S01]  /*13d30*/  LDL.LU R5, [R1+0x4] ;  /* 0x0000040001057983 */ /* 0x000f220000300800 */
[C---:B---3--:R-:W-:Y:S11]  /*13d40*/  HMMA.16816.F32 R12, R16.reuse, R12, RZ ;  /* 0x0000000c100c723c */ /* 0x048ff600000018ff */
[----:B------:R-:W-:Y:S11]  /*13d50*/  @!UPT UIADD3 URZ, URZ, URZ, URZ ;  /* 0x0000003f3f3ff290 */ /* 0x000ff6000fffe03f */
[----:B------:R-:W-:Y:S01]  /*13d60*/  @!UPT UIADD3 URZ, URZ, URZ, URZ ;  /* 0x0000003f3f3ff290 */ /* 0x000fe2000fffe03f */
[----:B------:R0:W-:Y:S04]  /*13d70*/  STL.64 [R1+0x170], R12 ;  /* 0x0001700c01007387 */ /* 0x0001e80000100a00 */
[----:B------:R1:W-:Y:S04]  /*13d80*/  STL.64 [R1+0x178], R14 ;  /* 0x0001780e01007387 */ /* 0x0003e80000100a00 */
[----:B0-----:R-:W1:Y:S02]  /*13d90*/  LDL.LU.64 R12, [R1+0x60d0] ;  /* 0x0060d000010c7983 */ /* 0x001e640000300a00 */
[C---:B-1----:R-:W-:Y:S11]  /*13da0*/  HMMA.16816.F32 R12, R16.reuse, R12, RZ ;  /* 0x0000000c100c723c */ /* 0x042ff600000018ff */
        /* <DEDUP_REMOVED lines=34> */
[----:B0-----:R-:W1:Y:S01]  /*13fd0*/  LDL.LU.64 R12, [R1+0x60a0] ;  /* 0x0060a000010c7983 */ /* 0x001e620000300a00 */
[C---:B----4-:R-:W-:Y:S08]  /*13fe0*/  HMMA.16816.F32 R4, R16.reuse, R4, RZ ;  /* 0x000000041004723c */ /* 0x050ff000000018ff */
[C---:B-1----:R-:W-:Y:S11]  /*13ff0*/  HMMA.16816.F32 R12, R16.reuse, R12, RZ ;  /* 0x0000000c100c723c */ /* 0x042ff600000018ff */
[----:B------:R-:W-:Y:S11]  /*14000*/  @!UPT UIADD3 URZ, URZ, URZ, URZ ;  /* 0x0000003f3f3ff290 */ /* 0x000ff6000fffe03f */
[----:B------:R-:W-:Y:S01]  /*14010*/  @!UPT UIADD3 URZ, URZ, URZ, URZ ;  /* 0x0000003f3f3ff290 */ /* 0x000fe2000fffe03f */
[----:B------:R-:W-:Y:S04]  /*14020*/  STL.64 [R1+0x100], R12 ;  /* 0x0001000c01007387 */ /* 0x000fe80000100a00 */
[----:B------:R0:W-:Y:S04]  /*14030*/  STL.64 [R1+0x108], R14 ;  /* 0x0001080e01007387 */ /* 0x0001e80000100a00 */
[----:B0-----:R-:W3:Y:S04]  /*14040*/  LDL.LU.64 R14, [R1+0x6098] ;  /* 0x00609800010e7983 */ /* 0x001ee80000300a00 */
[----:B------:R-:W4:Y:S04]  /*14050*/  LDL.LU.64 R12, [R1+0x6090] ;  /* 0x00609000010c7983 */ /* 0x000f280000300a00 */
[----:B------:R-:W-:Y:S04]  /*14060*/  STL.64 [R1+0xf0], R4 ;  /* 0x0000f00401007387 */ /* 0x000fe80000100a00 */
[----:B------:R2:W-:Y:S02]  /*14070*/  STL.64 [R1+0xf8], R6 ;  /* 0x0000f80601007387 */ /* 0x0005e40000100a00 */
[C---:B--2---:R-:W-:Y:S02]  /*14080*/  HMMA.16816.F32 R4, R16.reuse, R8, RZ ;  /* 0x000000081004723c */ /* 0x044fe400000018ff */
[----:B------:R-:W-:Y:S04]  /*14090*/  STL.64 [R1+0x6010], R10 ;  /* 0x0060100a01007387 */ /* 0x000fe80000100a00 */
[----:B------:R-:W2:Y:S11]  /*140a0*/  LDL.LU R8, [R1+0xd0] ;  /* 0x0000d00001087983 */ /* 0x000eb60000300800 */
[----:B------:R-:W-:Y:S06]  /*140b0*/  @!UPT UIADD3 URZ, URZ, URZ, URZ ;  /* 0x0000003f3f3ff290 */ /* 0x000fec000fffe03f */
[----:B------:R-:W-:Y:S04]  /*140c0*/  STL.64 [R1+0xe0], R4 ;  /* 0x0000e00401007387 */ /* 0x000fe80000100a00 */
[----:B------:R4:W-:Y:S04]  /*140d0*/  STL.64 [R1+0xe8], R6 ;  /* 0x0000e80601007387 */ /* 0x0009e80000100a00 */
[----:B------:R-:W2:Y:S01]  /*140e0*/  LDL.LU R9, [R1+0xd4] ;  /* 0x0000d40001097983 */ /* 0x000ea20000300800 */
[----:B----4-:R-:W-:Y:S03]  /*140f0*/  HMMA.16816.F32 R4, R16, R12, RZ ;  /* 0x0000000c1004723c */ /* 0x010fe600000018ff */
[----:B---3--:R0:W-:Y:S04]  /*14100*/  STL.64 [R1+0x6060], R14 ;  /* 0x0060600e01007387 */ /* 0x0081e80000100a00 */
[----:B------:R-:W-:-:S02]  /*14110*/  MOV R12, R2 ;  /* 0x00000002000c7202 */ /* 0x000fc40000000f00 */
[----:B------:R-:W-:Y:S11]  /*14120*/  MOV R13, R0 ;  /* 0x00000000000d7202 */ /* 0x000ff60000000f00 */
[----:B------:R-:W-:Y:S03]  /*14130*/  @!UPT UIADD3 URZ, URZ, URZ, URZ ;  /* 0x0000003f3f3ff290 */ /* 0x000fe6000fffe03f */
[----:B------:R-:W-:Y:S04]  /*14140*/  STL.64 [R1+0x5e58], R6 ;  /* 0x005e580601007387 */ /* 0x000fe80000100a00 */
[----:B------:R1:W-:Y:S01]  /*14150*/  STL.64 [R1+0x5e50], R4 ;  /* 0x005e500401007387 */ /* 0x0003e20000100a00 */
[----:B0-----:R-:W-:Y:S01]  /*14160*/  HMMA.16816.F32 R12, R16, R12, RZ ;  /* 0x0000000c100c723c */ /* 0x001fe200000018ff */
[----:B-1----:R-:W-:Y:S01]  /*14170*/  MOV R4, R23 ;  /* 0x0000001700047202 */ /* 0x002fe20000000f00 */
[----:B------:R-:W-:-:S06]  /*14180*/  IMAD.MOV.U32 R5, RZ, RZ, R22 ;  /* 0x000000ffff057224 */ /* 0x000fcc00078e0016 */
[C---:B------:R-:W-:Y:S08]  /*14190*/  HMMA.16816.F32 R20, R16.reuse, R20, RZ ;  /* 0x000000141014723c */ /* 0x040ff000000018ff */
[----:B--2---:R-:W-:Y:S11]  /*141a0*/  HMMA.16816.F32 R8, R16, R8, RZ ;  /* 0x000000081008723c */ /* 0x004ff600000018ff */
[----:B------:R-:W-:Y:S05]  /*141b0*/  @!UPT UIADD3 URZ, URZ, URZ, URZ ;  /* 0x0000003f3f3ff290 */ /* 0x000fea000fffe03f */
[----:B------:R-:W-:Y:S01]  /*141c0*/  IMAD.MOV.U32 R27, RZ, RZ, R22 ;  /* 0x000000ffff1b7224 */ /* 0x000fe200078e0016 */
[----:B------:R-:W-:-:S07]  /*141d0*/  MOV R26, R21 ;  /* 0x00000015001a7202 */ /* 0x000fce0000000f00 */
[----:B------:R-:W-:Y:S01]  /*141e0*/  MOV R0, R11 ;  /* 0x0000000b00007202 */ /* 0x000fe20000000f00 */
[----:B------:R-:W-:Y:S01]  /*141f0*/  IMAD.MOV.U32 R3, RZ, RZ, R9 ;  /* 0x000000ffff037224 */ /* 0x000fe200078e0009 */
[----:B------:R-:W-:Y:S01]  /*14200*/  MOV R2, R10 ;  /* 0x0000000a00027202 */ /* 0x000fe20000000f00 */
[----:B------:R0:W-:Y:S04]  /*14210*/  STL [R1+0x2b0], R8 ;  /* 0x0002b00801007387 */ /* 0x0001e80000100800 */
[----:B------:R-:W-:Y:S04]  /*14220*/  STL [R1+0x5f54], R0 ;  /* 0x005f540001007387 */ /* 0x000fe80000100800 */
[----:B------:R-:W-:Y:S01]  /*14230*/  STL [R1+0x5f50], R2 ;  /* 0x005f500201007387 */ /* 0x000fe20000100800 */
[----:B0-----:R-:W-:Y:S01]  /*14240*/  IMAD.MOV.U32 R8, RZ, RZ, R25 ;  /* 0x000000ffff087224 */ /* 0x001fe200078e0019 */
[----:B------:R-:W-:-:S02]  /*14250*/  MOV R25, R20 ;  /* 0x0000001400197202 */ /* 0x000fc40000000f00 */
[----:B------:R0:W-:Y:S04]  /*14260*/  STL [R1+0x5f4c], R3 ;  /* 0x005f4c0301007387 */ /* 0x0001e80000100800 */
[----:B------:R1:W-:Y:S01]  /*14270*/  STL [R1+0x2ac], R23 ;  /* 0x0002ac1701007387 */ /* 0x0003e20000100800 */
[----:B------:R-:W-:Y:S02]  /*14280*/  MOV R9, R24 ;  /* 0x0000001800097202 */ /* 0x000fe40000000f00 */
[----:B------:R-:W-:Y:S01]  /*14290*/  MOV R24, R15 ;  /* 0x0000000f00187202 */ /* 0x000fe20000000f00 */
[----:B0-----:R-:W-:Y:S01]  /*142a0*/  IMAD.MOV.U32 R3, RZ, RZ, R14 ;  /* 0x000000ffff037224 */ /* 0x001fe200078e000e */
[----:B-1----:R-:W2:Y:S04]  /*142b0*/  LDL.LU.64 R22, [R1+0x6088] ;  /* 0x0060880001167983 */ /* 0x002ea80000300a00 */
[----:B------:R-:W2:Y:S04]  /*142c0*/  LDL.LU.64 R20, [R1+0x6080] ;  /* 0x0060800001147983 */ /* 0x000ea80000300a00 */
[----:B------:R-:W-:Y:S04]  /*142d0*/  STL [R1+0x5f60], R27 ;  /* 0x005f601b01007387 */ /* 0x000fe80000100800 */
[----:B------:R-:W-:Y:S04]  /*142e0*/  STL [R1+0x5f5c], R26 ;  /* 0x005f5c1a01007387 */ /* 0x000fe80000100800 */
[----:B------:R-:W-:Y:S04]  /*142f0*/  STL [R1+0x5f58], R25 ;  /* 0x005f581901007387 */ /* 0x000fe80000100800 */
[----:B------:R-:W3:Y:S01]  /*14300*/  LDL.LU.64 R14, [R1+0x68] ;  /* 0x00006800010e7983 */ /* 0x000ee20000300a00 */
[----:B------:R-:W-:-:S02]  /*14310*/  MOV R0, R12 ;  /* 0x0000000c00007202 */ /* 0x000fc40000000f00 */
[----:B------:R-:W-:Y:S01]  /*14320*/  MOV R2, R13 ;  /* 0x0000000d00027202 */ /* 0x000fe20000000f00 */
[----:B---3--:R0:W-:Y:S04]  /*14330*/  STL.64 [R1+0x6068], R14 ;  /* 0x0060680e01007387 */ /* 0x0081e80000100a00 */
[----:B------:R-:W3:Y:S04]  /*14340*/  LDL.LU R12, [R1+0x260] ;  /* 0x00026000010c7983 */ /* 0x000ee80000300800 */
[----:B------:R-:W3:Y:S04]  /*14350*/  LDL.LU R13, [R1+0x264] ;  /* 0x00026400010d7983 */ /* 0x000ee80000300800 */
[----:B0-----:R-:W4:Y:S04]  /*14360*/  LDL.LU R14, [R1+0x268] ;  /* 0x00026800010e7983 */ /* 0x001f280000300800 */
[----:B------:R-:W4:Y:S01]  /*14370*/  LDL.LU R15, [R1+0x26c] ;  /* 0x00026c00010f7983 */ /* 0x000f220000300800 */
[C---:B------:R-:W-:Y:S03]  /*14380*/  HMMA.16816.F32 R4, R16.reuse, R4, RZ ;  /* 0x000000041004723c */ /* 0x040fe600000018ff */
[----:B----4-:R0:W-:Y:S04]  /*14390*/  STL.64 [R1+0x6078], R14 ;  /* 0x0060780e01007387 */ /* 0x0101e80000100a00 */
[----:B---3--:R-:W-:Y:S04]  /*143a0*/  STL.64 [R1+0x6070], R12 ;  /* 0x0060700c01007387 */ /* 0x008fe80000100a00 */
[----:B0-----:R-:W2:Y:S04]  /*143b0*/  LDL.LU.64 R14, [R1+0x88] ;  /* 0x00008800010e7983 */ /* 0x001ea80000300a00 */
[----:B------:R0:W-:Y:S04]  /*143c0*/  STL [R1+0x5f70], R24 ;  /* 0x005f701801007387 */ /* 0x0001e80000100800 */
[----:B0-----:R-:W2:Y:S04]  /*143d0*/  LDL.LU R24, [R1+0x270] ;  /* 0x0002700001187983 */ /* 0x001ea80000300800 */
[----:B------:R-:W2:Y:S04]  /*143e0*/  LDL.LU R25, [R1+0x274] ;  /* 0x0002740001197983 */ /* 0x000ea80000300800 */
[----:B------:R-:W2:Y:S04]  /*143f0*/  LDL.LU R26, [R1+0x278] ;  /* 0x00027800011a7983 */ /* 0x000ea80000300800 */
[----:B------:R-:W2:Y:S04]  /*14400*/  LDL.LU R27, [R1+0x27c] ;  /* 0x00027c00011b7983 */ /* 0x000ea80000300800 */
[----:B------:R-:W-:Y:S04]  /*14410*/  STL [R1+0x5f6c], R3 ;  /* 0x005f6c0301007387 */ /* 0x000fe80000100800 */
[----:B------:R-:W-:Y:S04]  /*14420*/  STL [R1+0x5f68], R2 ;  /* 0x005f680201007387 */ /* 0x000fe80000100800 */
[----:B------:R-:W-:Y:S04]  /*14430*/  STL [R1+0x5f64], R0 ;  /* 0x005f640001007387 */ /* 0x000fe80000100800 */
[----:B------:R-:W3:Y:S04]  /*14440*/  LDL.LU.64 R10, [R1+0x48] ;  /* 0x00004800010a7983 */ /* 0x000ee80000300a00 */
[----:B------:R-:W-:Y:S04]  /*14450*/  STL.64 [R1+0x280], R4 ;  /* 0x0002800401007387 */ /* 0x000fe80000100a00 */
[----:B------:R-:W-:Y:S01]  /*14460*/  STL.64 [R1+0x288], R6 ;  /* 0x0002880601007387 */ /* 0x000fe20000100a00 */
[----:B------:R-:W-:Y:S03]  /*14470*/  HMMA.16816.F32 R16, R16, R8, RZ ;  /* 0x000000081010723c */ /* 0x000fe600000018ff */
[----:B---3--:R0:W-:Y:S04]  /*14480*/  STL.64 [R1+0x6050], R10 ;  /* 0x0060500a01007387 */ /* 0x0081e80000100a00 */
[----:B0-----:R-:W3:Y:S01]  /*14490*/  LDL.LU.64 R10, [R1+0x58] ;  /* 0x00005800010a7983 */ /* 0x001ee20000300a00 */
[----:B--2---:R-:W-:Y:S03]  /*144a0*/  HMMA.16816.F32 R24, R20, R14, R24 ;  /* 0x0000000e1418723c */ /* 0x004fe60000001818 */
[----:B---3--:R0:W-:Y:S04]  /*144b0*/  STL.64 [R1+0x6058], R10 ;  /* 0x0060580a01007387 */ /* 0x0081e80000100a00 */
[----:B------:R-:W2:Y:S04]  /*144c0*/  LDL.LU R8, [R1+0x250] ;  /* 0x0002500001087983 */ /* 0x000ea80000300800 */
[----:B------:R-:W2:Y:S04]  /*144d0*/  LDL.LU R9, [R1+0x254] ;  /* 0x0002540001097983 */ /* 0x000ea80000300800 */
[----:B0-----:R-:W2:Y:S04]  /*144e0*/  LDL.LU R10, [R1+0x258] ;  /* 0x00025800010a7983 */ /* 0x001ea80000300800 */
[----:B------:R-:W2:Y:S04]  /*144f0*/  LDL.LU R11, [R1+0x25c] ;  /* 0x00025c00010b7983 */ /* 0x000ea80000300800 */
[----:B------:R-:W3:Y:S04]  /*14500*/  LDL.LU.64 R6, [R1+0x38] ;  /* 0x0000380001067983 */ /* 0x000ee80000300a00 */
[----:B------:R-:W-:Y:S04]  /*14510*/  STL.64 [R1+0x5e00], R18 ;  /* 0x005e001201007387 */ /* 0x000fe80000100a00 */
[----:B------:R0:W-:Y:S04]  /*14520*/  STL.64 [R1+0x5df8], R16 ;  /* 0x005df81001007387 */ /* 0x0001e80000100a00 */
[----:B0-----:R-:W4:Y:S04]  /*14530*/  LDL.LU R16, [R1+0x220] ;  /* 0x0002200001107983 */ /* 0x001f280000300800 */
[----:B------:R-:W4:Y:S04]  /*14540*/  LDL.LU R17, [R1+0x224] ;  /* 0x0002240001117983 */ /* 0x000f280000300800 */
[----:B------:R-:W4:Y:S04]  /*14550*/  LDL.LU R18, [R1+0x228] ;  /* 0x0002280001127983 */ /* 0x000f280000300800 */
[----:B------:R-:W4:Y:S04]  /*14560*/  LDL.LU R19, [R1+0x22c] ;  /* 0x00022c0001137983 */ /* 0x000f280000300800 */
[----:B------:R0:W-:Y:S04]  /*14570*/  STL.64 [R1+0x270], R24 ;  /* 0x0002701801007387 */ /* 0x0001e80000100a00 */
[----:B------:R1:W-:Y:S01]  /*14580*/  STL.64 [R1+0x278], R26 ;  /* 0x0002781a01007387 */ /* 0x0003e20000100a00 */
[----:B0-----:R-:W-:Y:S01]  /*14590*/  IMAD.MOV.U32 R25, RZ, RZ, R15 ;  /* 0x000000ffff197224 */ /* 0x001fe200078e000f */
[----:B-1----:R-:W-:-:S02]  /*145a0*/  MOV R26, R14 ;  /* 0x0000000e001a7202 */ /* 0x002fc40000000f00 */
[----:B------:R-:W5:Y:S04]  /*145b0*/  LDL.LU.64 R14, [R1+0x6078] ;  /* 0x00607800010e7983 */ /* 0x000f680000300a00 */
[----:B------:R-:W5:Y:S04]  /*145c0*/  LDL.LU.64 R12, [R1+0x6070] ;  /* 0x00607000010c7983 */ /* 0x000f680000300a00 */
[----:B------:R-:W-:Y:S04]  /*145d0*/  STL [R1+0x5f78], R25 ;  /* 0x005f781901007387 */ /* 0x000fe80000100800 */
[----:B------:R0:W-:Y:S04]  /*145e0*/  STL [R1+0x5f74], R26 ;  /* 0x005f741a01007387 */ /* 0x0001e80000100800 */
[----:B0-----:R-:W5:Y:S02]  /*145f0*/  LDL.LU.64 R26, [R1+0x78] ;  /* 0x00007800011a7983 */ /* 0x001f640000300a00 */
[----:B-----5:R-:W-:Y:S11]  /*14600*/  HMMA.16816.F32 R12, R20, R26, R12 ;  /* 0x0000001a140c723c */ /* 0x020ff6000000180c */
[----:B------:R-:W-:Y:S11]  /*14610*/  @!UPT UIADD3 URZ, URZ, URZ, URZ ;  /* 0x0000003f3f3ff290 */ /* 0x000ff6000fffe03f */
[----:B------:R-:W-:Y:S01]  /*14620*/  @!UPT UIADD3 URZ, URZ, URZ, URZ ;  /* 0x0000003f3f3ff290 */ /* 0x000fe2000fffe03f */
[----:B------:R-:W-:Y:S04]  /*14630*/  STL.64 [R1+0x2f0], R12 ;  /* 0x0002f00c01007387 */ /* 0x000fe80000100a00 */
[----:B------:R0:W-:Y:S04]  /*14640*/  STL.64 [R1+0x2f8], R14 ;  /* 0x0002f80e01007387 */ /* 0x0001e80000100a00 */
[----:B0-----:R-:W2:Y:S01]  /*14650*/  LDL.LU.64 R14, [R1+0x6068] ;  /* 0x00606800010e7983 */ /* 0x001ea20000300a00 */
[----:B------:R-:W-:-:S03]  /*14660*/  MOV R0, R26 ;  /* 0x0000001a00007202 */ /* 0x000fc60000000f00 */
[----:B------:R0:W-:Y:S04]  /*14670*/  STL [R1+0x5f80], R27 ;  /* 0x005f801b01007387 */ /* 0x0001e80000100800 */
[----:B------:R-:W5:Y:S04]  /*14680*/  LDL.LU R24, [R1+0x240] ;  /* 0x0002400001187983 */ /* 0x000f680000300800 */
[----:B------:R-:W5:Y:S04]  /*14690*/  LDL.LU R25, [R1+0x244] ;  /* 0x0002440001197983 */ /* 0x000f680000300800 */
[----:B------:R-:W5:Y:S04]  /*146a0*/  LDL.LU R26, [R1+0x248] ;  /* 0x00024800011a7983 */ /* 0x000f680000300800 */
[----:B0-----:R-:W5:Y:S04]  /*146b0*/  LDL.LU R27, [R1+0x24c] ;  /* 0x00024c00011b7983 */ /* 0x001f680000300800 */
[----:B------:R-:W-:Y:S01]  /*146c0*/  STL [R1+0x5f7c], R0 ;  /* 0x005f7c0001007387 */ /* 0x000fe20000100800 */
[----:B--2---:R-:W-:Y:S01]  /*146d0*/  HMMA.16816.F32 R8, R20, R14, R8 ;  /* 0x0000000e1408723c */ /* 0x004fe20000001808 */
[----:B------:R-:W-:Y:S01]  /*146e0*/  MOV R3, R14 ;  /* 0x0000000e00037202 */ /* 0x000fe20000000f00 */
[----:B------:R-:W-:-:S02]  /*146f0*/  IMAD.MOV.U32 R2, RZ, RZ, R15 ;  /* 0x000000ffff027224 */ /* 0x000fc400078e000f */
[----:B------:R-:W2:Y:S11]  /*14700*/  LDL.LU.64 R14, [R1+0x6060] ;  /* 0x00606000010e7983 */ /* 0x000eb60000300a00 */
[----:B------:R-:W-:Y:S08]  /*14710*/  @!UPT UIADD3 URZ, URZ, URZ, URZ ;  /* 0x0000003f3f3ff290 */ /* 0x000ff0000fffe03f */
[----:B------:R-:W-:Y:S01]  /*14720*/  STL.64 [R1+0x260], R8 ;  /* 0x0002600801007387 */ /* 0x000fe20000100a00 */
[----:B------:R-:W-:Y:S02]  /*14730*/  MOV R13, R10 ;  /* 0x0000000a000d7202 */ /* 0x000fe40000000f00 */
[----:B------:R-:W-:Y:S02]  /*14740*/  MOV R12, R11 ;  /* 0x0000000b000c7202 */ /* 0x000fe40000000f00 */
[----:B------:R-:W5:Y:S04]  /*14750*/  LDL.LU.64 R10, [R1+0x6058] ;  /* 0x00605800010a7983 */ /* 0x000f680000300a00 */
[----:B--2---:R-:W-:Y:S04]  /*14760*/  STL.64 [R1+0x5ff8], R14 ;  /* 0x005ff80e01007387 */ /* 0x004fe80000100a00 */
[----:B------:R0:W-:Y:S04]  /*14770*/  STL.64 [R1+0x5ff0], R12 ;  /* 0x005ff00c01007387 */ /* 0x0001e80000100a00 */
[----:B0-----:R-:W2:Y:S04]  /*14780*/  LDL.LU R12, [R1+0x230] ;  /* 0x00023000010c7983 */ /* 0x001ea80000300800 */
[----:B------:R-:W2:Y:S01]  /*14790*/  LDL.LU R13, [R1+0x234] ;  /* 0x00023400010d7983 */ /* 0x000ea20000300800 */
[----:B-----5:R-:W-:Y:S03]  /*147a0*/  HMMA.16816.F32 R24, R20, R10, R24 ;  /* 0x0000000a1418723c */ /* 0x020fe60000001818 */
[----:B------:R-:W2:Y:S04]  /*147b0*/  LDL.LU R14, [R1+0x238] ;  /* 0x00023800010e7983 */ /* 0x000ea80000300800 */
[----:B------:R-:W2:Y:S04]  /*147c0*/  LDL.LU R15, [R1+0x23c] ;  /* 0x00023c00010f7983 */ /* 0x000ea80000300800 */
[----:B------:R-:W-:Y:S04]  /*147d0*/  STL [R1+0x5f88], R2 ;  /* 0x005f880201007387 */ /* 0x000fe80000100800 */
[----:B------:R-:W-:Y:S08]  /*147e0*/  STL [R1+0x5f84], R3 ;  /* 0x005f840301007387 */ /* 0x000ff00000100800 */
[----:B------:R0:W-:Y:S04]  /*147f0*/  STL.64 [R1+0x250], R24 ;  /* 0x0002501801007387 */ /* 0x0001e80000100a00 */
[----:B------:R1:W-:Y:S01]  /*14800*/  STL.64 [R1+0x258], R26 ;  /* 0x0002581a01007387 */ /* 0x0003e20000100a00 */
[----:B0-----:R-:W-:Y:S01]  /*14810*/  MOV R24, R11 ;  /* 0x0000000b00187202 */ /* 0x001fe20000000f00 */
[----:B-1----:R-:W-:-:S02]  /*14820*/  IMAD.MOV.U32 R26, RZ, RZ, R10 ;  /* 0x000000ffff1a7224 */ /* 0x002fc400078e000a */
[----:B------:R-:W2:Y:S04]  /*14830*/  LDL.LU.64 R10, [R1+0x6050] ;  /* 0x00605000010a7983 */ /* 0x000ea80000300a00 */
[----:B------:R-:W-:Y:S04]  /*14840*/  STL [R1+0x5f90], R24 ;  /* 0x005f901801007387 */ /* 0x000fe80000100800 */
[----:B------:R-:W-:Y:S01]  /*14850*/  STL [R1+0x5f8c], R26 ;  /* 0x005f8c1a01007387 */ /* 0x000fe20000100800 */
[----:B--2---:R-:W-:Y:S01]  /*14860*/  HMMA.16816.F32 R12, R20, R10, R12 ;  /* 0x0000000a140c723c */ /* 0x004fe2000000180c */
[----:B------:R-:W-:Y:S01]  /*14870*/  MOV R0, R10 ;  /* 0x0000000a00007202 */ /* 0x000fe20000000f00 */
[----:B------:R-:W-:Y:S11]  /*14880*/  IMAD.MOV.U32 R25, RZ, RZ, R11 ;  /* 0x000000ffff197224 */ /* 0x000ff600078e000b */
[----:B------:R-:W-:Y:S10]  /*14890*/  @!UPT UIADD3 URZ, URZ, URZ, URZ ;  /* 0x0000003f3f3ff290 */ /* 0x000ff4000fffe03f */
[----:B------:R-:W-:Y:S04]  /*148a0*/  STL.64 [R1+0x240], R12 ;  /* 0x0002400c01007387 */ /* 0x000fe80000100a00 */
[----:B------:R-:W-:Y:S04]  /*148b0*/  STL.64 [R1+0x248], R14 ;  /* 0x0002480e01007387 */ /* 0x000fe80000100a00 */
[----:B------:R-:W2:Y:S01]  /*148c0*/  LDL.LU.64 R10, [R1+0x8] ;  /* 0x00000800010a7983 */ /* 0x000ea20000300a00 */
[----:B---3--:R-:W-:-:S03]  /*148d0*/  MOV R27, R7 ;  /* 0x00000007001b7202 */ /* 0x008fc60000000f00 */
[----:B--2---:R4:W-:Y:S02]  /*148e0*/  STL.64 [R1+0x6028], R10 ;  /* 0x0060280a01007387 */ /* 0x0049e40000100a00 */
[----:B----4-:R-:W-:Y:S02]  /*148f0*/  HMMA.16816.F32 R8, R20, R6, R16 ;  /* 0x000000061408723c */ /* 0x010fe40000001810 */
[----:B------:R0:W-:Y:S04]  /*14900*/  STL [R1+0x5f98], R25 ;  /* 0x005f981901007387 */ /* 0x0001e80000100800 */
[----:B------:R-:W-:Y:S11]  /*14910*/  STL [R1+0x5f94], R0 ;  /* 0x005f940001007387 */ /* 0x000ff60000100800 */
[----:B------:R-:W-:Y:S06]  /*14920*/  @!UPT UIADD3 URZ, URZ, URZ, URZ ;  /* 0x0000003f3f3ff290 */ /* 0x000fec000fffe03f */
[----:B------:R-:W-:Y:S04]  /*14930*/  STL.64 [R1+0x230], R8 ;  /* 0x0002300801007387 */ /* 0x000fe80000100a00 */
[----:B------:R-:W-:Y:S04]  /*14940*/  STL.64 [R1+0x238], R10 ;  /* 0x0002380a01007387 */ /* 0x000fe80000100a00 */
[----:B------:R1:W-:Y:S04]  /*14950*/  STL [R1+0x6048], R27 ;  /* 0x0060481b01007387 */ /* 0x0003e80000100800 */
[----:B------:R-:W2:Y:S04]  /*14960*/  LDL.LU R24, [R1+0x210] ;  /* 0x0002100001187983 */ /* 0x000ea80000300800 */
[----:B0-----:R-:W2:Y:S04]  /*14970*/  LDL.LU R25, [R1+0x214] ;  /* 0x0002140001197983 */ /* 0x001ea80000300800 */
[----:B------:R-:W2:Y:S04]  /*14980*/  LDL.LU R26, [R1+0x218] ;  /* 0x00021800011a7983 */ /* 0x000ea80000300800 */
[----:B-1----:R-:W2:Y:S04]  /*14990*/  LDL.LU R27, [R1+0x21c] ;  /* 0x00021c00011b7983 */ /* 0x002ea80000300800 */
[----:B------:R-:W3:Y:S01]  /*149a0*/  LDL.LU.64 R10, [R1+0x18] ;  /* 0x00001800010a7983 */ /* 0x000ee20000300a00 */
[----:B------:R-:W-:-:S03]  /*149b0*/  MOV R3, R6 ;  /* 0x0000000600037202 */ /* 0x000fc60000000f00 */
[----:B---3--:R0:W-:Y:S04]  /*149c0*/  STL.64 [R1+0x6040], R10 ;  /* 0x0060400a01007387 */ /* 0x0081e80000100a00 */
[----:B0-----:R-:W2:Y:S04]  /*149d0*/  LDL.LU.64 R10, [R1+0x28] ;  /* 0x00002800010a7983 */ /* 0x001ea80000300a00 */
[----:B------:R-:W3:Y:S04]  /*149e0*/  LDL.LU R4, [R1+0x1c0] ;  /* 0x0001c00001047983 */ /* 0x000ee80000300800 */
[----:B------:R-:W3:Y:S04]  /*149f0*/  LDL.LU R5, [R1+0x1c4] ;  /* 0x0001c40001057983 */ /* 0x000ee80000300800 */
[----:B------:R-:W4:Y:S04]  /*14a00*/  LDL.LU R6, [R1+0x1c8] ;  /* 0x0001c80001067983 */ /* 0x000f280000300800 */
[----:B------:R-:W4:Y:S04]  /*14a10*/  LDL.LU R7, [R1+0x1cc] ;  /* 0x0001cc0001077983 */ /* 0x000f280000300800 */
[----:B----4-:R-:W-:Y:S04]  /*14a20*/  STL.64 [R1+0x6020], R6 ;  /* 0x0060200601007387 */ /* 0x010fe80000100a00 */
[----:B---3--:R0:W-:Y:S04]  /*14a30*/  STL.64 [R1+0x6018], R4 ;  /* 0x0060180401007387 */ /* 0x0081e80000100a00 */
[----:B0-----:R-:W3:Y:S04]  /*14a40*/  LDL.LU R4, [R1+0x1f0] ;  /* 0x0001f00001047983 */ /* 0x001ee80000300800 */
[----:B------:R-:W3:Y:S04]  /*14a50*/  LDL.LU R5, [R1+0x1f4] ;  /* 0x0001f40001057983 */ /* 0x000ee80000300800 */
[----:B------:R-:W4:Y:S04]  /*14a60*/  LDL.LU R6, [R1+0x1f8] ;  /* 0x0001f80001067983 */ /* 0x000f280000300800 */
[----:B------:R-:W4:Y:S04]  /*14a70*/  LDL.LU R7, [R1+0x1fc] ;  /* 0x0001fc0001077983 */ /* 0x000f280000300800 */
[----:B----4-:R-:W-:Y:S04]  /*14a80*/  STL.64 [R1+0x6038], R6 ;  /* 0x0060380601007387 */ /* 0x010fe80000100a00 */
[----:B---3--:R0:W-:Y:S04]  /*14a90*/  STL.64 [R1+0x6030], R4 ;  /* 0x0060300401007387 */ /* 0x0081e80000100a00 */
[----:B0-----:R-:W3:Y:S04]  /*14aa0*/  LDL.LU R4, [R1+0x200] ;  /* 0x0002000001047983 */ /* 0x001ee80000300800 */
[----:B------:R-:W3:Y:S04]  /*14ab0*/  LDL.LU R5, [R1+0x204] ;  /* 0x0002040001057983 */ /* 0x000ee80000300800 */
[----:B------:R-:W3:Y:S04]  /*14ac0*/  LDL.LU R6, [R1+0x208] ;  /* 0x0002080001067983 */ /* 0x000ee80000300800 */
[----:B------:R-:W3:Y:S04]  /*14ad0*/  LDL.LU R7, [R1+0x20c] ;  /* 0x00020c0001077983 */ /* 0x000ee80000300800 */
[----:B------:R-:W4:Y:S04]  /*14ae0*/  LDL.LU R12, [R1+0x1e0] ;  /* 0x0001e000010c7983 */ /* 0x000f280000300800 */
[----:B------:R-:W4:Y:S04]  /*14af0*/  LDL.LU R13, [R1+0x1e4] ;  /* 0x0001e400010d7983 */ /* 0x000f280000300800 */
[----:B------:R-:W4:Y:S04]  /*14b00*/  LDL.LU R14, [R1+0x1e8] ;  /* 0x0001e800010e7983 */ /* 0x000f280000300800 */
[----:B------:R-:W4:Y:S04]  /*14b10*/  LDL.LU R15, [R1+0x1ec] ;  /* 0x0001ec00010f7983 */ /* 0x000f280000300800 */
[----:B------:R-:W5:Y:S04]  /*14b20*/  LDL.LU.64 R18, [R1+0x98] ;  /* 0x0000980001127983 */ /* 0x000f680000300a00 */
[----:B-----5:R0:W-:Y:S04]  /*14b30*/  STL.64 [R1+0x5fa0], R18 ;  /* 0x005fa01201007387 */ /* 0x0201e80000100a00 */
[----:B0-----:R-:W5:Y:S04]  /*14b40*/  LDL.LU.64 R18, [R1+0xa8] ;  /* 0x0000a80001127983 */ /* 0x001f680000300a00 */
[----:B-----5:R0:W-:Y:S04]  /*14b50*/  STL.64 [R1+0x5fb8], R18 ;  /* 0x005fb81201007387 */ /* 0x0201e80000100a00 */
[----:B0-----:R-:W5:Y:S01]  /*14b60*/  LDL.LU.64 R18, [R1+0xb8] ;  /* 0x0000b80001127983 */ /* 0x001f620000300a00 */
[----:B--2---:R-:W-:Y:S03]  /*14b70*/  HMMA.16816.F32 R24, R20, R10, R24 ;  /* 0x0000000a1418723c */ /* 0x004fe60000001818 */
[----:B-----5:R0:W-:Y:S04]  /*14b80*/  STL.64 [R1+0x5fd0], R18 ;  /* 0x005fd01201007387 */ /* 0x0201e80000100a00 */
[----:B0-----:R-:W2:Y:S01]  /*14b90*/  LDL.LU.64 R18, [R1+0xc8] ;  /* 0x0000c80001127983 */ /* 0x001ea20000300a00 */
[----:B------:R-:W-:-:S03]  /*14ba0*/  MOV R2, R11 ;  /* 0x0000000b00027202 */ /* 0x000fc60000000f00 */
[----:B--2---:R0:W-:Y:S04]  /*14bb0*/  STL.64 [R1+0x5fd8], R18 ;  /* 0x005fd81201007387 */ /* 0x0041e80000100a00 */
[----:B------:R-:W2:Y:S04]  /*14bc0*/  LDL.LU R16, [R1+0x1d0] ;  /* 0x0001d00001107983 */ /* 0x000ea80000300800 */
[----:B------:R-:W2:Y:S04]  /*14bd0*/  LDL.LU R17, [R1+0x1d4] ;  /* 0x0001d40001117983 */ /* 0x000ea80000300800 */
[----:B0-----:R-:W2:Y:S04]  /*14be0*/  LDL.LU R18, [R1+0x1d8] ;  /* 0x0001d80001127983 */ /* 0x001ea80000300800 */
[----:B------:R-:W2:Y:S04]  /*14bf0*/  LDL.LU R19, [R1+0x1dc] ;  /* 0x0001dc0001137983 */ /* 0x000ea80000300800 */
[----:B------:R-:W-:Y:S04]  /*14c00*/  STL [R1+0x5f9c], R3 ;  /* 0x005f9c0301007387 */ /* 0x000fe80000100800 */
[----:B------:R-:W-:Y:S04]  /*14c10*/  STL.64 [R1+0x220], R24 ;  /* 0x0002201801007387 */ /* 0x000fe80000100a00 */
[----:B------:R0:W-:Y:S04]  /*14c20*/  STL.64 [R1+0x228], R26 ;  /* 0x0002281a01007387 */ /* 0x0001e80000100a00 */
[----:B0-----:R-:W5:Y:S01]  /*14c30*/  LDL.LU R27, [R1+0x6048] ;  /* 0x00604800011b7983 */ /* 0x001f620000300800 */
[----:B------:R-:W-:-:S03]  /*14c40*/  IMAD.MOV.U32 R26, RZ, RZ, R10 ;  /* 0x000000ffff1a7224 */ /* 0x000fc600078e000a */
[----:B------:R-:W3:Y:S02]  /*14c50*/  LDL.LU.64 R10, [R1+0x6040] ;  /* 0x00604000010a7983 */ /* 0x000ee40000300a00 */
[C---:B---3--:R-:W-:Y:S01]  /*14c60*/  HMMA.16816.F32 R4, R20.reuse, R10, R4 ;  /* 0x0000000a1404723c */ /* 0x048fe20000001804 */
[----:B------:R-:W-:Y:S01]  /*14c70*/  MOV R0, R10 ;  /* 0x0000000a00007202 */ /* 0x000fe20000000f00 */
[----:B------:R-:W-:Y:S11]  /*14c80*/  IMAD.MOV.U32 R24, RZ, RZ, R11 ;  /* 0x000000ffff187224 */ /* 0x000ff600078e000b */
[----:B------:R-:W-:Y:S10]  /*14c90*/  @!UPT UIADD3 URZ, URZ, URZ, URZ ;  /* 0x0000003f3f3ff290 */ /* 0x000ff4000fffe03f */
[----:B------:R-:W-:Y:S04]  /*14ca0*/  STL.64 [R1+0x210], R4 ;  /* 0x0002100401007387 */ /* 0x000fe80000100a00 */
[----:B------:R0:W-:Y:S04]  /*14cb0*/  STL.64 [R1+0x218], R6 ;  /* 0x0002180601007387 */ /* 0x0001e80000100a00 */
[----:B0-----:R-:W3:Y:S04]  /*14cc0*/  LDL.LU.64 R6, [R1+0x6038] ;  /* 0x0060380001067983 */ /* 0x001ee80000300a00 */
[----:B------:R-:W3:Y:S04]  /*14cd0*/  LDL.LU.64 R4, [R1+0x6030] ;  /* 0x0060300001047983 */ /* 0x000ee80000300a00 */
[----:B------:R-:W3:Y:S02]  /*14ce0*/  LDL.LU.64 R10, [R1+0x6028] ;  /* 0x00602800010a7983 */ /* 0x000ee40000300a00 */
[----:B---3--:R-:W-:Y:S01]  /*14cf0*/  HMMA.16816.F32 R4, R20, R10, R4 ;  /* 0x0000000a1404723c */ /* 0x008fe20000001804 */
[----:B------:R-:W-:-:S02]  /*14d00*/  MOV R3, R10 ;  /* 0x0000000a00037202 */ /* 0x000fc40000000f00 */
[----:B------:R-:W-:Y:S11]  /*14d10*/  MOV R25, R11 ;  /* 0x0000000b00197202 */ /* 0x000ff60000000f00 */
[----:B------:R-:W-:Y:S09]  /*14d20*/  @!UPT UIADD3 URZ, URZ, URZ, URZ ;  /* 0x0000003f3f3ff290 */ /* 0x000ff2000fffe03f */
[----:B------:R-:W-:Y:S04]  /*14d30*/  STL.64 [R1+0x200], R4 ;  /* 0x0002000401007387 */ /* 0x000fe80000100a00 */
[----:B------:R0:W-:Y:S04]  /*14d40*/  STL.64 [R1+0x208], R6 ;  /* 0x0002080601007387 */ /* 0x0001e80000100a00 */
[----:B0-----:R-:W3:Y:S04]  /*14d50*/  LDL.LU.64 R6, [R1+0x6020] ;  /* 0x0060200001067983 */ /* 0x001ee80000300a00 */
[----:B------:R-:W3:Y:S04]  /*14d60*/  LDL.LU.64 R4, [R1+0x6018] ;  /* 0x0060180001047983 */ /* 0x000ee80000300a00 */
[----:B------:R-:W2:Y:S04]  /*14d70*/  LDL.LU.64 R10, [R1+0x6010] ;  /* 0x00601000010a7983 */ /* 0x000ea80000300a00 */
[----:B-----5:R-:W-:Y:S04]  /*14d80*/  STL.64 [R1+0x5fb0], R26 ;  /* 0x005fb01a01007387 */ /* 0x020fe80000100a00 */
[----:B------:R0:W-:Y:S02]  /*14d90*/  STL.64 [R1+0x5fa8], R24 ;  /* 0x005fa81801007387 */ /* 0x0001e40000100a00 */
[----:B0-----:R-:W-:Y:S01]  /*14da0*/  IMAD.MOV.U32 R24, RZ, RZ, R28 ;  /* 0x000000ffff187224 */ /* 0x001fe200078e001c */
[----:B------:R-:W-:Y:S01]  /*14db0*/  MOV R25, R29 ;  /* 0x0000001d00197202 */ /* 0x000fe20000000f00 */
[----:B------:R-:W5:Y:S04]  /*14dc0*/  LDL.LU R28, [R1+0x600c] ;  /* 0x00600c00011c7983 */ /* 0x000f680000300800 */
[----:B------:R-:W3:Y:S01]  /*14dd0*/  LDL.LU R29, [R1+0x6008] ;  /* 0x00600800011d7983 */ /* 0x000ee20000300800 */
[----:B--2---:R-:W-:Y:S01]  /*14de0*/  MOV R26, R10 ;  /* 0x0000000a001a7202 */ /* 0x004fe20000000f00 */
[----:B------:R-:W-:-:S02]  /*14df0*/  IMAD.MOV.U32 R27, RZ, RZ, R11 ;  /* 0x000000ffff1b7224 */ /* 0x000fc400078e000b */
[----:B------:R-:W4:Y:S04]  /*14e00*/  LDL.LU R10, [R1+0x6004] ;  /* 0x00600400010a7983 */ /* 0x000f280000300800 */
[----:B------:R-:W4:Y:S04]  /*14e10*/  LDL.LU R11, [R1+0x6000] ;  /* 0x00600000010b7983 */ /* 0x000f280000300800 */
[----:B------:R-:W-:Y:S04]  /*14e20*/  STL.64 [R1+0x5fc8], R26 ;  /* 0x005fc81a01007387 */ /* 0x000fe80000100a00 */
[----:B------:R0:W-:Y:S04]  /*14e30*/  STL.64 [R1+0x5fc0], R24 ;  /* 0x005fc01801007387 */ /* 0x0001e80000100a00 */
[----:B0-----:R-:W2:Y:S04]  /*14e40*/  LDL.LU R24, [R1+0x1a0] ;  /* 0x0001a00001187983 */ /* 0x001ea80000300800 */
[----:B------:R-:W2:Y:S04]  /*14e50*/  LDL.LU R25, [R1+0x1a4] ;  /* 0x0001a40001197983 */ /* 0x000ea80000300800 */
[----:B------:R-:W2:Y:S04]  /*14e60*/  LDL.LU R26, [R1+0x1a8] ;  /* 0x0001a800011a7983 */ /* 0x000ea80000300800 */
[----:B------:R-:W2:Y:S01]  /*14e70*/  LDL.LU R27, [R1+0x1ac] ;  /* 0x0001ac00011b7983 */ /* 0x000ea20000300800 */
[C---:B----4-:R-:W-:Y:S03]  /*14e80*/  HMMA.16816.F32 R12, R20.reuse, R10, R12 ;  /* 0x0000000a140c723c */ /* 0x050fe6000000180c */
[----:B--2---:R0:W-:Y:S04]  /*14e90*/  STL.64 [R1+0x5fe8], R26 ;  /* 0x005fe81a01007387 */ /* 0x0041e80000100a00 */
[----:B------:R-:W-:Y:S04]  /*14ea0*/  STL.64 [R1+0x5fe0], R24 ;  /* 0x005fe01801007387 */ /* 0x000fe80000100a00 */
[----:B0-----:R-:W2:Y:S11]  /*14eb0*/  LDL.LU.64 R26, [R1+0xd8] ;  /* 0x0000d800011a7983 */ /* 0x001eb60000300a00 */
[----:B------:R-:W-:Y:S01]  /*14ec0*/  @!UPT UIADD3 URZ, URZ, URZ, URZ ;  /* 0x0000003f3f3ff290 */ /* 0x000fe2000fffe03f */
[----:B------:R-:W-:Y:S04]  /*14ed0*/  STL.64 [R1+0x1f0], R12 ;  /* 0x0001f00c01007387 */ /* 0x000fe80000100a00 */
[----:B------:R0:W-:Y:S04]  /*14ee0*/  STL.64 [R1+0x1f8], R14 ;  /* 0x0001f80e01007387 */ /* 0x0001e80000100a00 */
[----:B0-----:R-:W4:Y:S04]  /*14ef0*/  LDL.LU.64 R14, [R1+0x5ff8] ;  /* 0x005ff800010e7983 */ /* 0x001f280000300a00 */
[----:B------:R-:W2:Y:S01]  /*14f00*/  LDL.LU.64 R12, [R1+0x5ff0] ;  /* 0x005ff000010c7983 */ /* 0x000ea20000300a00 */
[----:B----4-:R-:W-:Y:S03]  /*14f10*/  HMMA.16816.F32 R16, R20, R14, R16 ;  /* 0x0000000e1410723c */ /* 0x010fe60000001810 */
[----:B------:R3:W-:Y:S04]  /*14f20*/  STL.64 [R1+0x5e68], R14 ;  /* 0x005e680e01007387 */ /* 0x0007e80000100a00 */
[----:B--2---:R0:W-:Y:S11]  /*14f30*/  STL.64 [R1+0x5e60], R12 ;  /* 0x005e600c01007387 */ /* 0x0041f60000100a00 */
[----:B------:R-:W-:Y:S05]  /*14f40*/  @!UPT UIADD3 URZ, URZ, URZ, URZ ;  /* 0x0000003f3f3ff290 */ /* 0x000fea000fffe03f */
[----:B------:R-:W-:Y:S04]  /*14f50*/  STL.64 [R1+0x1e0], R16 ;  /* 0x0001e01001007387 */ /* 0x000fe80000100a00 */
[----:B------:R1:W-:Y:S01]  /*14f60*/  STL.64 [R1+0x1e8], R18 ;  /* 0x0001e81201007387 */ /* 0x0003e20000100a00 */
[----:B---3--:R-:W-:-:S03]  /*14f70*/  MOV R14, R29 ;  /* 0x0000001d000e7202 */ /* 0x008fc60000000f00 */
[----:B0-----:R-:W2:Y:S01]  /*14f80*/  LDL.LU R12, [R1+0x1b0] ;  /* 0x0001b000010c7983 */ /* 0x001ea20000300800 */
[----:B-----5:R-:W-:-:S03]  /*14f90*/  MOV R15, R28 ;  /* 0x0000001c000f7202 */ /* 0x020fc60000000f00 */
[----:B------:R-:W2:Y:S01]  /*14fa0*/  LDL.LU R13, [R1+0x1b4] ;  /* 0x0001b400010d7983 */ /* 0x000ea20000300800 */
[----:B-1----:R-:W-:Y:S07]  /*14fb0*/  HMMA.16816.F32 R16, R20, R26, R4 ;  /* 0x0000001a1410723c */ /* 0x002fee0000001804 */
[----:B------:R-:W-:Y:S01]  /*14fc0*/  IMAD.MOV.U32 R5, RZ, RZ, R26 ;  /* 0x000000ffff057224 */ /* 0x000fe200078e001a */
[----:B------:R-:W-:Y:S02]  /*14fd0*/  MOV R4, R27 ;  /* 0x0000001b00047202 */ /* 0x000fe40000000f00 */
[----:B------:R-:W3:Y:S04]  /*14fe0*/  LDL.LU.64 R26, [R1+0x5fe8] ;  /* 0x005fe800011a7983 */ /* 0x000ee80000300a00 */
[----:B------:R-:W3:Y:S09]  /*14ff0*/  LDL.LU.64 R24, [R1+0x5fe0] ;  /* 0x005fe00001187983 */ /* 0x000ef20000300a00 */
[----:B------:R-:W-:Y:S01]  /*15000*/  STL.64 [R1+0x1d0], R16 ;  /* 0x0001d01001007387 */ /* 0x000fe20000100a00 */
[----:B------:R-:W-:Y:S01]  /*15010*/  MOV R29, R18 ;  /* 0x00000012001d7202 */ /* 0x000fe20000000f00 */
[----:B------:R-:W-:-:S02]  /*15020*/  IMAD.MOV.U32 R28, RZ, RZ, R19 ;  /* 0x000000ffff1c7224 */ /* 0x000fc400078e0013 */
[----:B------:R-:W2:Y:S04]  /*15030*/  LDL.LU.64 R18, [R1+0x5fd8] ;  /* 0x005fd80001127983 */ /* 0x000ea80000300a00 */
[----:B------:R-:W-:Y:S04]  /*15040*/  STL [R1+0x5dcc], R28 ;  /* 0x005dcc1c01007387 */ /* 0x000fe80000100800 */
[----:B------:R-:W-:Y:S01]  /*15050*/  STL [R1+0x5dc8], R29 ;  /* 0x005dc81d01007387 */ /* 0x000fe20000100800 */
[C---:B--2---:R-:W-:Y:S11]  /*15060*/  HMMA.16816.F32 R12, R20.reuse, R18, R12 ;  /* 0x00000012140c723c */ /* 0x044ff6000000180c */
[----:B------:R-:W-:Y:S11]  /*15070*/  @!UPT UIADD3 URZ, URZ, URZ, URZ ;  /* 0x0000003f3f3ff290 */ /* 0x000ff6000fffe03f */
[----:B------:R-:W-:Y:S01]  /*15080*/  @!UPT UIADD3 URZ, URZ, URZ, URZ ;  /* 0x0000003f3f3ff290 */ /* 0x000fe2000fffe03f */
[----:B------:R0:W-:Y:S04]  /*15090*/  STL.64 [R1+0x1c0], R12 ;  /* 0x0001c00c01007387 */ /* 0x0001e80000100a00 */
[----:B------:R1:W-:Y:S01]  /*150a0*/  STL.64 [R1+0x1c8], R14 ;  /* 0x0001c80e01007387 */ /* 0x0003e20000100a00 */
[----:B0-----:R-:W-:Y:S02]  /*150b0*/  MOV R13, R18 ;  /* 0x00000012000d7202 */ /* 0x001fe40000000f00 */
[----:B------:R-:W-:Y:S02]  /*150c0*/  MOV R12, R19 ;  /* 0x00000013000c7202 */ /* 0x000fe40000000f00 */
[----:B------:R-:W3:Y:S02]  /*150d0*/  LDL.LU.64 R18, [R1+0x5fd0] ;  /* 0x005fd00001127983 */ /* 0x000ee40000300a00 */
[C---:B---3--:R-:W-:Y:S01]  /*150e0*/  HMMA.16816.F32 R24, R20.reuse, R18, R24 ;  /* 0x000000121418723c */ /* 0x048fe20000001818 */
[----:B-1----:R-:W-:Y:S01]  /*150f0*/  IMAD.MOV.U32 R15, RZ, RZ, R18 ;  /* 0x000000ffff0f7224 */ /* 0x002fe200078e0012 */
[----:B------:R-:W-:Y:S11]  /*15100*/  MOV R14, R19 ;  /* 0x00000013000e7202 */ /* 0x000ff60000000f00 */
[----:B------:R-:W-:Y:S10]  /*15110*/  @!UPT UIADD3 URZ, URZ, URZ, URZ ;  /* 0x0000003f3f3ff290 */ /* 0x000ff4000fffe03f */
[----:B------:R-:W-:Y:S04]  /*15120*/  STL.64 [R1+0x1b0], R24 ;  /* 0x0001b01801007387 */ /* 0x000fe80000100a00 */
[----:B------:R0:W-:Y:S04]  /*15130*/  STL.64 [R1+0x1b8], R26 ;  /* 0x0001b81a01007387 */ /* 0x0001e80000100a00 */
[----:B0-----:R-:W2:Y:S04]  /*15140*/  LDL.LU.64 R26, [R1+0x5fc8] ;  /* 0x005fc800011a7983 */ /* 0x001ea80000300a00 */
[----:B------:R-:W2:Y:S04]  /*15150*/  LDL.LU.64 R24, [R1+0x5fc0] ;  /* 0x005fc00001187983 */ /* 0x000ea80000300a00 */
[----:B------:R-:W2:Y:S02]  /*15160*/  LDL.LU.64 R18, [R1+0x5fb8] ;  /* 0x005fb80001127983 */ /* 0x000ea40000300a00 */
[----:B--2---:R-:W-:Y:S01]  /*15170*/  HMMA.16816.F32 R24, R20, R18, R24 ;  /* 0x000000121418723c */ /* 0x004fe20000001818 */
[----:B------:R-:W-:Y:S01]  /*15180*/  MOV R9, R18 ;  /* 0x0000001200097202 */ /* 0x000fe20000000f00 */
[----:B------:R-:W-:Y:S11]  /*15190*/  IMAD.MOV.U32 R8, RZ, RZ, R19 ;  /* 0x000000ffff087224 */ /* 0x000ff600078e0013 */
[----:B------:R-:W-:Y:S10]  /*151a0*/  @!UPT UIADD3 URZ, URZ, URZ, URZ ;  /* 0x0000003f3f3ff290 */ /* 0x000ff4000fffe03f */
[----:B------:R-:W-:Y:S04]  /*151b0*/  STL.64 [R1+0x1a0], R24 ;  /* 0x0001a01801007387 */ /* 0x000fe80000100a00 */
[----:B------:R0:W-:Y:S04]  /*151c0*/  STL.64 [R1+0x1a8], R26 ;  /* 0x0001a81a01007387 */ /* 0x0001e80000100a00 */
[----:B0-----:R-:W2:Y:S04]  /*151d0*/  LDL.LU.64 R26, [R1+0x5fb0] ;  /* 0x005fb000011a7983 */ /* 0x001ea80000300a00 */
[----:B------:R-:W3:Y:S04]  /*151e0*/  LDL.LU.64 R24, [R1+0x5fa8] ;  /* 0x005fa80001187983 */ /* 0x000ee80000300a00 */
[----:B------:R-:W4:Y:S04]  /*151f0*/  LDL.LU.64 R18, [R1+0x5fa0] ;  /* 0x005fa00001127983 */ /* 0x000f280000300a00 */
[----:B------:R-:W-:Y:S04]  /*15200*/  STL.64 [R1+0x5e78], R10 ;  /* 0x005e780a01007387 */ /* 0x000fe80000100a00 */
[----:B------:R0:W-:Y:S04]  /*15210*/  STL.64 [R1+0x5e70], R8 ;  /* 0x005e700801007387 */ /* 0x0001e80000100a00 */
[----:B0-----:R-:W5:Y:S04]  /*15220*/  LDL.LU R8, [R1+0x180] ;  /* 0x0001800001087983 */ /* 0x001f680000300800 */
[----:B------:R-:W5:Y:S04]  /*15230*/  LDL.LU R9, [R1+0x184] ;  /* 0x0001840001097983 */ /* 0x000f680000300800 */
[----:B------:R-:W5:Y:S04]  /*15240*/  LDL.LU R10, [R1+0x188] ;  /* 0x00018800010a7983 */ /* 0x000f680000300800 */
[----:B------:R-:W5:Y:S01]  /*15250*/  LDL.LU R11, [R1+0x18c] ;  /* 0x00018c00010b7983 */ /* 0x000f620000300800 */
[----:B----4-:R-:W-:-:S02]  /*15260*/  MOV R7, R18 ;  /* 0x0000001200077202 */ /* 0x010fc40000000f00 */
[----:B------:R-:W-:Y:S01]  /*15270*/  MOV R6, R19 ;  /* 0x0000001300067202 */ /* 0x000fe20000000f00 */
[----:B-----5:R-:W-:Y:S11]  /*15280*/  HMMA.16816.F32 R8, R20, R18, R8 ;  /* 0x000000121408723c */ /* 0x020ff60000001808 */
[----:B------:R-:W-:Y:S11]  /*15290*/  @!UPT UIADD3 URZ, URZ, URZ, URZ ;  /* 0x0000003f3f3ff290 */ /* 0x000ff6000fffe03f */
[----:B------:R-:W-:Y:S01]  /*152a0*/  @!UPT UIADD3 URZ, URZ, URZ, URZ ;  /* 0x0000003f3f3ff290 */ /* 0x000fe2000fffe03f */
[----:B------:R-:W-:Y:S04]  /*152b0*/  STL.64 [R1+0x180], R8 ;  /* 0x0001800801007387 */ /* 0x000fe80000100a00 */
[----:B------:R-:W-:Y:S04]  /*152c0*/  STL.64 [R1+0x188], R10 ;  /* 0x0001880a01007387 */ /* 0x000fe80000100a00 */
[----:B------:R-:W4:Y:S04]  /*152d0*/  LDL.LU R16, [R1+0x280] ;  /* 0x0002800001107983 */ /* 0x000f280000300800 */
[----:B------:R-:W4:Y:S04]  /*152e0*/  LDL.LU R17, [R1+0x284] ;  /* 0x0002840001117983 */ /* 0x000f280000300800 */
[----:B------:R-:W5:Y:S04]  /*152f0*/  LDL.LU R18, [R1+0x288] ;  /* 0x0002880001127983 */ /* 0x000f680000300800 */
[----:B------:R-:W5:Y:S01]  /*15300*/  LDL.LU R19, [R1+0x28c] ;  /* 0x00028c0001137983 */ /* 0x000f620000300800 */
[----:B------:R-:W-:-:S02]  /*15310*/  MOV R23, R6 ;  /* 0x0000000600177202 */ /* 0x000fc40000000f00 */
[----:B------:R-:W-:Y:S01]  /*15320*/  MOV R22, R7 ;  /* 0x0000000700167202 */ /* 0x000fe20000000f00 */
[----:B-----5:R0:W-:Y:S04]  /*15330*/  STL.64 [R1+0x5e10], R18 ;  /* 0x005e101201007387 */ /* 0x0201e80000100a00 */
[----:B----4-:R-:W-:Y:S01]  /*15340*/  STL.64 [R1+0x5e08], R16 ;  /* 0x005e081001007387 */ /* 0x010fe20000100a00 */
[----:B0-----:R-:W-:Y:S01]  /*15350*/  IMAD.MOV.U32 R18, RZ, RZ, R15 ;  /* 0x000000ffff127224 */ /* 0x001fe200078e000f */
[----:B------:R-:W-:-:S05]  /*15360*/  MOV R19, R14 ;  /* 0x0000000e00137202 */ /* 0x000fca0000000f00 */
[----:B------:R0:W-:Y:S02]  /*15370*/  STL.64 [R1+0x5e20], R18 ;  /* 0x005e201201007387 */ /* 0x0001e40000100a00 */
[----:B0-----:R-:W-:Y:S01]  /*15380*/  MOV R18, R13 ;  /* 0x0000000d00127202 */ /* 0x001fe20000000f00 */
[----:B------:R-:W-:-:S05]  /*15390*/  IMAD.MOV.U32 R19, RZ, RZ, R12 ;  /* 0x000000ffff137224 */ /* 0x000fca00078e000c */
[----:B------:R0:W-:Y:S02]  /*153a0*/  STL.64 [R1+0x5e38], R18 ;  /* 0x005e381201007387 */ /* 0x0001e40000100a00 */
[----:B0-----:R-:W-:Y:S01]  /*153b0*/  IMAD.MOV.U32 R18, RZ, RZ, R5 ;  /* 0x000000ffff127224 */ /* 0x001fe200078e0005 */
[----:B------:R-:W-:-:S05]  /*153c0*/  MOV R19, R4 ;  /* 0x0000000400137202 */ /* 0x000fca0000000f00 */
[----:B------:R0:W-:Y:S04]  /*153d0*/  STL.64 [R1+0x5e80], R18 ;  /* 0x005e801201007387 */ /* 0x0001e80000100a00 */
[----:B------:R-:W4:Y:S04]  /*153e0*/  LDL.LU R4, [R1+0xe0] ;  /* 0x0000e00001047983 */ /* 0x000f280000300800 */
[----:B------:R-:W4:Y:S04]  /*153f0*/  LDL.LU R5, [R1+0xe4] ;  /* 0x0000e40001057983 */ /* 0x000f280000300800 */
[----:B------:R-:W5:Y:S04]  /*15400*/  LDL.LU R6, [R1+0xe8] ;  /* 0x0000e80001067983 */ /* 0x000f680000300800 */
[----:B------:R-:W5:Y:S01]  /*15410*/  LDL.LU R7, [R1+0xec] ;  /* 0x0000ec0001077983 */ /* 0x000f620000300800 */
[----:B------:R-:W-:Y:S01]  /*15420*/  MOV R14, R3 ;  /* 0x00000003000e7202 */ /* 0x000fe20000000f00 */
[----:B---3--:R-:W-:-:S02]  /*15430*/  IMAD.MOV.U32 R15, RZ, RZ, R25 ;  /* 0x000000ffff0f7224 */ /* 0x008fc400078e0019 */
[----:B-----5:R-:W-:Y:S04]  /*15440*/  STL.64 [R1+0x5e90], R6 ;  /* 0x005e900601007387 */ /* 0x020fe80000100a00 */
[----:B----4-:R-:W-:Y:S04]  /*15450*/  STL.64 [R1+0x5e88], R4 ;  /* 0x005e880401007387 */ /* 0x010fe80000100a00 */
[----:B------:R-:W3:Y:S04]  /*15460*/  LDL.LU R3, [R1+0x5f9c] ;  /* 0x005f9c0001037983 */ /* 0x000ee80000300800 */
[----:B------:R-:W4:Y:S04]  /*15470*/  LDL.LU R25, [R1+0x5f98] ;  /* 0x005f980001197983 */ /* 0x000f280000300800 */
[----:B------:R-:W-:Y:S04]  /*15480*/  STL.64 [R1+0x5ec8], R14 ;  /* 0x005ec80e01007387 */ /* 0x000fe80000100a00 */
[----:B------:R-:W5:Y:S04]  /*15490*/  LDL.LU R8, [R1+0xf0] ;  /* 0x0000f00001087983 */ /* 0x000f680000300800 */
[----:B------:R-:W5:Y:S04]  /*154a0*/  LDL.LU R9, [R1+0xf4] ;  /* 0x0000f40001097983 */ /* 0x000f680000300800 */
[----:B------:R-:W2:Y:S04]  /*154b0*/  LDL.LU R10, [R1+0xf8] ;  /* 0x0000f800010a7983 */ /* 0x000ea80000300800 */
[----:B------:R-:W2:Y:S01]  /*154c0*/  LDL.LU R11, [R1+0xfc] ;  /* 0x0000fc00010b7983 */ /* 0x000ea20000300800 */
[----:B0-----:R-:W-:-:S02]  /*154d0*/  MOV R18, R0 ;  /* 0x0000000000127202 */ /* 0x001fc40000000f00 */
[----:B------:R-:W-:Y:S01]  /*154e0*/  MOV R19, R24 ;  /* 0x0000001800137202 */ /* 0x000fe20000000f00 */
[----:B--2---:R0:W-:Y:S04]  /*154f0*/  STL.64 [R1+0x5ea0], R10 ;  /* 0x005ea00a01007387 */ /* 0x0041e80000100a00 */
[----:B-----5:R-:W-:Y:S04]  /*15500*/  STL.64 [R1+0x5e98], R8 ;  /* 0x005e980801007387 */ /* 0x020fe80000100a00 */
[----:B------:R-:W2:Y:S01]  /*15510*/  LDL.LU R0, [R1+0x5f94] ;  /* 0x005f940001007983 */ /* 0x000ea20000300800 */
[----:B0-----:R-:W-:Y:S01]  /*15520*/  IMAD.MOV.U32 R10, RZ, RZ, R26 ;  /* 0x000000ffff0a7224 */ /* 0x001fe200078e001a */
[----:B------:R-:W-:-:S02]  /*15530*/  MOV R11, R2 ;  /* 0x00000002000b7202 */ /* 0x000fc40000000f00 */
[----:B------:R-:W5:Y:S04]  /*15540*/  LDL.LU R24, [R1+0x5f90] ;  /* 0x005f900001187983 */ /* 0x000f680000300800 */
[----:B------:R-:W-:Y:S04]  /*15550*/  STL.64 [R1+0x5ea8], R18 ;  /* 0x005ea81201007387 */ /* 0x000fe80000100a00 */
[----:B------:R-:W5:Y:S04]  /*15560*/  LDL.LU R26, [R1+0x5f8c] ;  /* 0x005f8c00011a7983 */ /* 0x000f680000300800 */
[----:B------:R-:W5:Y:S04]  /*15570*/  LDL.LU R2, [R1+0x5f88] ;  /* 0x005f880001027983 */ /* 0x000f680000300800 */
[----:B------:R3:W-:Y:S01]  /*15580*/  STL.64 [R1+0x5eb0], R10 ;  /* 0x005eb00a01007387 */ /* 0x0007e20000100a00 */
[----:B----4-:R-:W-:-:S02]  /*15590*/  MOV R15, R25 ;  /* 0x00000019000f7202 */ /* 0x010fc40000000f00 */
[----:B---3--:R-:W-:Y:S01]  /*155a0*/  MOV R10, R3 ;  /* 0x00000003000a7202 */ /* 0x008fe20000000f00 */
[----:B------:R-:W-:Y:S01]  /*155b0*/  IMAD.MOV.U32 R11, RZ, RZ, R27 ;  /* 0x000000ffff0b7224 */ /* 0x000fe200078e001b */
[----:B------:R-:W3:Y:S04]  /*155c0*/  LDL.LU R3, [R1+0x5f84] ;  /* 0x005f840001037983 */ /* 0x000ee80000300800 */
[----:B------:R-:W4:Y:S04]  /*155d0*/  LDL.LU R27, [R1+0x5f80] ;  /* 0x005f8000011b7983 */ /* 0x000f280000300800 */
[----:B------:R0:W-:Y:S04]  /*155e0*/  STL.64 [R1+0x5ed0], R10 ;  /* 0x005ed00a01007387 */ /* 0x0001e80000100a00 */
[----:B------:R-:W3:Y:S04]  /*155f0*/  LDL.LU R16, [R1+0x110] ;  /* 0x0001100001107983 */ /* 0x000ee80000300800 */
[----:B------:R-:W3:Y:S04]  /*15600*/  LDL.LU R17, [R1+0x114] ;  /* 0x0001140001117983 */ /* 0x000ee80000300800 */
[----:B------:R-:W3:Y:S04]  /*15610*/  LDL.LU R18, [R1+0x118] ;  /* 0x0001180001127983 */ /* 0x000ee80000300800 */
[----:B------:R-:W3:Y:S01]  /*15620*/  LDL.LU R19, [R1+0x11c] ;  /* 0x00011c0001137983 */ /* 0x000ee20000300800 */
[----:B--2---:R-:W-:-:S03]  /*15630*/  MOV R14, R0 ;  /* 0x00000000000e7202 */ /* 0x004fc60000000f00 */
[----:B------:R-:W2:Y:S04]  /*15640*/  LDL.LU R0, [R1+0x5f7c] ;  /* 0x005f7c0001007983 */ /* 0x000ea80000300800 */
[----:B------:R-:W2:Y:S04]  /*15650*/  LDL.LU R25, [R1+0x5f78] ;  /* 0x005f780001197983 */ /* 0x000ea80000300800 */
[----:B------:R5:W-:Y:S04]  /*15660*/  STL.64 [R1+0x5ed8], R14 ;  /* 0x005ed80e01007387 */ /* 0x000be80000100a00 */
[----:B------:R-:W2:Y:S04]  /*15670*/  LDL.LU R8, [R1+0x130] ;  /* 0x0001300001087983 */ /* 0x000ea80000300800 */
[----:B------:R-:W2:Y:S04]  /*15680*/  LDL.LU R9, [R1+0x134] ;  /* 0x0001340001097983 */ /* 0x000ea80000300800 */
[----:B0-----:R-:W2:Y:S04]  /*15690*/  LDL.LU R10, [R1+0x138] ;  /* 0x00013800010a7983 */ /* 0x001ea80000300800 */
[----:B------:R-:W2:Y:S01]  /*156a0*/  LDL.LU R11, [R1+0x13c] ;  /* 0x00013c00010b7983 */ /* 0x000ea20000300800 */
[----:B-----5:R-:W-:Y:S01]  /*156b0*/  IMAD.MOV.U32 R14, RZ, RZ, R26 ;  /* 0x000000ffff0e7224 */ /* 0x020fe200078e001a */
[----:B------:R-:W-:-:S02]  /*156c0*/  MOV R15, R24 ;  /* 0x00000018000f7202 */ /* 0x000fc40000000f00 */
[----:B--2---:R-:W-:Y:S04]  /*156d0*/  STL.64 [R1+0x5ee8], R10 ;  /* 0x005ee80a01007387 */ /* 0x004fe80000100a00 */
[----:B------:R-:W-:Y:S04]  /*156e0*/  STL.64 [R1+0x5ee0], R8 ;  /* 0x005ee00801007387 */ /* 0x000fe80000100a00 */
[----:B------:R-:W2:Y:S04]  /*156f0*/  LDL.LU R26, [R1+0x5f74] ;  /* 0x005f7400011a7983 */ /* 0x000ea80000300800 */
[----:B------:R-:W5:Y:S04]  /*15700*/  LDL.LU R24, [R1+0x5f70] ;  /* 0x005f700001187983 */ /* 0x000f680000300800 */
[----:B------:R3:W-:Y:S02]  /*15710*/  STL.64 [R1+0x5ef0], R14 ;  /* 0x005ef00e01007387 */ /* 0x0007e40000100a00 */
[----:B---3--:R-:W-:Y:S01]  /*15720*/  MOV R14, R3 ;  /* 0x00000003000e7202 */ /* 0x008fe20000000f00 */
[----:B------:R-:W-:Y:S01]  /*15730*/  IMAD.MOV.U32 R15, RZ, RZ, R2 ;  /* 0x000000ffff0f7224 */ /* 0x000fe200078e0002 */
[----:B------:R-:W3:Y:S04]  /*15740*/  LDL.LU R3, [R1+0x5f6c] ;  /* 0x005f6c0001037983 */ /* 0x000ee80000300800 */
[----:B------:R-:W2:Y:S04]  /*15750*/  LDL.LU R2, [R1+0x5f68] ;  /* 0x005f680001027983 */ /* 0x000ea80000300800 */
[----:B------:R0:W-:Y:S04]  /*15760*/  STL.64 [R1+0x5f08], R14 ;  /* 0x005f080e01007387 */ /* 0x0001e80000100a00 */
[----:B------:R-:W2:Y:S04]  /*15770*/  LDL.LU R8, [R1+0x140] ;  /* 0x0001400001087983 */ /* 0x000ea80000300800 */
[----:B------:R-:W2:Y:S04]  /*15780*/  LDL.LU R9, [R1+0x144] ;  /* 0x0001440001097983 */ /* 0x000ea80000300800 */
[----:B------:R-:W2:Y:S04]  /*15790*/  LDL.LU R10, [R1+0x148] ;  /* 0x00014800010a7983 */ /* 0x000ea80000300800 */
[----:B------:R-:W2:Y:S01]  /*157a0*/  LDL.LU R11, [R1+0x14c] ;  /* 0x00014c00010b7983 */ /* 0x000ea20000300800 */
[----:B0-----:R-:W-:-:S02]  /*157b0*/  MOV R14, R0 ;  /* 0x00000000000e7202 */ /* 0x001fc40000000f00 */
[----:B----4-:R-:W-:Y:S01]  /*157c0*/  MOV R15, R27 ;  /* 0x0000001b000f7202 */ /* 0x010fe20000000f00 */
[----:B------:R-:W4:Y:S04]  /*157d0*/  LDL.LU R0, [R1+0x5f64] ;  /* 0x005f640001007983 */ /* 0x000f280000300800 */
[----:B------:R-:W3:Y:S04]  /*157e0*/  LDL.LU R27, [R1+0x5f60] ;  /* 0x005f6000011b7983 */ /* 0x000ee80000300800 */
[----:B------:R-:W-:Y:S04]  /*157f0*/  STL.64 [R1+0x5f20], R14 ;  /* 0x005f200e01007387 */ /* 0x000fe80000100a00 */
[----:B--2---:R-:W-:Y:S04]  /*15800*/  STL.64 [R1+0x5f00], R10 ;  /* 0x005f000a01007387 */ /* 0x004fe80000100a00 */
[----:B------:R0:W-:Y:S04]  /*15810*/  STL.64 [R1+0x5ef8], R8 ;  /* 0x005ef80801007387 */ /* 0x0001e80000100a00 */
[----:B0-----:R-:W2:Y:S04]  /*15820*/  LDL.LU R8, [R1+0x150] ;  /* 0x0001500001087983 */ /* 0x001ea80000300800 */
[----:B------:R-:W2:Y:S04]  /*15830*/  LDL.LU R9, [R1+0x154] ;  /* 0x0001540001097983 */ /* 0x000ea80000300800 */
[----:B------:R-:W2:Y:S04]  /*15840*/  LDL.LU R10, [R1+0x158] ;  /* 0x00015800010a7983 */ /* 0x000ea80000300800 */
[----:B------:R-:W2:Y:S01]  /*15850*/  LDL.LU R11, [R1+0x15c] ;  /* 0x00015c00010b7983 */ /* 0x000ea20000300800 */
[----:B------:R-:W-:Y:S01]  /*15860*/  IMAD.MOV.U32 R14, RZ, RZ, R26 ;  /* 0x000000ffff0e7224 */ /* 0x000fe200078e001a */
[----:B------:R-:W-:-:S02]  /*15870*/  MOV R15, R25 ;  /* 0x00000019000f7202 */ /* 0x000fc40000000f00 */
[----:B------:R-:W3:Y:S04]  /*15880*/  LDL.LU R26, [R1+0x5f5c] ;  /* 0x005f5c00011a7983 */ /* 0x000ee80000300800 */
[----:B------:R-:W3:Y:S04]  /*15890*/  LDL.LU R25, [R1+0x5f58] ;  /* 0x005f580001197983 */ /* 0x000ee80000300800 */
[----:B--2---:R-:W-:Y:S04]  /*158a0*/  STL.64 [R1+0x5f18], R10 ;  /* 0x005f180a01007387 */ /* 0x004fe80000100a00 */
[----:B------:R0:W-:Y:S04]  /*158b0*/  STL.64 [R1+0x5f10], R8 ;  /* 0x005f100801007387 */ /* 0x0001e80000100a00 */
[----:B0-----:R-:W2:Y:S04]  /*158c0*/  LDL.LU R8, [R1+0x160] ;  /* 0x0001600001087983 */ /* 0x001ea80000300800 */
[----:B------:R-:W2:Y:S04]  /*158d0*/  LDL.LU R9, [R1+0x164] ;  /* 0x0001640001097983 */ /* 0x000ea80000300800 */
[----:B------:R-:W2:Y:S04]  /*158e0*/  LDL.LU R10, [R1+0x168] ;  /* 0x00016800010a7983 */ /* 0x000ea80000300800 */
[----:B------:R-:W2:Y:S01]  /*158f0*/  LDL.LU R11, [R1+0x16c] ;  /* 0x00016c00010b7983 */ /* 0x000ea20000300800 */
[----:B----4-:R-:W-:Y:S01]  /*15900*/  MOV R20, R0 ;  /* 0x0000000000147202 */ /* 0x010fe20000000f00 */
[----:B------:R-:W-:-:S02]  /*15910*/  IMAD.MOV.U32 R21, RZ, RZ, R2 ;  /* 0x000000ffff157224 */ /* 0x000fc400078e0002 */
[----:B--2---:R-:W-:Y:S04]  /*15920*/  STL.64 [R1+0x5f30], R10 ;  /* 0x005f300a01007387 */ /* 0x004fe80000100a00 */
[----:B------:R0:W-:Y:S04]  /*15930*/  STL.64 [R1+0x5f28], R8 ;  /* 0x005f280801007387 */ /* 0x0001e80000100a00 */
[----:B0-----:R-:W2:Y:S04]  /*15940*/  LDL.LU R8, [R1+0x170] ;  /* 0x0001700001087983 */ /* 0x001ea80000300800 */
[----:B------:R-:W2:Y:S04]  /*15950*/  LDL.LU R9, [R1+0x174] ;  /* 0x0001740001097983 */ /* 0x000ea80000300800 */
[----:B------:R-:W2:Y:S04]  /*15960*/  LDL.LU R10, [R1+0x178] ;  /* 0x00017800010a7983 */ /* 0x000ea80000300800 */
[----:B------:R-:W2:Y:S04]  /*15970*/  LDL.LU R11, [R1+0x17c] ;  /* 0x00017c00010b7983 */ /* 0x000ea80000300800 */
[----:B------:R-:W-:Y:S04]  /*15980*/  STL.64 [R1+0x5ec0], R18 ;  /* 0x005ec01201007387 */ /* 0x000fe80000100a00 */
[----:B------:R0:W-:Y:S04]  /*15990*/  STL.64 [R1+0x5eb8], R16 ;  /* 0x005eb81001007387 */ /* 0x0001e80000100a00 */
[----:B0-----:R-:W4:Y:S04]  /*159a0*/  LDL.LU R16, [R1+0x120] ;  /* 0x0001200001107983 */ /* 0x001f280000300800 */
[----:B------:R-:W4:Y:S04]  /*159b0*/  LDL.LU R17, [R1+0x124] ;  /* 0x0001240001117983 */ /* 0x000f280000300800 */
[----:B------:R-:W4:Y:S04]  /*159c0*/  LDL.LU R18, [R1+0x128] ;  /* 0x0001280001127983 */ /* 0x000f280000300800 */
[----:B------:R-:W4:Y:S04]  /*159d0*/  LDL.LU R19, [R1+0x12c] ;  /* 0x00012c0001137983 */ /* 0x000f280000300800 */
[----:B------:R-:W2:Y:S04]  /*159e0*/  LDL.LU R4, [R1+0x100] ;  /* 0x0001000001047983 */ /* 0x000ea80000300800 */
[----:B------:R-:W2:Y:S04]  /*159f0*/  LDL.LU R5, [R1+0x104] ;  /* 0x0001040001057983 */ /* 0x000ea80000300800 */
[----:B------:R-:W2:Y:S04]  /*15a00*/  LDL.LU R6, [R1+0x108] ;  /* 0x0001080001067983 */ /* 0x000ea80000300800 */
[----:B------:R-:W2:Y:S04]  /*15a10*/  LDL.LU R7, [R1+0x10c] ;  /* 0x00010c0001077983 */ /* 0x000ea80000300800 */
[----:B------:R3:W-:Y:S04]  /*15a20*/  STL.64 [R1+0x5e18], R22 ;  /* 0x005e181601007387 */ /* 0x0007e80000100a00 */
[----:B------:R-:W2:Y:S04]  /*15a30*/  LDL.LU R0, [R1+0x5f54] ;  /* 0x005f540001007983 */ /* 0x000ea80000300800 */
[----:B------:R-:W2:Y:S01]  /*15a40*/  LDL.LU R2, [R1+0x5f50] ;  /* 0x005f500001027983 */ /* 0x000ea20000300800 */
[----:B---3--:R-:W-:-:S02]  /*15a50*/  MOV R22, R3 ;  /* 0x0000000300167202 */ /* 0x008fc40000000f00 */
[----:B-----5:R-:W-:Y:S01]  /*15a60*/  MOV R23, R24 ;  /* 0x0000001800177202 */ /* 0x020fe20000000f00 */
[----:B------:R-:W3:Y:S04]  /*15a70*/  LDL.LU R3, [R1+0x5f4c] ;  /* 0x005f4c0001037983 */ /* 0x000ee80000300800 */
[----:B------:R-:W2:Y:S04]  /*15a80*/  LDL.LU R24, [R1+0x5f48] ;  /* 0x005f480001187983 */ /* 0x000ea80000300800 */
[----:B------:R0:W-:Y:S04]  /*15a90*/  STL.64 [R1+0x5e30], R22 ;  /* 0x005e301601007387 */ /* 0x0001e80000100a00 */
[----:B------:R1:W-:Y:S01]  /*15aa0*/  STL.64 [R1+0x5e28], R20 ;  /* 0x005e281401007387 */ /* 0x0003e20000100a00 */
[----:B0-----:R-:W-:Y:S01]  /*15ab0*/  MOV R22, R27 ;  /* 0x0000001b00167202 */ /* 0x001fe20000000f00 */
[----:B-1----:R-:W-:Y:S01]  /*15ac0*/  IMAD.MOV.U32 R20, RZ, RZ, R25 ;  /* 0x000000ffff147224 */ /* 0x002fe200078e0019 */
[----:B------:R-:W-:Y:S01]  /*15ad0*/  MOV R21, R26 ;  /* 0x0000001a00157202 */ /* 0x000fe20000000f00 */
[----:B------:R-:W2:Y:S04]  /*15ae0*/  LDL.LU R25, [R1+0x5f44] ;  /* 0x005f440001197983 */ /* 0x000ea80000300800 */
[----:B------:R-:W2:Y:S04]  /*15af0*/  LDL.LU R26, [R1+0x5f40] ;  /* 0x005f4000011a7983 */ /* 0x000ea80000300800 */
[----:B------:R-:W2:Y:S04]  /*15b00*/  LDL.LU R27, [R1+0x5f3c] ;  /* 0x005f3c00011b7983 */ /* 0x000ea80000300800 */
[----:B------:R-:W5:Y:S01]  /*15b10*/  LDL.LU R23, [R1+0x2ac] ;  /* 0x0002ac0001177983 */ /* 0x000f620000300800 */
[----:B--2---:R-:W-:Y:S03]  /*15b20*/  HMMA.16816.F32 R12, R24, R14, R8 ;  /* 0x0000000e180c723c */ /* 0x004fe60000001808 */
[----:B-----5:R-:W-:Y:S04]  /*15b30*/  STL.64 [R1+0x5e48], R22 ;  /* 0x005e481601007387 */ /* 0x020fe80000100a00 */
[----:B------:R0:W-:Y:S04]  /*15b40*/  STL.64 [R1+0x5e40], R20 ;  /* 0x005e401401007387 */ /* 0x0001e80000100a00 */
[----:B0-----:R-:W2:Y:S01]  /*15b50*/  LDL.LU R20, [R1+0x2b0] ;  /* 0x0002b00001147983 */ /* 0x001ea20000300800 */
[----:B---3--:R-:W-:-:S03]  /*15b60*/  IMAD.MOV.U32 R21, RZ, RZ, R3 ;  /* 0x000000ffff157224 */ /* 0x008fc600078e0003 */
[----:B------:R-:W3:Y:S04]  /*15b70*/  LDL.LU R3, [R1+0x5f38] ;  /* 0x005f380001037983 */ /* 0x000ee80000300800 */
[----:B------:R-:W5:Y:S04]  /*15b80*/  LDL.LU.64 R10, [R1+0x5f30] ;  /* 0x005f3000010a7983 */ /* 0x000f680000300a00 */
[----:B------:R-:W5:Y:S04]  /*15b90*/  LDL.LU.64 R8, [R1+0x5f28] ;  /* 0x005f280001087983 */ /* 0x000f680000300a00 */
[----:B------:R-:W-:Y:S04]  /*15ba0*/  STL.64 [R1+0x170], R12 ;  /* 0x0001700c01007387 */ /* 0x000fe80000100a00 */
[----:B------:R0:W-:Y:S04]  /*15bb0*/  STL.64 [R1+0x178], R14 ;  /* 0x0001780e01007387 */ /* 0x0001e80000100a00 */
[----:B0-----:R-:W5:Y:S02]  /*15bc0*/  LDL.LU.64 R14, [R1+0x5f20] ;  /* 0x005f2000010e7983 */ /* 0x001f640000300a00 */
[C---:B-----5:R-:W-:Y:S02]  /*15bd0*/  HMMA.16816.F32 R12, R24.reuse, R14, R8 ;  /* 0x0000000e180c723c */ /* 0x060fe40000001808 */
[----:B------:R-:W5:Y:S04]  /*15be0*/  LDL.LU.64 R10, [R1+0x5f18] ;  /* 0x005f1800010a7983 */ /* 0x000f680000300a00 */
[----:B------:R-:W5:Y:S11]  /*15bf0*/  LDL.LU.64 R8, [R1+0x5f10] ;  /* 0x005f100001087983 */ /* 0x000f760000300a00 */
[----:B------:R-:W-:Y:S06]  /*15c00*/  @!UPT UIADD3 URZ, URZ, URZ, URZ ;  /* 0x0000003f3f3ff290 */ /* 0x000fec000fffe03f */
        /* <DEDUP_REMOVED lines=17> */
[----:B-----5:R-:W-:Y:S02]  /*15d20*/  HMMA.16816.F32 R12, R24, R14, R8 ;  /* 0x0000000e180c723c */ /* 0x020fe40000001808 */
[----:B------:R-:W4:Y:S01]  /*15d30*/  LDL.LU.64 R10, [R1+0x5ed0] ;  /* 0x005ed000010a7983 */ /* 0x000f220000300a00 */
[----:B------:R-:W-:-:S02]  /*15d40*/  MOV R22, R2 ;  /* 0x0000000200167202 */ /* 0x000fc40000000f00 */
[----:B------:R-:W-:Y:S11]  /*15d50*/  MOV R23, R0 ;  /* 0x0000000000177202 */ /* 0x000ff60000000f00 */
[----:B------:R-:W-:Y:S07]  /*15d60*/  @!UPT UIADD3 URZ, URZ, URZ, URZ ;  /* 0x0000003f3f3ff290 */ /* 0x000fee000fffe03f */
[----:B------:R-:W-:Y:S04]  /*15d70*/  STL.64 [R1+0x130], R12 ;  /* 0x0001300c01007387 */ /* 0x000fe80000100a00 */
[----:B------:R0:W-:Y:S04]  /*15d80*/  STL.64 [R1+0x138], R14 ;  /* 0x0001380e01007387 */ /* 0x0001e80000100a00 */
[----:B0-----:R-:W5:Y:S01]  /*15d90*/  LDL.LU.64 R14, [R1+0x5ec8] ;  /* 0x005ec800010e7983 */ /* 0x001f620000300a00 */
[C---:B----4-:R-:W-:Y:S03]  /*15da0*/  HMMA.16816.F32 R8, R24.reuse, R10, R16 ;  /* 0x0000000a1808723c */ /* 0x050fe60000001810 */
[----:B------:R-:W4:Y:S04]  /*15db0*/  LDL.LU.64 R18, [R1+0x5ec0] ;  /* 0x005ec00001127983 */ /* 0x000f280000300a00 */
[----:B------:R-:W4:Y:S11]  /*15dc0*/  LDL.LU.64 R16, [R1+0x5eb8] ;  /* 0x005eb80001107983 */ /* 0x000f360000300a00 */
[----:B------:R-:W-:Y:S05]  /*15dd0*/  @!UPT UIADD3 URZ, URZ, URZ, URZ ;  /* 0x0000003f3f3ff290 */ /* 0x000fea000fffe03f */
[----:B------:R4:W-:Y:S01]  /*15de0*/  STL.64 [R1+0x120], R8 ;  /* 0x0001200801007387 */ /* 0x0009e20000100a00 */
[----:B------:R-:W-:Y:S01]  /*15df0*/  IMAD.MOV.U32 R2, RZ, RZ, R10 ;  /* 0x000000ffff027224 */ /* 0x000fe200078e000a */
[----:B------:R-:W-:Y:S02]  /*15e00*/  MOV R0, R11 ;  /* 0x0000000b00007202 */ /* 0x000fe40000000f00 */
[----:B------:R-:W4:Y:S04]  /*15e10*/  LDL.LU.64 R10, [R1+0x5eb0] ;  /* 0x005eb000010a7983 */ /* 0x000f280000300a00 */
[----:B------:R-:W-:Y:S04]  /*15e20*/  STL [R1+0x5d0c], R0 ;  /* 0x005d0c0001007387 */ /* 0x000fe80000100800 */
[----:B------:R-:W-:Y:S01]  /*15e30*/  STL [R1+0x5d08], R2 ;  /* 0x005d080201007387 */ /* 0x000fe20000100800 */
[----:B----4-:R-:W-:Y:S03]  /*15e40*/  HMMA.16816.F32 R8, R24, R10, R16 ;  /* 0x0000000a1808723c */ /* 0x010fe60000001810 */
[----:B------:R-:W4:Y:S11]  /*15e50*/  LDL.LU.64 R18, [R1+0x5ea8] ;  /* 0x005ea80001127983 */ /* 0x000f360000300a00 */
[----:B------:R-:W-:Y:S09]  /*15e60*/  @!UPT UIADD3 URZ, URZ, URZ, URZ ;  /* 0x0000003f3f3ff290 */ /* 0x000ff2000fffe03f */
[----:B------:R-:W-:Y:S04]  /*15e70*/  STL.64 [R1+0x110], R8 ;  /* 0x0001100801007387 */ /* 0x000fe80000100a00 */
[----:B------:R0:W-:Y:S04]  /*15e80*/  STL.64 [R1+0x118], R10 ;  /* 0x0001180a01007387 */ /* 0x0001e80000100a00 */
[----:B0-----:R-:W5:Y:S04]  /*15e90*/  LDL.LU.64 R10, [R1+0x5ea0] ;  /* 0x005ea000010a7983 */ /* 0x001f680000300a00 */
[----:B------:R-:W5:Y:S04]  /*15ea0*/  LDL.LU.64 R8, [R1+0x5e98] ;  /* 0x005e980001087983 */ /* 0x000f680000300a00 */
[----:B------:R-:W0:Y:S02]  /*15eb0*/  S2R R13, SR_TID.X ;  /* 0x00000000000d7919 */ /* 0x000e240000002100 */
[----:B0-----:R-:W-:-:S02]  /*15ec0*/  LOP3.LUT R12, R13, 0x7, RZ, 0xc0, !PT ;  /* 0x000000070d0c7812 */ /* 0x001fc400078ec0ff */
[----:B------:R-:W-:-:S03]  /*15ed0*/  SHF.L.U32 R29, R13, 0x1, RZ ;  /* 0x000000010d1d7819 */ /* 0x000fc600000006ff */
[----:B------:R-:W-:Y:S01]  /*15ee0*/  IMAD R28, R12, 0x210, RZ ;  /* 0x000002100c1c7824 */ /* 0x000fe200078e02ff */
[C---:B----4-:R-:W-:Y:S01]  /*15ef0*/  HMMA.16816.F32 R16, R24.reuse, R18, R4 ;  /* 0x000000121810723c */ /* 0x050fe20000001804 */
[----:B------:R-:W4:Y:S04]  /*15f00*/  LDL.LU.64 R6, [R1+0x5e90] ;  /* 0x005e900001067983 */ /* 0x000f280000300a00 */
[----:B------:R-:W4:Y:S11]  /*15f10*/  LDL.LU.64 R4, [R1+0x5e88] ;  /* 0x005e880001047983 */ /* 0x000f360000300a00 */
[----:B------:R-:W-:Y:S07]  /*15f20*/  @!UPT UIADD3 URZ, URZ, URZ, URZ ;  /* 0x0000003f3f3ff290 */ /* 0x000fee000fffe03f */
[----:B------:R-:W-:Y:S04]  /*15f30*/  STL.64 [R1+0x100], R16 ;  /* 0x0001001001007387 */ /* 0x000fe80000100a00 */
[----:B------:R0:W-:Y:S04]  /*15f40*/  STL.64 [R1+0x108], R18 ;  /* 0x0001081201007387 */ /* 0x0001e80000100a00 */
[----:B0-----:R-:W2:Y:S01]  /*15f50*/  LDL.LU.64 R18, [R1+0x5e80] ;  /* 0x005e800001127983 */ /* 0x001ea20000300a00 */
[C---:B-----5:R-:W-:Y:S03]  /*15f60*/  HMMA.16816.F32 R12, R24.reuse, R14, R8 ;  /* 0x0000000e180c723c */ /* 0x060fe60000001808 */
[----:B------:R-:W4:Y:S04]  /*15f70*/  LDL.LU.64 R10, [R1+0x5e78] ;  /* 0x005e7800010a7983 */ /* 0x000f280000300a00 */
[----:B------:R-:W5:Y:S11]  /*15f80*/  LDL.LU.64 R8, [R1+0x5e70] ;  /* 0x005e700001087983 */ /* 0x000f760000300a00 */
[----:B------:R-:W-:Y:S05]  /*15f90*/  @!UPT UIADD3 URZ, URZ, URZ, URZ ;  /* 0x0000003f3f3ff290 */ /* 0x000fea000fffe03f */
[----:B------:R-:W-:Y:S04]  /*15fa0*/  STL.64 [R1+0xf0], R12 ;  /* 0x0000f00c01007387 */ /* 0x000fe80000100a00 */
[----:B------:R0:W-:Y:S04]  /*15fb0*/  STL.64 [R1+0xf8], R14 ;  /* 0x0000f80e01007387 */ /* 0x0001e80000100a00 */
[----:B0-----:R-:W2:Y:S04]  /*15fc0*/  LDL.LU.64 R14, [R1+0x5e68] ;  /* 0x005e6800010e7983 */ /* 0x001ea80000300a00 */
[----:B------:R-:W2:Y:S01]  /*15fd0*/  LDL.LU.64 R12, [R1+0x5e60] ;  /* 0x005e6000010c7983 */ /* 0x000ea20000300a00 */
[C---:B----4-:R-:W-:Y:S11]  /*15fe0*/  HMMA.16816.F32 R4, R24.reuse, R10, R4 ;  /* 0x0000000a1804723c */ /* 0x050ff60000001804 */
[----:B------:R-:W-:Y:S11]  /*15ff0*/  @!UPT UIADD3 URZ, URZ, URZ, URZ ;  /* 0x0000003f3f3ff290 */ /* 0x000ff6000fffe03f */
[----:B------:R-:W-:Y:S01]  /*16000*/  @!UPT UIADD3 URZ, URZ, URZ, URZ ;  /* 0x0000003f3f3ff290 */ /* 0x000fe2000fffe03f */
[----:B------:R-:W-:Y:S04]  /*16010*/  STL.64 [R1+0x2e0], R4 ;  /* 0x0002e00401007387 */ /* 0x000fe80000100a00 */
[----:B------:R0:W-:Y:S04]  /*16020*/  STL.64 [R1+0x2e8], R6 ;  /* 0x0002e80601007387 */ /* 0x0001e80000100a00 */
[----:B0-----:R-:W4:Y:S04]  /*16030*/  LDL.LU.64 R6, [R1+0x5e58] ;  /* 0x005e580001067983 */ /* 0x001f280000300a00 */
[----:B------:R-:W4:Y:S01]  /*16040*/  LDL.LU.64 R4, [R1+0x5e50] ;  /* 0x005e500001047983 */ /* 0x000f220000300a00 */
[C---:B--2---:R-:W-:Y:S08]  /*16050*/  HMMA.16816.F32 R16, R24.reuse, R18, R20 ;  /* 0x000000121810723c */ /* 0x044ff00000001814 */
[C---:B----4-:R-:W-:Y:S11]  /*16060*/  HMMA.16816.F32 R4, R24.reuse, R14, R4 ;  /* 0x0000000e1804723c */ /* 0x050ff60000001804 */
[----:B------:R-:W-:Y:S11]  /*16070*/  @!UPT UIADD3 URZ, URZ, URZ, URZ ;  /* 0x0000003f3f3ff290 */ /* 0x000ff6000fffe03f */
[----:B------:R-:W-:Y:S01]  /*16080*/  @!UPT UIADD3 URZ, URZ, URZ, URZ ;  /* 0x0000003f3f3ff290 */ /* 0x000fe2000fffe03f */
[----:B------:R-:W-:Y:S04]  /*16090*/  STL.64 [R1+0x2d0], R4 ;  /* 0x0002d00401007387 */ /* 0x000fe80000100a00 */
[----:B------:R-:W-:Y:S04]  /*160a0*/  STL.64 [R1+0x2d8], R6 ;  /* 0x0002d80601007387 */ /* 0x000fe80000100a00 */
[----:B---3--:R-:W0:Y:S04]  /*160b0*/  LDSM.16.MT88.4 R4, [R3+0x4000] ;  /* 0x004000000304783b */ /* 0x008e280000004200 */
[----:B0-----:R-:W-:Y:S04]  /*160c0*/  STL.64 [R1+0x5df0], R6 ;  /* 0x005df00601007387 */ /* 0x001fe80000100a00 */
[----:B------:R-:W-:Y:S04]  /*160d0*/  STL.64 [R1+0x5de8], R4 ;  /* 0x005de80401007387 */ /* 0x000fe80000100a00 */
[----:B------:R-:W2:Y:S04]  /*160e0*/  LDL.LU.64 R22, [R1+0x5e48] ;  /* 0x005e480001167983 */ /* 0x000ea80000300a00 */
[----:B------:R-:W2:Y:S04]  /*160f0*/  LDL.LU.64 R20, [R1+0x5e40] ;  /* 0x005e400001147983 */ /* 0x000ea80000300a00 */
[----:B------:R-:W-:Y:S04]  /*16100*/  STL.64 [R1+0x2c0], R16 ;  /* 0x0002c01001007387 */ /* 0x000fe80000100a00 */
[----:B------:R0:W-:Y:S04]  /*16110*/  STL.64 [R1+0x2c8], R18 ;  /* 0x0002c81201007387 */ /* 0x0001e80000100a00 */
[----:B0-----:R-:W2:Y:S02]  /*16120*/  LDL.LU.64 R18, [R1+0x5e38] ;  /* 0x005e380001127983 */ /* 0x001ea40000300a00 */
[----:B--2---:R-:W-:Y:S02]  /*16130*/  HMMA.16816.F32 R16, R24, R18, R20 ;  /* 0x000000121810723c */ /* 0x004fe40000001814 */
[----:B------:R-:W2:Y:S04]  /*16140*/  LDL.LU.64 R22, [R1+0x5e30] ;  /* 0x005e300001167983 */ /* 0x000ea80000300a00 */
[----:B------:R-:W2:Y:S11]  /*16150*/  LDL.LU.64 R20, [R1+0x5e28] ;  /* 0x005e280001147983 */ /* 0x000eb60000300a00 */
[----:B------:R-:W-:Y:S06]  /*16160*/  @!UPT UIADD3 URZ, URZ, URZ, URZ ;  /* 0x0000003f3f3ff290 */ /* 0x000fec000fffe03f */
[----:B------:R-:W-:Y:S04]  /*16170*/  STL.64 [R1+0x2b0], R16 ;  /* 0x0002b01001007387 */ /* 0x000fe80000100a00 */
[----:B------:R0:W-:Y:S04]  /*16180*/  STL.64 [R1+0x2b8], R18 ;  /* 0x0002b81201007387 */ /* 0x0001e80000100a00 */
[----:B0-----:R-:W2:Y:S01]  /*16190*/  LDL.LU.64 R18, [R1+0x5e20] ;  /* 0x005e200001127983 */ /* 0x001ea20000300a00 */
[----:B------:R-:W-:-:S04]  /*161a0*/  LOP3.LUT R0, R28, 0x30, R29, 0x78, !PT ;  /* 0x000000301c007812 */ /* 0x000fc800078e781d */
[----:B------:R-:W-:Y:S01]  /*161b0*/  LOP3.LUT R0, R0, 0x40, RZ, 0x3c, !PT ;  /* 0x0000004000007812 */ /* 0x000fe200078e3cff */
[----:B-----5:R-:W-:Y:S01]  /*161c0*/  IMAD.MOV.U32 R6, RZ, RZ, R9 ;  /* 0x000000ffff067224 */ /* 0x020fe200078e0009 */
[----:B------:R-:W-:-:S03]  /*161d0*/  MOV R7, R8 ;  /* 0x0000000800077202 */ /* 0x000fc60000000f00 */
[----:B------:R-:W0:Y:S01]  /*161e0*/  LDSM.16.M88.4 R8, [R0+0x20000] ;  /* 0x020000000008783b */ /* 0x000e220000000200 */
[C---:B--2---:R-:W-:Y:S03]  /*161f0*/  HMMA.16816.F32 R16, R24.reuse, R18, R20 ;  /* 0x000000121810723c */ /* 0x044fe60000001814 */
[----:B------:R-:W2:Y:S11]  /*16200*/  LDL.LU.64 R22, [R1+0x5e18] ;  /* 0x005e180001167983 */ /* 0x000eb60000300a00 */
[----:B------:R-:W-:Y:S09]  /*16210*/  @!UPT UIADD3 URZ, URZ, URZ, URZ ;  /* 0x0000003f3f3ff290 */ /* 0x000ff2000fffe03f */
[----:B------:R-:W-:Y:S04]  /*16220*/  STL.64 [R1+0x2a0], R16 ;  /* 0x0002a01001007387 */ /* 0x000fe80000100a00 */
[----:B------:R1:W-:Y:S04]  /*16230*/  STL.64 [R1+0x2a8], R18 ;  /* 0x0002a81201007387 */ /* 0x0003e80000100a00 */
[----:B-1----:R-:W3:Y:S04]  /*16240*/  LDL.LU.64 R18, [R1+0x5e10] ;  /* 0x005e100001127983 */ /* 0x002ee80000300a00 */
[----:B------:R-:W3:Y:S04]  /*16250*/  LDL.LU.64 R16, [R1+0x5e08] ;  /* 0x005e080001107983 */ /* 0x000ee80000300a00 */
[----:B0-----:R-:W-:Y:S04]  /*16260*/  STL.64 [R1+0xe0], R8 ;  /* 0x0000e00801007387 */ /* 0x001fe80000100a00 */
[----:B------:R-:W-:Y:S01]  /*16270*/  STL.64 [R1+0xe8], R10 ;  /* 0x0000e80a01007387 */ /* 0x000fe20000100a00 */
[C---:B---3--:R-:W-:Y:S03]  /*16280*/  HMMA.16816.F32 R4, R24.reuse, R6, R16 ;  /* 0x000000061804723c */ /* 0x048fe60000001810 */
[----:B------:R-:W2:Y:S04]  /*16290*/  LDL.LU.64 R18, [R1+0x5e00] ;  /* 0x005e000001127983 */ /* 0x000ea80000300a00 */
[----:B------:R-:W2:Y:S11]  /*162a0*/  LDL.LU.64 R16, [R1+0x5df8] ;  /* 0x005df80001107983 */ /* 0x000eb60000300a00 */
[----:B------:R-:W-:Y:S05]  /*162b0*/  @!UPT UIADD3 URZ, URZ, URZ, URZ ;  /* 0x0000003f3f3ff290 */ /* 0x000fea000fffe03f */
[----:B------:R-:W-:Y:S04]  /*162c0*/  STL.64 [R1+0x290], R4 ;  /* 0x0002900401007387 */ /* 0x000fe80000100a00 */
[----:B------:R-:W-:Y:S04]  /*162d0*/  STL.64 [R1+0x298], R6 ;  /* 0x0002980601007387 */ /* 0x000fe80000100a00 */
[----:B------:R-:W0:Y:S01]  /*162e0*/  LDSM.16.M88.4 R4, [R0+0x21000] ;  /* 0x021000000004783b */ /* 0x000e220000000200 */
[----:B--2---:R-:W-:Y:S03]  /*162f0*/  HMMA.16816.F32 R16, R24, R22, R16 ;  /* 0x000000161810723c */ /* 0x004fe60000001810 */
[----:B------:R-:W1:Y:S04]  /*16300*/  LDSM.16.M88.4 R20, [R0+0x23000] ;  /* 0x023000000014783b */ /* 0x000e680000000200 */
[----:B------:R-:W2:Y:S11]  /*16310*/  LDSM.16.M88.4 R24, [R0+0x22000] ;  /* 0x022000000018783b */ /* 0x000eb60000000200 */
[----:B------:R-:W-:Y:S05]  /*16320*/  @!UPT UIADD3 URZ, URZ, URZ, URZ ;  /* 0x0000003f3f3ff290 */ /* 0x000fea000fffe03f */
[----:B------:R-:W-:Y:S04]  /*16330*/  STL.64 [R1+0x190], R16 ;  /* 0x0001901001007387 */ /* 0x000fe80000100a00 */
[----:B------:R-:W-:Y:S04]  /*16340*/  STL.64 [R1+0x198], R18 ;  /* 0x0001981201007387 */ /* 0x000fe80000100a00 */
[----:B------:R-:W3:Y:S04]  /*16350*/  LDSM.16.M88.4 R16, [R0+0x24000] ;  /* 0x024000000010783b */ /* 0x000ee80000000200 */
[----:B0-----:R-:W-:Y:S04]  /*16360*/  STL.64 [R1+0x60], R4 ;  /* 0x0000600401007387 */ /* 0x001fe80000100a00 */
[----:B------:R-:W-:Y:S04]  /*16370*/  STL.64 [R1+0x68], R6 ;  /* 0x0000680601007387 */ /* 0x000fe80000100a00 */
[----:B------:R-:W0:Y:S04]  /*16380*/  LDSM.16.M88.4 R4, [R0+0x25000] ;  /* 0x025000000004783b */ /* 0x000e280000000200 */
[----:B-1----:R-:W-:Y:S04]  /*16390*/  STL.64 [R1+0x40], R20 ;  /* 0x0000401401007387 */ /* 0x002fe80000100a00 */
[----:B------:R-:W-:Y:S04]  /*163a0*/  STL.64 [R1+0x48], R22 ;  /* 0x0000481601007387 */ /* 0x000fe80000100a00 */
[----:B--2---:R-:W-:Y:S04]  /*163b0*/  STL.64 [R1+0x58], R26 ;  /* 0x0000581a01007387 */ /* 0x004fe80000100a00 */
[----:B------:R-:W-:Y:S04]  /*163c0*/  LDSM.16.M88.4 R20, [R0+0x28000] ;  /* 0x028000000014783b */ /* 0x000fe80000000200 */
[----:B---3--:R-:W-:Y:S04]  /*163d0*/  STL.64 [R1+0x30], R16 ;  /* 0x0000301001007387 */ /* 0x008fe80000100a00 */
[----:B------:R-:W-:Y:S04]  /*163e0*/  STL.64 [R1+0x38], R18 ;  /* 0x0000381201007387 */ /* 0x000fe80000100a00 */
[----:B------:R1:W-:Y:S04]  /*163f0*/  STL.64 [R1+0x5dd8], R24 ;  /* 0x005dd81801007387 */ /* 0x0003e80000100a00 */
[----:B0-----:R-:W-:Y:S04]  /*16400*/  STL.64 [R1+0x20], R4 ;  /* 0x0000200401007387 */ /* 0x001fe80000100a00 */
[----:B------:R-:W-:Y:S04]  /*16410*/  STL.64 [R1+0x28], R6 ;  /* 0x0000280601007387 */ /* 0x000fe80000100a00 */
[----:B-1----:R-:W2:Y:S04]  /*16420*/  LDL.LU.64 R24, [R1+0x60] ;  /* 0x0000600001187983 */ /* 0x002ea80000300a00 */
[----:B------:R-:W0:Y:S04]  /*16430*/  LDSM.16.M88.4 R16, [R0+0x26000] ;  /* 0x026000000010783b */ /* 0x000e280000000200 */
[----:B------:R-:W1:Y:S04]  /*16440*/  LDSM.16.M88.4 R4, [R0+0x27000] ;  /* 0x027000000004783b */ /* 0x000e680000000200 */
[----:B0-----:R-:W-:Y:S04]  /*16450*/  STL.64 [R1+0x10], R16 ;  /* 0x0000101001007387 */ /* 0x001fe80000100a00 */
[----:B------:R-:W-:Y:S04]  /*16460*/  STL.64 [R1+0x18], R18 ;  /* 0x0000181201007387 */ /* 0x000fe80000100a00 */
[----:B------:R-:W0:Y:S04]  /*16470*/  LDSM.16.M88.4 R16, [R0+0x29000] ;  /* 0x029000000010783b */ /* 0x000e280000000200 */
[----:B--2---:R2:W-:Y:S04]  /*16480*/  STL.64 [R1+0x5de0], R24 ;  /* 0x005de01801007387 */ /* 0x0045e80000100a00 */
[----:B-1----:R-:W-:Y:S04]  /*16490*/  STL.64 [R1], R4 ;  /* 0x0000000401007387 */ /* 0x002fe80000100a00 */
[----:B------:R-:W-:Y:S04]  /*164a0*/  STL.64 [R1+0x8], R6 ;  /* 0x0000080601007387 */ /* 0x000fe80000100a00 */
[----:B--2---:R-:W2:Y:S04]  /*164b0*/  LDL.LU R24, [R1+0x270] ;  /* 0x0002700001187983 */ /* 0x004ea80000300800 */
[----:B------:R-:W2:Y:S04]  /*164c0*/  LDL.LU R25, [R1+0x274] ;  /* 0x0002740001197983 */ /* 0x000ea80000300800 */
[----:B------:R-:W2:Y:S04]  /*164d0*/  LDL.LU R26, [R1+0x278] ;  /* 0x00027800011a7983 */ /* 0x000ea80000300800 */
[----:B------:R-:W2:Y:S04]  /*164e0*/  LDL.LU R27, [R1+0x27c] ;  /* 0x00027c00011b7983 */ /* 0x000ea80000300800 */
[----:B------:R-:W-:Y:S04]  /*164f0*/  STL [R1+0x5c08], R22 ;  /* 0x005c081601007387 */ /* 0x000fe80000100800 */
[----:B------:R-:W-:Y:S04]  /*16500*/  STL [R1+0x5b78], R23 ;  /* 0x005b781701007387 */ /* 0x000fe80000100800 */
[----:B0-----:R-:W-:Y:S04]  /*16510*/  STL [R1+0x5b74], R18 ;  /* 0x005b741201007387 */ /* 0x001fe80000100800 */
[----:B------:R-:W-:Y:S04]  /*16520*/  STL [R1+0x5b70], R19 ;  /* 0x005b701301007387 */ /* 0x000fe80000100800 */
[----:B------:R0:W-:Y:S04]  /*16530*/  STL.64 [R1+0x5d70], R16 ;  /* 0x005d701001007387 */ /* 0x0001e80000100a00 */
[----:B------:R-:W1:Y:S04]  /*16540*/  LDSM.16.M88.4 R4, [R0+0x2b000] ;  /* 0x02b000000004783b */ /* 0x000e680000000200 */
[----:B0-----:R-:W3:Y:S01]  /*16550*/  LDL.LU.64 R16, [R1+0x30] ;  /* 0x0000300001107983 */ /* 0x001ee20000300a00 */
[----:B------:R-:W-:Y:S01]  /*16560*/  MOV R18, R13 ;  /* 0x0000000d00127202 */ /* 0x000fe20000000f00 */
[----:B------:R-:W-:-:S02]  /*16570*/  IMAD.MOV.U32 R19, RZ, RZ, R12 ;  /* 0x000000ffff137224 */ /* 0x000fc400078e000c */
[----:B------:R-:W0:Y:S01]  /*16580*/  LDSM.16.M88.4 R12, [R0+0x2a000] ;  /* 0x02a00000000c783b */ /* 0x000e220000000200 */
[----:B-1----:R-:W-:Y:S02]  /*16590*/  MOV R28, R4 ;  /* 0x00000004001c7202 */ /* 0x002fe40000000f00 */
[----:B------:R-:W-:Y:S01]  /*165a0*/  MOV R29, R5 ;  /* 0x00000005001d7202 */ /* 0x000fe20000000f00 */
[----:B---3--:R1:W-:Y:S04]  /*165b0*/  STL.64 [R1+0x5dd0], R16 ;  /* 0x005dd01001007387 */ /* 0x0083e80000100a00 */
[----:B-1----:R-:W3:Y:S04]  /*165c0*/  LDL.LU R16, [R1+0x260] ;  /* 0x0002600001107983 */ /* 0x002ee80000300800 */
[----:B------:R-:W3:Y:S04]  /*165d0*/  LDL.LU R17, [R1+0x264] ;  /* 0x0002640001117983 */ /* 0x000ee80000300800 */
[----:B0-----:R-:W-:Y:S04]  /*165e0*/  STL.64 [R1+0x5d68], R14 ;  /* 0x005d680e01007387 */ /* 0x001fe80000100a00 */
[----:B------:R0:W-:Y:S04]  /*165f0*/  STL.64 [R1+0x5d60], R12 ;  /* 0x005d600c01007387 */ /* 0x0001e80000100a00 */
[----:B0-----:R-:W4:Y:S04]  /*16600*/  LDL.LU R12, [R1+0x240] ;  /* 0x00024000010c7983 */ /* 0x001f280000300800 */
[----:B------:R-:W4:Y:S04]  /*16610*/  LDL.LU R13, [R1+0x244] ;  /* 0x00024400010d7983 */ /* 0x000f280000300800 */
[----:B------:R-:W4:Y:S04]  /*16620*/  LDL.LU R14, [R1+0x248] ;  /* 0x00024800010e7983 */ /* 0x000f280000300800 */
[----:B------:R-:W4:Y:S04]  /*16630*/  LDL.LU R15, [R1+0x24c] ;  /* 0x00024c00010f7983 */ /* 0x000f280000300800 */
[----:B------:R-:W-:Y:S04]  /*16640*/  STL.64 [R1+0xb0], R4 ;  /* 0x0000b00401007387 */ /* 0x000fe80000100a00 */
[----:B------:R-:W-:Y:S04]  /*16650*/  STL.64 [R1+0xb8], R6 ;  /* 0x0000b80601007387 */ /* 0x000fe80000100a00 */
[----:B------:R-:W0:Y:S04]  /*16660*/  LDSM.16.M88.4 R4, [R0+0x2c000] ;  /* 0x02c000000004783b */ /* 0x000e280000000200 */
[----:B0-----:R-:W-:Y:S04]  /*16670*/  STL.64 [R1+0xa0], R4 ;  /* 0x0000a00401007387 */ /* 0x001fe80000100a00 */
        /* <DEDUP_REMOVED lines=8> */
[----:B0-----:R-:W-:Y:S01]  /*16700*/  STL.64 [R1+0x70], R4 ;  /* 0x0000700401007387 */ /* 0x001fe20000100a00 */
[----:B------:R-:W-:Y:S01]  /*16710*/  IMAD.MOV.U32 R0, RZ, RZ, R4 ;  /* 0x000000ffff007224 */ /* 0x000fe200078e0004 */
[----:B------:R-:W-:-:S02]  /*16720*/  MOV R2, R5 ;  /* 0x0000000500027202 */ /* 0x000fc40000000f00 */
[----:B------:R0:W-:Y:S04]  /*16730*/  STL.64 [R1+0x78], R6 ;  /* 0x0000780601007387 */ /* 0x0001e80000100a00 */
[----:B0-----:R-:W2:Y:S04]  /*16740*/  LDL.LU.64 R6, [R1+0x5df0] ;  /* 0x005df00001067983 */ /* 0x001ea80000300a00 */
[----:B------:R-:W2:Y:S02]  /*16750*/  LDL.LU.64 R4, [R1+0x5de8] ;  /* 0x005de80001047983 */ /* 0x000ea40000300a00 */
[----:B--2---:R-:W-:Y:S02]  /*16760*/  HMMA.16816.F32 R8, R4, R8, R24 ;  /* 0x000000080408723c */ /* 0x004fe40000001818 */
[----:B------:R-:W2:Y:S11]  /*16770*/  LDL.LU.64 R24, [R1+0x5de0] ;  /* 0x005de00001187983 */ /* 0x000eb60000300a00 */
[----:B------:R-:W-:Y:S10]  /*16780*/  @!UPT UIADD3 URZ, URZ, URZ, URZ ;  /* 0x0000003f3f3ff290 */ /* 0x000ff4000fffe03f */
[----:B------:R-:W-:Y:S01]  /*16790*/  STL.64 [R1+0x280], R8 ;  /* 0x0002800801007387 */ /* 0x000fe20000100a00 */
[----:B------:R-:W-:-:S03]  /*167a0*/  MOV R22, R10 ;  /* 0x0000000a00167202 */ /* 0x000fc60000000f00 */
[----:B------:R-:W-:Y:S04]  /*167b0*/  STL [R1+0x28c], R11 ;  /* 0x00028c0b01007387 */ /* 0x000fe80000100800 */
[----:B------:R-:W0:Y:S04]  /*167c0*/  LDSM.16.MT88.4 R8, [R3+0x4100] ;  /* 0x004100000308783b */ /* 0x000e280000004200 */
[----:B------:R-:W-:Y:S04]  /*167d0*/  STL [R1+0x5d80], R22 ;  /* 0x005d801601007387 */ /* 0x000fe80000100800 */
[----:B------:R1:W-:Y:S04]  /*167e0*/  STL.64 [R1+0x5d78], R20 ;  /* 0x005d781401007387 */ /* 0x0003e80000100a00 */
[----:B-1----:R-:W5:Y:S04]  /*167f0*/  LDL.LU.64 R20, [R1+0x40] ;  /* 0x0000400001147983 */ /* 0x002f680000300a00 */
[----:B0-----:R-:W-:Y:S04]  /*16800*/  STL.64 [R1+0x5cd8], R10 ;  /* 0x005cd80a01007387 */ /* 0x001fe80000100a00 */
[----:B------:R0:W-:Y:S04]  /*16810*/  STL.64 [R1+0x5cd0], R8 ;  /* 0x005cd00801007387 */ /* 0x0001e80000100a00 */
[----:B0-----:R-:W2:Y:S04]  /*16820*/  LDL.LU R8, [R1+0x2f0] ;  /* 0x0002f00001087983 */ /* 0x001ea80000300800 */
[----:B------:R-:W2:Y:S04]  /*16830*/  LDL.LU R9, [R1+0x2f4] ;  /* 0x0002f40001097983 */ /* 0x000ea80000300800 */
[----:B------:R-:W2:Y:S04]  /*16840*/  LDL.LU R10, [R1+0x2f8] ;  /* 0x0002f800010a7983 */ /* 0x000ea80000300800 */
[----:B------:R-:W2:Y:S02]  /*16850*/  LDL.LU R11, [R1+0x2fc] ;  /* 0x0002fc00010b7983 */ /* 0x000ea40000300800 */
[C---:B--2---:R-:W-:Y:S11]  /*16860*/  HMMA.16816.F32 R8, R4.reuse, R24, R8 ;  /* 0x000000180408723c */ /* 0x044ff60000001808 */
[----:B------:R-:W-:Y:S11]  /*16870*/  @!UPT UIADD3 URZ, URZ, URZ, URZ ;  /* 0x0000003f3f3ff290 */ /* 0x000ff6000fffe03f */
[----:B------:R-:W-:Y:S01]  /*16880*/  @!UPT UIADD3 URZ, URZ, URZ, URZ ;  /* 0x0000003f3f3ff290 */ /* 0x000fe2000fffe03f */
[----:B------:R0:W-:Y:S04]  /*16890*/  STL.64 [R1+0x270], R8 ;  /* 0x0002700801007387 */ /* 0x0001e80000100a00 */
[----:B------:R-:W-:Y:S01]  /*168a0*/  STL.64 [R1+0x278], R10 ;  /* 0x0002780a01007387 */ /* 0x000fe20000100a00 */
[----:B0-----:R-:W-:Y:S01]  /*168b0*/  IMAD.MOV.U32 R9, RZ, RZ, R24 ;  /* 0x000000ffff097224 */ /* 0x001fe200078e0018 */
[----:B------:R-:W-:Y:S02]  /*168c0*/  MOV R8, R25 ;  /* 0x0000001900087202 */ /* 0x000fe40000000f00 */
[----:B------:R-:W3:Y:S04]  /*168d0*/  LDL.LU.64 R24, [R1+0x5dd8] ;  /* 0x005dd80001187983 */ /* 0x000ee80000300a00 */
[----:B------:R0:W-:Y:S04]  /*168e0*/  STL.64 [R1+0x5dc0], R8 ;  /* 0x005dc00801007387 */ /* 0x0001e80000100a00 */
[----:B0-----:R-:W5:Y:S04]  /*168f0*/  LDL.LU R8, [R1+0x250] ;  /* 0x0002500001087983 */ /* 0x001f680000300800 */
[----:B------:R-:W5:Y:S04]  /*16900*/  LDL.LU R9, [R1+0x254] ;  /* 0x0002540001097983 */ /* 0x000f680000300800 */
[----:B------:R-:W5:Y:S04]  /*16910*/  LDL.LU R10, [R1+0x258] ;  /* 0x00025800010a7983 */ /* 0x000f680000300800 */
[----:B------:R-:W5:Y:S01]  /*16920*/  LDL.LU R11, [R1+0x25c] ;  /* 0x00025c00010b7983 */ /* 0x000f620000300800 */
[C---:B---3--:R-:W-:Y:S11]  /*16930*/  HMMA.16816.F32 R16, R4.reuse, R24, R16 ;  /* 0x000000180410723c */ /* 0x048ff60000001810 */
[----:B------:R-:W-:Y:S11]  /*16940*/  @!UPT UIADD3 URZ, URZ, URZ, URZ ;  /* 0x0000003f3f3ff290 */ /* 0x000ff6000fffe03f */
[----:B------:R-:W-:Y:S01]  /*16950*/  @!UPT UIADD3 URZ, URZ, URZ, URZ ;  /* 0x0000003f3f3ff290 */ /* 0x000fe2000fffe03f */
[----:B------:R0:W-:Y:S04]  /*16960*/  STL.64 [R1+0x260], R16 ;  /* 0x0002601001007387 */ /* 0x0001e80000100a00 */
[----:B------:R-:W-:Y:S04]  /*16970*/  STL.64 [R1+0x268], R18 ;  /* 0x0002681201007387 */ /* 0x000fe80000100a00 */
[----:B0-----:R-:W4:Y:S01]  /*16980*/  LDL.LU.64 R16, [R1+0x5dd0] ;  /* 0x005dd00001107983 */ /* 0x001f220000300a00 */
[C---:B-----5:R-:W-:Y:S03]  /*16990*/  HMMA.16816.F32 R8, R4.reuse, R20, R8 ;  /* 0x000000140408723c */ /* 0x060fe60000001808 */
[----:B------:R-:W-:Y:S11]  /*169a0*/  STL.64 [R1+0x5ca0], R24 ;  /* 0x005ca01801007387 */ /* 0x000ff60000100a00 */
[----:B------:R-:W-:Y:S09]  /*169b0*/  @!UPT UIADD3 URZ, URZ, URZ, URZ ;  /* 0x0000003f3f3ff290 */ /* 0x000ff2000fffe03f */
[----:B------:R-:W-:Y:S04]  /*169c0*/  STL.64 [R1+0x250], R8 ;  /* 0x0002500801007387 */ /* 0x000fe80000100a00 */
[----:B------:R4:W-:Y:S02]  /*169d0*/  STL.64 [R1+0x258], R10 ;  /* 0x0002580a01007387 */ /* 0x0009e40000100a00 */
[----:B----4-:R-:W-:Y:S11]  /*169e0*/  HMMA.16816.F32 R8, R4, R16, R12 ;  /* 0x000000100408723c */ /* 0x010ff6000000180c */
[----:B------:R-:W-:Y:S11]  /*169f0*/  @!UPT UIADD3 URZ, URZ, URZ, URZ ;  /* 0x0000003f3f3ff290 */ /* 0x000ff6000fffe03f */
[----:B------:R-:W-:Y:S01]  /*16a00*/  @!UPT UIADD3 URZ, URZ, URZ, URZ ;  /* 0x0000003f3f3ff290 */ /* 0x000fe2000fffe03f */
[----:B------:R-:W-:Y:S04]  /*16a10*/  STL.64 [R1+0x240], R8 ;  /* 0x0002400801007387 */ /* 0x000fe80000100a00 */
[----:B------:R-:W-:Y:S04]  /*16a20*/  STL.64 [R1+0x248], R10 ;  /* 0x0002480a01007387 */ /* 0x000fe80000100a00 */
[----:B------:R-:W2:Y:S04]  /*16a30*/  LDL.LU R12, [R1+0x1f0] ;  /* 0x0001f000010c7983 */ /* 0x000ea80000300800 */
[----:B------:R-:W2:Y:S04]  /*16a40*/  LDL.LU R13, [R1+0x1f4] ;  /* 0x0001f400010d7983 */ /* 0x000ea80000300800 */
[----:B------:R-:W3:Y:S04]  /*16a50*/  LDL.LU R14, [R1+0x1f8] ;  /* 0x0001f800010e7983 */ /* 0x000ee80000300800 */
[----:B------:R-:W3:Y:S01]  /*16a60*/  LDL.LU R15, [R1+0x1fc] ;  /* 0x0001fc00010f7983 */ /* 0x000ee20000300800 */
[----:B------:R-:W-:-:S02]  /*16a70*/  MOV R27, R16 ;  /* 0x00000010001b7202 */ /* 0x000fc40000000f00 */
[----:B------:R-:W-:Y:S01]  /*16a80*/  MOV R26, R17 ;  /* 0x00000011001a7202 */ /* 0x000fe20000000f00 */
[----:B---3--:R-:W-:Y:S04]  /*16a90*/  STL.64 [R1+0x5d90], R14 ;  /* 0x005d900e01007387 */ /* 0x008fe80000100a00 */
[----:B--2---:R0:W-:Y:S04]  /*16aa0*/  STL.64 [R1+0x5d88], R12 ;  /* 0x005d880c01007387 */ /* 0x0041e80000100a00 */
[----:B------:R-:W2:Y:S04]  /*16ab0*/  LDL.LU R16, [R1+0x200] ;  /* 0x0002000001107983 */ /* 0x000ea80000300800 */
[----:B------:R-:W2:Y:S04]  /*16ac0*/  LDL.LU R17, [R1+0x204] ;  /* 0x0002040001117983 */ /* 0x000ea80000300800 */
[----:B------:R-:W3:Y:S04]  /*16ad0*/  LDL.LU R18, [R1+0x208] ;  /* 0x0002080001127983 */ /* 0x000ee80000300800 */
[----:B------:R-:W3:Y:S01]  /*16ae0*/  LDL.LU R19, [R1+0x20c] ;  /* 0x00020c0001137983 */ /* 0x000ee20000300800 */
[----:B------:R-:W-:Y:S01]  /*16af0*/  MOV R25, R20 ;  /* 0x0000001400197202 */ /* 0x000fe20000000f00 */
[----:B------:R-:W-:-:S02]  /*16b00*/  IMAD.MOV.U32 R24, RZ, RZ, R21 ;  /* 0x000000ffff187224 */ /* 0x000fc400078e0015 */
[----:B---3--:R-:W-:Y:S04]  /*16b10*/  STL.64 [R1+0x5da0], R18 ;  /* 0x005da01201007387 */ /* 0x008fe80000100a00 */
[----:B--2---:R-:W-:Y:S04]  /*16b20*/  STL.64 [R1+0x5d98], R16 ;  /* 0x005d981001007387 */ /* 0x004fe80000100a00 */
[----:B------:R-:W2:Y:S04]  /*16b30*/  LDL R20, [R1] ;  /* 0x0000000001147983 */ /* 0x000ea80000100800 */
[----:B------:R-:W2:Y:S04]  /*16b40*/  LDL R21, [R1+0x4] ;  /* 0x0000040001157983 */ /* 0x000ea80000100800 */
[----:B--2---:R-:W-:Y:S04]  /*16b50*/  STL.64 [R1+0x5da8], R20 ;  /* 0x005da81401007387 */ /* 0x004fe80000100a00 */
[----:B0-----:R-:W2:Y:S04]  /*16b60*/  LDL.LU R12, [R1+0x210] ;  /* 0x00021000010c7983 */ /* 0x001ea80000300800 */
[----:B------:R-:W2:Y:S04]  /*16b70*/  LDL.LU R13, [R1+0x214] ;  /* 0x00021400010d7983 */ /* 0x000ea80000300800 */
[----:B------:R-:W3:Y:S04]  /*16b80*/  LDL.LU R14, [R1+0x218] ;  /* 0x00021800010e7983 */ /* 0x000ee80000300800 */
[----:B------:R-:W3:Y:S04]  /*16b90*/  LDL.LU R15, [R1+0x21c] ;  /* 0x00021c00010f7983 */ /* 0x000ee80000300800 */
[----:B------:R-:W4:Y:S04]  /*16ba0*/  LDL.LU R8, [R1+0x230] ;  /* 0x0002300001087983 */ /* 0x000f280000300800 */
[----:B------:R-:W4:Y:S04]  /*16bb0*/  LDL.LU R9, [R1+0x234] ;  /* 0x0002340001097983 */ /* 0x000f280000300800 */
[----:B------:R-:W4:Y:S04]  /*16bc0*/  LDL.LU R10, [R1+0x238] ;  /* 0x00023800010a7983 */ /* 0x000f280000300800 */
[----:B------:R-:W4:Y:S04]  /*16bd0*/  LDL.LU R11, [R1+0x23c] ;  /* 0x00023c00010b7983 */ /* 0x000f280000300800 */
[----:B---3--:R-:W-:Y:S04]  /*16be0*/  STL.64 [R1+0x5db8], R14 ;  /* 0x005db80e01007387 */ /* 0x008fe80000100a00 */
[----:B--2---:R0:W-:Y:S04]  /*16bf0*/  STL.64 [R1+0x5db0], R12 ;  /* 0x005db00c01007387 */ /* 0x0041e80000100a00 */
[----:B0-----:R-:W4:Y:S04]  /*16c00*/  LDL.LU.64 R12, [R1+0x20] ;  /* 0x00002000010c7983 */ /* 0x001f280000300a00 */
[----:B------:R-:W2:Y:S04]  /*16c10*/  LDL R16, [R1+0x10] ;  /* 0x0000100001107983 */ /* 0x000ea80000100800 */
[----:B------:R-:W2:Y:S04]  /*16c20*/  LDL R17, [R1+0x14] ;  /* 0x0000140001117983 */ /* 0x000ea80000100800 */
[----:B------:R-:W2:Y:S04]  /*16c30*/  LDL.LU R20, [R1+0x220] ;  /* 0x0002200001147983 */ /* 0x000ea80000300800 */
[----:B------:R-:W2:Y:S04]  /*16c40*/  LDL.LU R21, [R1+0x224] ;  /* 0x0002240001157983 */ /* 0x000ea80000300800 */
[----:B------:R-:W2:Y:S04]  /*16c50*/  LDL.LU R22, [R1+0x228] ;  /* 0x0002280001167983 */ /* 0x000ea80000300800 */
[----:B------:R-:W2:Y:S04]  /*16c60*/  LDL.LU R23, [R1+0x22c] ;  /* 0x00022c0001177983 */ /* 0x000ea80000300800 */
[----:B------:R-:W-:Y:S04]  /*16c70*/  STL.64 [R1+0x5d18], R26 ;  /* 0x005d181a01007387 */ /* 0x000fe80000100a00 */
[----:B------:R0:W-:Y:S04]  /*16c80*/  STL.64 [R1+0x5d10], R24 ;  /* 0x005d101801007387 */ /* 0x0001e80000100a00 */
[----:B0-----:R-:W3:Y:S04]  /*16c90*/  LDL.LU R24, [R1+0x1b0] ;  /* 0x0001b00001187983 */ /* 0x001ee80000300800 */
[----:B------:R-:W3:Y:S04]  /*16ca0*/  LDL.LU R25, [R1+0x1b4] ;  /* 0x0001b40001197983 */ /* 0x000ee80000300800 */
[----:B------:R-:W5:Y:S04]  /*16cb0*/  LDL.LU R26, [R1+0x1b8] ;  /* 0x0001b800011a7983 */ /* 0x000f680000300800 */
[----:B------:R-:W5:Y:S04]  /*16cc0*/  LDL.LU R27, [R1+0x1bc] ;  /* 0x0001bc00011b7983 */ /* 0x000f680000300800 */
[----:B-----5:R-:W-:Y:S04]  /*16cd0*/  STL.64 [R1+0x5d38], R26 ;  /* 0x005d381a01007387 */ /* 0x020fe80000100a00 */
[----:B---3--:R0:W-:Y:S04]  /*16ce0*/  STL.64 [R1+0x5d30], R24 ;  /* 0x005d301801007387 */ /* 0x0081e80000100a00 */
[----:B0-----:R-:W3:Y:S04]  /*16cf0*/  LDL.LU R24, [R1+0x1c0] ;  /* 0x0001c00001187983 */ /* 0x001ee80000300800 */
[----:B------:R-:W3:Y:S04]  /*16d00*/  LDL.LU R25, [R1+0x1c4] ;  /* 0x0001c40001197983 */ /* 0x000ee80000300800 */
[----:B------:R-:W5:Y:S04]  /*16d10*/  LDL.LU R26, [R1+0x1c8] ;  /* 0x0001c800011a7983 */ /* 0x000f680000300800 */
[----:B------:R-:W5:Y:S01]  /*16d20*/  LDL.LU R27, [R1+0x1cc] ;  /* 0x0001cc00011b7983 */ /* 0x000f620000300800 */
[----:B----4-:R-:W-:Y:S03]  /*16d30*/  HMMA.16816.F32 R8, R4, R12, R8 ;  /* 0x0000000c0408723c */ /* 0x010fe60000001808 */
[----:B-----5:R-:W-:Y:S04]  /*16d40*/  STL.64 [R1+0x5d48], R26 ;  /* 0x005d481a01007387 */ /* 0x020fe80000100a00 */
[----:B---3--:R0:W-:Y:S02]  /*16d50*/  STL.64 [R1+0x5d40], R24 ;  /* 0x005d401801007387 */ /* 0x0081e40000100a00 */
[----:B0-----:R-:W-:Y:S01]  /*16d60*/  IMAD.MOV.U32 R24, RZ, RZ, R28 ;  /* 0x000000ffff187224 */ /* 0x001fe200078e001c */
[----:B------:R-:W-:Y:S01]  /*16d70*/  MOV R25, R29 ;  /* 0x0000001d00197202 */ /* 0x000fe20000000f00 */
[----:B------:R-:W3:Y:S04]  /*16d80*/  LDL.LU R28, [R1+0x5dcc] ;  /* 0x005dcc00011c7983 */ /* 0x000ee80000300800 */
[----:B------:R-:W4:Y:S04]  /*16d90*/  LDL.LU R29, [R1+0x5dc8] ;  /* 0x005dc800011d7983 */ /* 0x000f280000300800 */
[----:B------:R0:W-:Y:S04]  /*16da0*/  STL.64 [R1+0x5d58], R24 ;  /* 0x005d581801007387 */ /* 0x0001e80000100a00 */
[----:B0-----:R-:W5:Y:S04]  /*16db0*/  LDL.LU R24, [R1+0x1e0] ;  /* 0x0001e00001187983 */ /* 0x001f680000300800 */
[----:B------:R-:W5:Y:S04]  /*16dc0*/  LDL.LU R25, [R1+0x1e4] ;  /* 0x0001e40001197983 */ /* 0x000f680000300800 */
[----:B------:R-:W5:Y:S04]  /*16dd0*/  LDL.LU R26, [R1+0x1e8] ;  /* 0x0001e800011a7983 */ /* 0x000f680000300800 */
[----:B------:R-:W5:Y:S04]  /*16de0*/  LDL.LU R27, [R1+0x1ec] ;  /* 0x0001ec00011b7983 */ /* 0x000f680000300800 */
[----:B------:R0:W-:Y:S04]  /*16df0*/  STL.64 [R1+0x230], R8 ;  /* 0x0002300801007387 */ /* 0x0001e80000100a00 */
[----:B------:R1:W-:Y:S04]  /*16e00*/  STL.64 [R1+0x238], R10 ;  /* 0x0002380a01007387 */ /* 0x0003e80000100a00 */
[----:B0-----:R-:W2:Y:S01]  /*16e10*/  LDL.LU.64 R8, [R1+0x5dc0] ;  /* 0x005dc00001087983 */ /* 0x001ea20000300a00 */
[----:B-1----:R-:W-:Y:S01]  /*16e20*/  MOV R11, R12 ;  /* 0x0000000c000b7202 */ /* 0x002fe20000000f00 */
[----:B------:R-:W-:-:S02]  /*16e30*/  IMAD.MOV.U32 R10, RZ, RZ, R13 ;  /* 0x000000ffff0a7224 */ /* 0x000fc400078e000d */
[----:B------:R-:W3:Y:S04]  /*16e40*/  LDL.LU.64 R14, [R1+0x5db8] ;  /* 0x005db800010e7983 */ /* 0x000ee80000300a00 */
[----:B------:R-:W3:Y:S04]  /*16e50*/  LDL.LU.64 R12, [R1+0x5db0] ;  /* 0x005db000010c7983 */ /* 0x000ee80000300a00 */
[----:B------:R-:W-:Y:S04]  /*16e60*/  STL.64 [R1+0x5d28], R10 ;  /* 0x005d280a01007387 */ /* 0x000fe80000100a00 */
[----:B--2---:R0:W-:Y:S04]  /*16e70*/  STL.64 [R1+0x5d20], R8 ;  /* 0x005d200801007387 */ /* 0x0041e80000100a00 */
[----:B0-----:R-:W2:Y:S01]  /*16e80*/  LDL.LU.64 R8, [R1+0x90] ;  /* 0x0000900001087983 */ /* 0x001ea20000300a00 */
[C---:B------:R-:W-:Y:S03]  /*16e90*/  HMMA.16816.F32 R16, R4.reuse, R16, R20 ;  /* 0x000000100410723c */ /* 0x040fe60000001814 */
[----:B--2---:R0:W-:Y:S04]  /*16ea0*/  STL.64 [R1+0x5d50], R8 ;  /* 0x005d500801007387 */ /* 0x0041e80000100a00 */
[----:B0-----:R-:W2:Y:S04]  /*16eb0*/  LDL.LU R8, [R1+0x1d0] ;  /* 0x0001d00001087983 */ /* 0x001ea80000300800 */
[----:B------:R-:W2:Y:S04]  /*16ec0*/  LDL.LU R9, [R1+0x1d4] ;  /* 0x0001d40001097983 */ /* 0x000ea80000300800 */
[----:B------:R-:W3:Y:S08]  /*16ed0*/  LDL.LU.64 R20, [R1+0x5da8] ;  /* 0x005da80001147983 */ /* 0x000ef00000300a00 */
[----:B------:R-:W-:Y:S04]  /*16ee0*/  STL.64 [R1+0x220], R16 ;  /* 0x0002201001007387 */ /* 0x000fe80000100a00 */
[----:B------:R0:W-:Y:S04]  /*16ef0*/  STL.64 [R1+0x228], R18 ;  /* 0x0002281201007387 */ /* 0x0001e80000100a00 */
[----:B0-----:R-:W2:Y:S04]  /*16f00*/  LDL.LU.64 R18, [R1+0x5da0] ;  /* 0x005da00001127983 */ /* 0x001ea80000300a00 */
[----:B------:R-:W2:Y:S01]  /*16f10*/  LDL.LU.64 R16, [R1+0x5d98] ;  /* 0x005d980001107983 */ /* 0x000ea20000300a00 */
[C---:B---3--:R-:W-:Y:S03]  /*16f20*/  HMMA.16816.F32 R20, R4.reuse, R20, R12 ;  /* 0x000000140414723c */ /* 0x048fe6000000180c */
[----:B------:R-:W3:Y:S04]  /*16f30*/  LDL.LU.64 R14, [R1+0x5d90] ;  /* 0x005d9000010e7983 */ /* 0x000ee80000300a00 */
[----:B------:R-:W3:Y:S11]  /*16f40*/  LDL.LU.64 R12, [R1+0x5d88] ;  /* 0x005d8800010c7983 */ /* 0x000ef60000300a00 */
[----:B------:R-:W-:Y:S05]  /*16f50*/  @!UPT UIADD3 URZ, URZ, URZ, URZ ;  /* 0x0000003f3f3ff290 */ /* 0x000fea000fffe03f */
[----:B------:R-:W-:Y:S04]  /*16f60*/  STL.64 [R1+0x210], R20 ;  /* 0x0002101401007387 */ /* 0x000fe80000100a00 */
[----:B------:R0:W-:Y:S04]  /*16f70*/  STL.64 [R1+0x218], R22 ;  /* 0x0002181601007387 */ /* 0x0001e80000100a00 */
[----:B0-----:R-:W2:Y:S04]  /*16f80*/  LDL.LU R22, [R1+0x5d80] ;  /* 0x005d800001167983 */ /* 0x001ea80000300800 */
[----:B------:R-:W2:Y:S02]  /*16f90*/  LDL.LU.64 R20, [R1+0x5d78] ;  /* 0x005d780001147983 */ /* 0x000ea40000300a00 */
[C---:B--2---:R-:W-:Y:S11]  /*16fa0*/  HMMA.16816.F32 R16, R4.reuse, R20, R16 ;  /* 0x000000140410723c */ /* 0x044ff60000001810 */
[----:B------:R-:W-:Y:S11]  /*16fb0*/  @!UPT UIADD3 URZ, URZ, URZ, URZ ;  /* 0x0000003f3f3ff290 */ /* 0x000ff6000fffe03f */
[----:B------:R-:W-:Y:S01]  /*16fc0*/  @!UPT UIADD3 URZ, URZ, URZ, URZ ;  /* 0x0000003f3f3ff290 */ /* 0x000fe2000fffe03f */
[----:B------:R0:W-:Y:S04]  /*16fd0*/  STL.64 [R1+0x200], R16 ;  /* 0x0002001001007387 */ /* 0x0001e80000100a00 */
[----:B------:R-:W-:Y:S04]  /*16fe0*/  STL.64 [R1+0x208], R18 ;  /* 0x0002081201007387 */ /* 0x000fe80000100a00 */
[----:B0-----:R-:W3:Y:S02]  /*16ff0*/  LDL.LU.64 R16, [R1+0x5d70] ;  /* 0x005d700001107983 */ /* 0x001ee40000300a00 */
[C---:B---3--:R-:W-:Y:S11]  /*17000*/  HMMA.16816.F32 R12, R4.reuse, R16, R12 ;  /* 0x00000010040c723c */ /* 0x048ff6000000180c */
[----:B------:R-:W-:Y:S11]  /*17010*/  @!UPT UIADD3 URZ, URZ, URZ, URZ ;  /* 0x0000003f3f3ff290 */ /* 0x000ff6000fffe03f */
[----:B------:R-:W-:Y:S01]  /*17020*/  @!UPT UIADD3 URZ, URZ, URZ, URZ ;  /* 0x0000003f3f3ff290 */ /* 0x000fe2000fffe03f */
[----:B------:R-:W-:Y:S04]  /*17030*/  STL.64 [R1+0x1f0], R12 ;  /* 0x0001f00c01007387 */ /* 0x000fe80000100a00 */
[----:B------:R0:W-:Y:S04]  /*17040*/  STL.64 [R1+0x1f8], R14 ;  /* 0x0001f80e01007387 */ /* 0x0001e80000100a00 */
[----:B0-----:R-:W2:Y:S04]  /*17050*/  LDL.LU.64 R14, [R1+0x5d68] ;  /* 0x005d6800010e7983 */ /* 0x001ea80000300a00 */
[----:B------:R-:W5:Y:S02]  /*17060*/  LDL.LU.64 R12, [R1+0x5d60] ;  /* 0x005d6000010c7983 */ /* 0x000f640000300a00 */
[C---:B-----5:R-:W-:Y:S11]  /*17070*/  HMMA.16816.F32 R24, R4.reuse, R12, R24 ;  /* 0x0000000c0418723c */ /* 0x060ff60000001818 */
[----:B------:R-:W-:Y:S11]  /*17080*/  @!UPT UIADD3 URZ, URZ, URZ, URZ ;  /* 0x0000003f3f3ff290 */ /* 0x000ff6000fffe03f */
[----:B------:R-:W-:Y:S01]  /*17090*/  @!UPT UIADD3 URZ, URZ, URZ, URZ ;  /* 0x0000003f3f3ff290 */ /* 0x000fe2000fffe03f */
[----:B------:R0:W-:Y:S04]  /*170a0*/  STL.64 [R1+0x1e0], R24 ;  /* 0x0001e01801007387 */ /* 0x0001e80000100a00 */
[----:B------:R-:W-:Y:S04]  /*170b0*/  STL.64 [R1+0x1e8], R26 ;  /* 0x0001e81a01007387 */ /* 0x000fe80000100a00 */
[----:B0-----:R-:W3:Y:S01]  /*170c0*/  LDL.LU.64 R24, [R1+0x5d58] ;  /* 0x005d580001187983 */ /* 0x001ee20000300a00 */
[----:B----4-:R-:W-:Y:S02]  /*170d0*/  MOV R10, R29 ;  /* 0x0000001d000a7202 */ /* 0x010fe40000000f00 */
[----:B------:R-:W-:Y:S01]  /*170e0*/  MOV R11, R28 ;  /* 0x0000001c000b7202 */ /* 0x000fe20000000f00 */
[----:B--2---:R-:W-:Y:S04]  /*170f0*/  STL.64 [R1+0x5c48], R14 ;  /* 0x005c480e01007387 */ /* 0x004fe80000100a00 */
[----:B------:R0:W-:Y:S04]  /*17100*/  STL.64 [R1+0x5c40], R12 ;  /* 0x005c400c01007387 */ /* 0x0001e80000100a00 */
[----:B0-----:R-:W2:Y:S01]  /*17110*/  LDL.LU.64 R12, [R1+0xa0] ;  /* 0x0000a000010c7983 */ /* 0x001ea20000300a00 */
[C---:B---3--:R-:W-:Y:S03]  /*17120*/  HMMA.16816.F32 R24, R4.reuse, R24, R8 ;  /* 0x000000180418723c */ /* 0x048fe60000001808 */
[----:B------:R-:W3:Y:S11]  /*17130*/  LDL.LU.64 R8, [R1+0x5d50] ;  /* 0x005d500001087983 */ /* 0x000ef60000300a00 */
[----:B------:R-:W-:Y:S09]  /*17140*/  @!UPT UIADD3 URZ, URZ, URZ, URZ ;  /* 0x0000003f3f3ff290 */ /* 0x000ff2000fffe03f */
[----:B------:R-:W-:Y:S04]  /*17150*/  STL.64 [R1+0x1d0], R24 ;  /* 0x0001d01801007387 */ /* 0x000fe80000100a00 */
[----:B------:R0:W-:Y:S04]  /*17160*/  STL.64 [R1+0x1d8], R26 ;  /* 0x0001d81a01007387 */ /* 0x0001e80000100a00 */
[----:B0-----:R-:W2:Y:S04]  /*17170*/  LDL.LU.64 R26, [R1+0x5d48] ;  /* 0x005d4800011a7983 */ /* 0x001ea80000300a00 */
[----:B------:R-:W2:Y:S02]  /*17180*/  LDL.LU.64 R24, [R1+0x5d40] ;  /* 0x005d400001187983 */ /* 0x000ea40000300a00 */
[C---:B--2---:R-:W-:Y:S11]  /*17190*/  HMMA.16816.F32 R24, R4.reuse, R12, R24 ;  /* 0x0000000c0418723c */ /* 0x044ff60000001818 */
[----:B------:R-:W-:Y:S11]  /*171a0*/  @!UPT UIADD3 URZ, URZ, URZ, URZ ;  /* 0x0000003f3f3ff290 */ /* 0x000ff6000fffe03f */
[----:B------:R-:W-:Y:S01]  /*171b0*/  @!UPT UIADD3 URZ, URZ, URZ, URZ ;  /* 0x0000003f3f3ff290 */ /* 0x000fe2000fffe03f */
[----:B------:R-:W-:Y:S04]  /*171c0*/  STL.64 [R1+0x1c0], R24 ;  /* 0x0001c01801007387 */ /* 0x000fe80000100a00 */
[----:B------:R0:W-:Y:S04]  /*171d0*/  STL.64 [R1+0x1c8], R26 ;  /* 0x0001c81a01007387 */ /* 0x0001e80000100a00 */
[----:B0-----:R-:W2:Y:S04]  /*171e0*/  LDL.LU.64 R26, [R1+0x5d38] ;  /* 0x005d3800011a7983 */ /* 0x001ea80000300a00 */
[----:B------:R-:W2:Y:S01]  /*171f0*/  LDL.LU.64 R24, [R1+0x5d30] ;  /* 0x005d300001187983 */ /* 0x000ea20000300a00 */
[----:B------:R-:W-:Y:S01]  /*17200*/  IMAD.MOV.U32 R29, RZ, RZ, R12 ;  /* 0x000000ffff1d7224 */ /* 0x000fe200078e000c */
[----:B------:R-:W-:Y:S01]  /*17210*/  MOV R28, R13 ;  /* 0x0000000d001c7202 */ /* 0x000fe20000000f00 */
[----:B---3--:R-:W-:Y:S01]  /*17220*/  IMAD.MOV.U32 R12, RZ, RZ, R9 ;  /* 0x000000ffff0c7224 */ /* 0x008fe200078e0009 */
[----:B------:R-:W-:Y:S01]  /*17230*/  MOV R13, R8 ;  /* 0x00000008000d7202 */ /* 0x000fe20000000f00 */
[----:B------:R-:W3:Y:S01]  /*17240*/  LDL.LU.64 R10, [R1+0x5d28] ;  /* 0x005d2800010a7983 */ /* 0x000ee20000300a00 */
[----:B--2---:R-:W-:Y:S03]  /*17250*/  HMMA.16816.F32 R24, R4, R8, R24 ;  /* 0x000000080418723c */ /* 0x004fe60000001818 */
[----:B------:R-:W2:Y:S11]  /*17260*/  LDL.LU.64 R8, [R1+0x5d20] ;  /* 0x005d200001087983 */ /* 0x000eb60000300a00 */
[----:B------:R-:W-:Y:S09]  /*17270*/  @!UPT UIADD3 URZ, URZ, URZ, URZ ;  /* 0x0000003f3f3ff290 */ /* 0x000ff2000fffe03f */
[----:B------:R0:W-:Y:S01]  /*17280*/  STL [R1+0x1b4], R25 ;  /* 0x0001b41901007387 */ /* 0x0001e20000100800 */
[----:B------:R-:W-:Y:S01]  /*17290*/  MOV R18, R26 ;  /* 0x0000001a00127202 */ /* 0x000fe20000000f00 */
[----:B------:R-:W-:Y:S01]  /*172a0*/  IMAD.MOV.U32 R19, RZ, RZ, R27 ;  /* 0x000000ffff137224 */ /* 0x000fe200078e001b */
[----:B------:R-:W-:Y:S01]  /*172b0*/  MOV R23, R24 ;  /* 0x0000001800177202 */ /* 0x000fe20000000f00 */
[----:B------:R-:W4:Y:S04]  /*172c0*/  LDL.LU.64 R26, [R1+0x5d18] ;  /* 0x005d1800011a7983 */ /* 0x000f280000300a00 */
[----:B0-----:R-:W5:Y:S04]  /*172d0*/  LDL.LU.64 R24, [R1+0x5d10] ;  /* 0x005d100001187983 */ /* 0x001f680000300a00 */
[----:B------:R5:W-:Y:S02]  /*172e0*/  STL.64 [R1+0x5c88], R12 ;  /* 0x005c880c01007387 */ /* 0x000be40000100a00 */
[----:B-----5:R-:W-:-:S02]  /*172f0*/  MOV R12, R25 ;  /* 0x00000019000c7202 */ /* 0x020fc40000000f00 */
[----:B------:R-:W-:Y:S01]  /*17300*/  MOV R13, R24 ;  /* 0x00000018000d7202 */ /* 0x000fe20000000f00 */
[----:B--2---:R-:W-:Y:S01]  /*17310*/  IMAD.MOV.U32 R24, RZ, RZ, R9 ;  /* 0x000000ffff187224 */ /* 0x004fe200078e0009 */
[----:B------:R-:W-:-:S05]  /*17320*/  MOV R25, R8 ;  /* 0x0000000800197202 */ /* 0x000fca0000000f00 */
[----:B------:R-:W-:Y:S04]  /*17330*/  STL.64 [R1+0x5cb8], R24 ;  /* 0x005cb81801007387 */ /* 0x000fe80000100a00 */
[----:B------:R0:W-:Y:S04]  /*17340*/  STL.64 [R1+0x5c98], R12 ;  /* 0x005c980c01007387 */ /* 0x0001e80000100a00 */
[----:B0-----:R-:W2:Y:S04]  /*17350*/  LDL.LU R12, [R1+0x150] ;  /* 0x00015000010c7983 */ /* 0x001ea80000300800 */
[----:B------:R-:W2:Y:S04]  /*17360*/  LDL.LU R13, [R1+0x154] ;  /* 0x00015400010d7983 */ /* 0x000ea80000300800 */
[----:B------:R-:W5:Y:S04]  /*17370*/  LDL.LU R14, [R1+0x158] ;  /* 0x00015800010e7983 */ /* 0x000f680000300800 */
[----:B------:R-:W5:Y:S04]  /*17380*/  LDL.LU R15, [R1+0x15c] ;  /* 0x00015c00010f7983 */ /* 0x000f680000300800 */
[----:B------:R-:W2:Y:S04]  /*17390*/  LDL.LU R24, [R1+0xe0] ;  /* 0x0000e00001187983 */ /* 0x000ea80000300800 */
[----:B------:R-:W2:Y:S01]  /*173a0*/  LDL.LU R25, [R1+0xe4] ;  /* 0x0000e40001197983 */ /* 0x000ea20000300800 */
[----:B------:R-:W-:Y:S01]  /*173b0*/  MOV R8, R0 ;  /* 0x0000000000087202 */ /* 0x000fe20000000f00 */
[----:B------:R-:W-:-:S02]  /*173c0*/  IMAD.MOV.U32 R9, RZ, RZ, R2 ;  /* 0x000000ffff097224 */ /* 0x000fc400078e0002 */
[----:B----4-:R-:W-:Y:S04]  /*173d0*/  STL.64 [R1+0x5ce8], R26 ;  /* 0x005ce81a01007387 */ /* 0x010fe80000100a00 */
[----:B--2---:R-:W-:Y:S04]  /*173e0*/  STL.64 [R1+0x5ce0], R24 ;  /* 0x005ce01801007387 */ /* 0x004fe80000100a00 */
[----:B------:R-:W2:Y:S04]  /*173f0*/  LDL.LU R0, [R1+0x5d0c] ;  /* 0x005d0c0001007983 */ /* 0x000ea80000300800 */
[----:B------:R-:W4:Y:S04]  /*17400*/  LDL.LU R2, [R1+0x5d08] ;  /* 0x005d080001027983 */ /* 0x000f280000300800 */
[----:B------:R0:W-:Y:S04]  /*17410*/  STL.64 [R1+0x5cf0], R8 ;  /* 0x005cf00801007387 */ /* 0x0001e80000100a00 */
[----:B0-----:R-:W2:Y:S04]  /*17420*/  LDL.LU.64 R8, [R1+0x80] ;  /* 0x0000800001087983 */ /* 0x001ea80000300a00 */
[----:B------:R-:W2:Y:S04]  /*17430*/  LDL.LU R24, [R1+0x180] ;  /* 0x0001800001187983 */ /* 0x000ea80000300800 */
[----:B------:R-:W2:Y:S04]  /*17440*/  LDL.LU R25, [R1+0x184] ;  /* 0x0001840001197983 */ /* 0x000ea80000300800 */
[----:B------:R-:W2:Y:S04]  /*17450*/  LDL.LU R26, [R1+0x188] ;  /* 0x00018800011a7983 */ /* 0x000ea80000300800 */
[----:B------:R-:W2:Y:S04]  /*17460*/  LDL.LU R27, [R1+0x18c] ;  /* 0x00018c00011b7983 */ /* 0x000ea80000300800 */
[----:B--2---:R-:W-:Y:S04]  /*17470*/  STL.64 [R1+0x5d00], R26 ;  /* 0x005d001a01007387 */ /* 0x004fe80000100a00 */
[----:B------:R0:W-:Y:S04]  /*17480*/  STL.64 [R1+0x5cf8], R24 ;  /* 0x005cf81801007387 */ /* 0x0001e80000100a00 */
[----:B0-----:R-:W2:Y:S04]  /*17490*/  LDL.LU R24, [R1+0x1a0] ;  /* 0x0001a00001187983 */ /* 0x001ea80000300800 */
[----:B------:R-:W2:Y:S04]  /*174a0*/  LDL.LU R25, [R1+0x1a4] ;  /* 0x0001a40001197983 */ /* 0x000ea80000300800 */
[----:B------:R-:W2:Y:S04]  /*174b0*/  LDL.LU R26, [R1+0x1a8] ;  /* 0x0001a800011a7983 */ /* 0x000ea80000300800 */
[----:B------:R-:W2:Y:S04]  /*174c0*/  LDL.LU R27, [R1+0x1ac] ;  /* 0x0001ac00011b7983 */ /* 0x000ea80000300800 */
[----:B-----5:R-:W-:Y:S04]  /*174d0*/  STL.64 [R1+0x5cb0], R14 ;  /* 0x005cb00e01007387 */ /* 0x020fe80000100a00 */
[----:B------:R0:W-:Y:S04]  /*174e0*/  STL.64 [R1+0x5ca8], R12 ;  /* 0x005ca80c01007387 */ /* 0x0001e80000100a00 */
[----:B0-----:R-:W5:Y:S04]  /*174f0*/  LDL.LU R12, [R1+0x160] ;  /* 0x00016000010c7983 */ /* 0x001f680000300800 */
[----:B------:R-:W5:Y:S04]  /*17500*/  LDL.LU R13, [R1+0x164] ;  /* 0x00016400010d7983 */ /* 0x000f680000300800 */
[----:B------:R-:W3:Y:S04]  /*17510*/  LDL.LU R14, [R1+0x168] ;  /* 0x00016800010e7983 */ /* 0x000ee80000300800 */
[----:B------:R-:W3:Y:S01]  /*17520*/  LDL.LU R15, [R1+0x16c] ;  /* 0x00016c00010f7983 */ /* 0x000ee20000300800 */
[----:B--2---:R-:W-:Y:S03]  /*17530*/  HMMA.16816.F32 R24, R4, R8, R24 ;  /* 0x000000080418723c */ /* 0x004fe60000001818 */
[----:B---3--:R-:W-:Y:S04]  /*17540*/  STL.64 [R1+0x5cc8], R14 ;  /* 0x005cc80e01007387 */ /* 0x008fe80000100a00 */
[----:B-----5:R0:W-:Y:S04]  /*17550*/  STL.64 [R1+0x5cc0], R12 ;  /* 0x005cc00c01007387 */ /* 0x0201e80000100a00 */
[----:B0-----:R-:W2:Y:S04]  /*17560*/  LDL.LU R12, [R1+0x170] ;  /* 0x00017000010c7983 */ /* 0x001ea80000300800 */
[----:B------:R-:W2:Y:S04]  /*17570*/  LDL.LU R13, [R1+0x174] ;  /* 0x00017400010d7983 */ /* 0x000ea80000300800 */
[----:B------:R-:W2:Y:S04]  /*17580*/  LDL.LU R14, [R1+0x178] ;  /* 0x00017800010e7983 */ /* 0x000ea80000300800 */
[----:B------:R-:W2:Y:S04]  /*17590*/  LDL.LU R15, [R1+0x17c] ;  /* 0x00017c00010f7983 */ /* 0x000ea80000300800 */
[----:B------:R-:W-:Y:S04]  /*175a0*/  STL.64 [R1+0x5c68], R22 ;  /* 0x005c681601007387 */ /* 0x000fe80000100a00 */
[----:B------:R0:W-:Y:S02]  /*175b0*/  STL.64 [R1+0x5c60], R20 ;  /* 0x005c601401007387 */ /* 0x0001e40000100a00 */
[----:B0-----:R-:W-:-:S02]  /*175c0*/  MOV R20, R11 ;  /* 0x0000000b00147202 */ /* 0x001fc40000000f00 */
[----:B------:R-:W-:-:S05]  /*175d0*/  MOV R21, R10 ;  /* 0x0000000a00157202 */ /* 0x000fca0000000f00 */
[----:B------:R0:W-:Y:S04]  /*175e0*/  STL.64 [R1+0x5c90], R20 ;  /* 0x005c901401007387 */ /* 0x0001e80000100a00 */
[----:B0-----:R-:W3:Y:S04]  /*175f0*/  LDL.LU R20, [R1+0x140] ;  /* 0x0001400001147983 */ /* 0x001ee80000300800 */
[----:B------:R-:W3:Y:S04]  /*17600*/  LDL.LU R21, [R1+0x144] ;  /* 0x0001440001157983 */ /* 0x000ee80000300800 */
[----:B------:R-:W3:Y:S04]  /*17610*/  LDL.LU R22, [R1+0x148] ;  /* 0x0001480001167983 */ /* 0x000ee80000300800 */
[----:B------:R-:W3:Y:S04]  /*17620*/  LDL.LU R23, [R1+0x14c] ;  /* 0x00014c0001177983 */ /* 0x000ee80000300800 */
[----:B------:R4:W-:Y:S04]  /*17630*/  STL.64 [R1+0x5c58], R18 ;  /* 0x005c581201007387 */ /* 0x0009e80000100a00 */
[----:B------:R0:W-:Y:S01]  /*17640*/  STL.64 [R1+0x5c50], R16 ;  /* 0x005c501001007387 */ /* 0x0001e20000100a00 */
[----:B----4-:R-:W-:-:S03]  /*17650*/  IMAD.MOV.U32 R18, RZ, RZ, R2 ;  /* 0x000000ffff127224 */ /* 0x010fc600078e0002 */
[----:B0-----:R-:W4:Y:S01]  /*17660*/  LDL.LU R16, [R1+0x120] ;  /* 0x0001200001107983 */ /* 0x001f220000300800 */
[----:B------:R-:W-:-:S03]  /*17670*/  MOV R19, R0 ;  /* 0x0000000000137202 */ /* 0x000fc60000000f00 */
[----:B------:R-:W4:Y:S01]  /*17680*/  LDL.LU R17, [R1+0x124] ;  /* 0x0001240001117983 */ /* 0x000f220000300800 */
[----:B------:R-:W-:-:S03]  /*17690*/  MOV R2, R8 ;  /* 0x0000000800027202 */ /* 0x000fc60000000f00 */
[----:B------:R-:W-:Y:S01]  /*176a0*/  STL.64 [R1+0x1a0], R24 ;  /* 0x0001a01801007387 */ /* 0x000fe20000100a00 */
[----:B------:R-:W-:-:S03]  /*176b0*/  IMAD.MOV.U32 R0, RZ, RZ, R9 ;  /* 0x000000ffff007224 */ /* 0x000fc600078e0009 */
[----:B------:R0:W-:Y:S04]  /*176c0*/  STL.64 [R1+0x1a8], R26 ;  /* 0x0001a81a01007387 */ /* 0x0001e80000100a00 */
[----:B0-----:R-:W5:Y:S04]  /*176d0*/  LDL.LU.64 R26, [R1+0x5d00] ;  /* 0x005d0000011a7983 */ /* 0x001f680000300a00 */
[----:B------:R-:W5:Y:S04]  /*176e0*/  LDL.LU.64 R24, [R1+0x5cf8] ;  /* 0x005cf80001187983 */ /* 0x000f680000300a00 */
[----:B------:R-:W5:Y:S02]  /*176f0*/  LDL.LU.64 R8, [R1+0x5cf0] ;  /* 0x005cf00001087983 */ /* 0x000f640000300a00 */
[----:B-----5:R-:W-:Y:S02]  /*17700*/  HMMA.16816.F32 R4, R4, R8, R24 ;  /* 0x000000080404723c */ /* 0x020fe40000001818 */
[----:B------:R-:W5:Y:S04]  /*17710*/  LDL.LU.64 R26, [R1+0x5ce8] ;  /* 0x005ce800011a7983 */ /* 0x000f680000300a00 */
[----:B------:R-:W2:Y:S04]  /*17720*/  LDL.LU.64 R24, [R1+0x5ce0] ;  /* 0x005ce00001187983 */ /* 0x000ea80000300a00 */
[----:B------:R-:W2:Y:S04]  /*17730*/  LDL.LU.64 R10, [R1+0x5cd8] ;  /* 0x005cd800010a7983 */ /* 0x000ea80000300a00 */
[----:B------:R-:W2:Y:S09]  /*17740*/  LDL.LU.64 R8, [R1+0x5cd0] ;  /* 0x005cd00001087983 */ /* 0x000eb20000300a00 */
[----:B------:R-:W-:Y:S04]  /*17750*/  STL.64 [R1+0x180], R4 ;  /* 0x0001800401007387 */ /* 0x000fe80000100a00 */
[----:B------:R-:W-:Y:S04]  /*17760*/  STL.64 [R1+0x188], R6 ;  /* 0x0001880601007387 */ /* 0x000fe80000100a00 */
[----:B------:R-:W0:Y:S04]  /*17770*/  LDSM.16.MT88.4 R4, [R3+0x6000] ;  /* 0x006000000304783b */ /* 0x000e280000004200 */
[----:B0-----:R-:W-:Y:S04]  /*17780*/  STL.64 [R1+0x5c00], R6 ;  /* 0x005c000601007387 */ /* 0x001fe80000100a00 */
[----:B------:R5:W-:Y:S02]  /*17790*/  STL.64 [R1+0x5bf8], R4 ;  /* 0x005bf80401007387 */ /* 0x000be40000100a00 */
[----:B-----5:R-:W-:-:S02]  /*177a0*/  MOV R4, R27 ;  /* 0x0000001b00047202 */ /* 0x020fc40000000f00 */
[----:B------:R-:W-:Y:S02]  /*177b0*/  MOV R5, R26 ;  /* 0x0000001a00057202 */ /* 0x000fe40000000f00 */
[C---:B--2---:R-:W-:Y:S01]  /*177c0*/  HMMA.16816.F32 R24, R8.reuse, R24, R12 ;  /* 0x000000180818723c */ /* 0x044fe2000000180c */
[----:B------:R-:W2:Y:S04]  /*177d0*/  LDL.LU.64 R14, [R1+0x5cc8] ;  /* 0x005cc800010e7983 */ /* 0x000ea80000300a00 */
[----:B------:R-:W2:Y:S11]  /*177e0*/  LDL.LU.64 R12, [R1+0x5cc0] ;  /* 0x005cc000010c7983 */ /* 0x000eb60000300a00 */
[----:B------:R-:W-:Y:S07]  /*177f0*/  @!UPT UIADD3 URZ, URZ, URZ, URZ ;  /* 0x0000003f3f3ff290 */ /* 0x000fee000fffe03f */
[----:B------:R0:W-:Y:S04]  /*17800*/  STL.64 [R1+0x170], R24 ;  /* 0x0001701801007387 */ /* 0x0001e80000100a00 */
[----:B------:R2:W-:Y:S04]  /*17810*/  STL.64 [R1+0x178], R26 ;  /* 0x0001781a01007387 */ /* 0x0005e80000100a00 */
[----:B0-----:R-:W2:Y:S02]  /*17820*/  LDL.LU.64 R24, [R1+0x5cb8] ;  /* 0x005cb80001187983 */ /* 0x001ea40000300a00 */
[C---:B--2---:R-:W-:Y:S02]  /*17830*/  HMMA.16816.F32 R24, R8.reuse, R24, R12 ;  /* 0x000000180818723c */ /* 0x044fe4000000180c */
[----:B------:R-:W2:Y:S04]  /*17840*/  LDL.LU.64 R14, [R1+0x5cb0] ;  /* 0x005cb000010e7983 */ /* 0x000ea80000300a00 */
[----:B------:R-:W2:Y:S11]  /*17850*/  LDL.LU.64 R12, [R1+0x5ca8] ;  /* 0x005ca800010c7983 */ /* 0x000eb60000300a00 */
[----:B------:R-:W-:Y:S06]  /*17860*/  @!UPT UIADD3 URZ, URZ, URZ, URZ ;  /* 0x0000003f3f3ff290 */ /* 0x000fec000fffe03f */
[----:B------:R0:W-:Y:S04]  /*17870*/  STL.64 [R1+0x160], R24 ;  /* 0x0001601801007387 */ /* 0x0001e80000100a00 */
[----:B------:R2:W-:Y:S04]  /*17880*/  STL.64 [R1+0x168], R26 ;  /* 0x0001681a01007387 */ /* 0x0005e80000100a00 */
[----:B0-----:R-:W2:Y:S02]  /*17890*/  LDL.LU.64 R24, [R1+0x5ca0] ;  /* 0x005ca00001187983 */ /* 0x001ea40000300a00 */
[C---:B--2---:R-:W-:Y:S02]  /*178a0*/  HMMA.16816.F32 R24, R8.reuse, R24, R12 ;  /* 0x000000180818723c */ /* 0x044fe4000000180c */
[----:B------:R-:W3:Y:S11]  /*178b0*/  LDL.LU.64 R12, [R1+0x5c98] ;  /* 0x005c9800010c7983 */ /* 0x000ef60000300a00 */
[----:B------:R-:W-:Y:S10]  /*178c0*/  @!UPT UIADD3 URZ, URZ, URZ, URZ ;  /* 0x0000003f3f3ff290 */ /* 0x000ff4000fffe03f */
[----:B------:R-:W-:Y:S04]  /*178d0*/  STL.64 [R1+0x150], R24 ;  /* 0x0001501801007387 */ /* 0x000fe80000100a00 */
[----:B------:R-:W-:Y:S04]  /*178e0*/  STL.64 [R1+0x158], R26 ;  /* 0x0001581a01007387 */ /* 0x000fe80000100a00 */
[----:B------:R-:W0:Y:S04]  /*178f0*/  LDSM.16.MT88.4 R24, [R3+0x6100] ;  /* 0x006100000318783b */ /* 0x000e280000004200 */
[----:B0-----:R0:W-:Y:S04]  /*17900*/  STL [R1+0x5ac4], R24 ;  /* 0x005ac41801007387 */ /* 0x0011e80000100800 */
[----:B------:R1:W-:Y:S04]  /*17910*/  STL [R1+0x5ac0], R25 ;  /* 0x005ac01901007387 */ /* 0x0003e80000100800 */
[----:B------:R2:W-:Y:S04]  /*17920*/  STL [R1+0x5abc], R26 ;  /* 0x005abc1a01007387 */ /* 0x0005e80000100800 */
[----:B------:R5:W-:Y:S04]  /*17930*/  STL [R1+0x5ab8], R27 ;  /* 0x005ab81b01007387 */ /* 0x000be80000100800 */
[----:B0-----:R-:W4:Y:S04]  /*17940*/  LDL.LU R24, [R1+0x130] ;  /* 0x0001300001187983 */ /* 0x001f280000300800 */
[----:B-1----:R-:W4:Y:S04]  /*17950*/  LDL.LU R25, [R1+0x134] ;  /* 0x0001340001197983 */ /* 0x002f280000300800 */
[----:B--2---:R-:W4:Y:S04]  /*17960*/  LDL.LU R26, [R1+0x138] ;  /* 0x00013800011a7983 */ /* 0x004f280000300800 */
[----:B-----5:R-:W4:Y:S04]  /*17970*/  LDL.LU R27, [R1+0x13c] ;  /* 0x00013c00011b7983 */ /* 0x020f280000300800 */
[----:B------:R-:W-:Y:S01]  /*17980*/  STL [R1+0x59e8], R3 ;  /* 0x0059e80301007387 */ /* 0x000fe20000100800 */
[C---:B---3--:R-:W-:Y:S03]  /*17990*/  HMMA.16816.F32 R12, R8.reuse, R12, R20 ;  /* 0x0000000c080c723c */ /* 0x048fe60000001814 */
[----:B------:R-:W2:Y:S11]  /*179a0*/  LDL.LU.64 R20, [R1+0x5c90] ;  /* 0x005c900001147983 */ /* 0x000eb60000300a00 */
[----:B------:R-:W-:Y:S09]  /*179b0*/  @!UPT UIADD3 URZ, URZ, URZ, URZ ;  /* 0x0000003f3f3ff290 */ /* 0x000ff2000fffe03f */
[----:B------:R0:W-:Y:S04]  /*179c0*/  STL.64 [R1+0x140], R12 ;  /* 0x0001400c01007387 */ /* 0x0001e80000100a00 */
[----:B------:R-:W-:Y:S04]  /*179d0*/  STL.64 [R1+0x148], R14 ;  /* 0x0001480e01007387 */ /* 0x000fe80000100a00 */
[----:B0-----:R-:W3:Y:S01]  /*179e0*/  LDL.LU.64 R12, [R1+0x5c88] ;  /* 0x005c8800010c7983 */ /* 0x001ee20000300a00 */
[C---:B----4-:R-:W-:Y:S11]  /*179f0*/  HMMA.16816.F32 R4, R8.reuse, R4, R24 ;  /* 0x000000040804723c */ /* 0x050ff60000001818 */
[----:B------:R-:W-:Y:S11]  /*17a00*/  @!UPT UIADD3 URZ, URZ, URZ, URZ ;  /* 0x0000003f3f3ff290 */ /* 0x000ff6000fffe03f */
[----:B------:R-:W-:Y:S02]  /*17a10*/  @!UPT UIADD3 URZ, URZ, URZ, URZ ;  /* 0x0000003f3f3ff290 */ /* 0x000fe4000fffe03f */
[----:B------:R-:W-:Y:S01]  /*17a20*/  IMAD.MOV.U32 R27, RZ, RZ, R7 ;  /* 0x000000ffff1b7224 */ /* 0x000fe200078e0007 */
[----:B------:R-:W-:Y:S01]  /*17a30*/  MOV R26, R6 ;  /* 0x00000006001a7202 */ /* 0x000fe20000000f00 */
[----:B------:R-:W-:Y:S01]  /*17a40*/  IMAD.MOV.U32 R24, RZ, RZ, R4 ;  /* 0x000000ffff187224 */ /* 0x000fe200078e0004 */
[----:B------:R-:W-:Y:S02]  /*17a50*/  MOV R25, R5 ;  /* 0x0000000500197202 */ /* 0x000fe40000000f00 */
[----:B------:R-:W-:Y:S04]  /*17a60*/  STL [R1+0x5ad4], R27 ;  /* 0x005ad41b01007387 */ /* 0x000fe80000100800 */
[----:B------:R-:W-:Y:S04]  /*17a70*/  STL [R1+0x5ad0], R26 ;  /* 0x005ad01a01007387 */ /* 0x000fe80000100800 */
[----:B------:R-:W-:Y:S04]  /*17a80*/  STL [R1+0x5acc], R25 ;  /* 0x005acc1901007387 */ /* 0x000fe80000100800 */
[----:B------:R0:W-:Y:S01]  /*17a90*/  STL [R1+0x5ac8], R24 ;  /* 0x005ac81801007387 */ /* 0x0001e20000100800 */
[----:B--2---:R-:W-:Y:S11]  /*17aa0*/  HMMA.16816.F32 R16, R8, R20, R16 ;  /* 0x000000140810723c */ /* 0x004ff60000001810 */
[----:B------:R-:W-:Y:S11]  /*17ab0*/  @!UPT UIADD3 URZ, URZ, URZ, URZ ;  /* 0x0000003f3f3ff290 */ /* 0x000ff6000fffe03f */
[----:B------:R-:W-:Y:S01]  /*17ac0*/  @!UPT UIADD3 URZ, URZ, URZ, URZ ;  /* 0x0000003f3f3ff290 */ /* 0x000fe2000fffe03f */
[----:B------:R-:W-:Y:S04]  /*17ad0*/  STL.64 [R1+0x120], R16 ;  /* 0x0001201001007387 */ /* 0x000fe80000100a00 */
[----:B------:R-:W-:Y:S04]  /*17ae0*/  STL.64 [R1+0x128], R18 ;  /* 0x0001281201007387 */ /* 0x000fe80000100a00 */
[----:B0-----:R-:W2:Y:S01]  /*17af0*/  LDL.LU R24, [R1+0x10] ;  /* 0x0000100001187983 */ /* 0x001ea20000300800 */
[----:B---3--:R-:W-:-:S03]  /*17b00*/  MOV R4, R13 ;  /* 0x0000000d00047202 */ /* 0x008fc60000000f00 */
[----:B------:R-:W2:Y:S01]  /*17b10*/  LDL.LU R25, [R1+0x14] ;  /* 0x0000140001197983 */ /* 0x000ea20000300800 */
[----:B------:R-:W-:-:S05]  /*17b20*/  MOV R5, R12 ;  /* 0x0000000c00057202 */ /* 0x000fca0000000f00 */
[----:B------:R0:W-:Y:S04]  /*17b30*/  STL.64 [R1+0x5c10], R4 ;  /* 0x005c100401007387 */ /* 0x0001e80000100a00 */
[----:B0-----:R-:W3:Y:S04]  /*17b40*/  LDL.LU R4, [R1+0x2b0] ;  /* 0x0002b00001047983 */ /* 0x001ee80000300800 */
[----:B------:R-:W3:Y:S04]  /*17b50*/  LDL.LU R5, [R1+0x2b4] ;  /* 0x0002b40001057983 */ /* 0x000ee80000300800 */
[----:B------:R-:W4:Y:S04]  /*17b60*/  LDL.LU R6, [R1+0x2b8] ;  /* 0x0002b80001067983 */ /* 0x000f280000300800 */
[----:B------:R-:W4:Y:S04]  /*17b70*/  LDL.LU R7, [R1+0x2bc] ;  /* 0x0002bc0001077983 */ /* 0x000f280000300800 */
[----:B------:R-:W5:Y:S04]  /*17b80*/  LDL.LU R16, [R1+0xf0] ;  /* 0x0000f00001107983 */ /* 0x000f680000300800 */
[----:B------:R-:W5:Y:S04]  /*17b90*/  LDL.LU R17, [R1+0xf4] ;  /* 0x0000f40001117983 */ /* 0x000f680000300800 */
[----:B------:R-:W2:Y:S04]  /*17ba0*/  LDL.LU R18, [R1+0xf8] ;  /* 0x0000f80001127983 */ /* 0x000ea80000300800 */
[----:B------:R-:W2:Y:S04]  /*17bb0*/  LDL.LU R19, [R1+0xfc] ;  /* 0x0000fc0001137983 */ /* 0x000ea80000300800 */
[----:B--2---:R-:W-:Y:S04]  /*17bc0*/  STL.64 [R1+0x5c78], R18 ;  /* 0x005c781201007387 */ /* 0x004fe80000100a00 */
[----:B-----5:R-:W-:Y:S04]  /*17bd0*/  STL.64 [R1+0x5c70], R16 ;  /* 0x005c701001007387 */ /* 0x020fe80000100a00 */
[----:B------:R-:W2:Y:S04]  /*17be0*/  LDL.LU R20, [R1] ;  /* 0x0000000001147983 */ /* 0x000ea80000300800 */
[----:B------:R-:W2:Y:S04]  /*17bf0*/  LDL.LU R21, [R1+0x4] ;  /* 0x0000040001157983 */ /* 0x000ea80000300800 */
[----:B--2---:R0:W-:Y:S04]  /*17c00*/  STL.64 [R1+0x5c80], R20 ;  /* 0x005c801401007387 */ /* 0x0041e80000100a00 */
[----:B0-----:R-:W2:Y:S04]  /*17c10*/  LDL.LU R20, [R1+0x110] ;  /* 0x0001100001147983 */ /* 0x001ea80000300800 */
[----:B------:R-:W2:Y:S04]  /*17c20*/  LDL.LU R21, [R1+0x114] ;  /* 0x0001140001157983 */ /* 0x000ea80000300800 */
[----:B------:R-:W2:Y:S04]  /*17c30*/  LDL.LU R22, [R1+0x118] ;  /* 0x0001180001167983 */ /* 0x000ea80000300800 */
[----:B------:R-:W2:Y:S04]  /*17c40*/  LDL.LU R23, [R1+0x11c] ;  /* 0x00011c0001177983 */ /* 0x000ea80000300800 */
        /* <DEDUP_REMOVED lines=8> */
[----:B----4-:R-:W-:Y:S04]  /*17cd0*/  STL.64 [R1+0x5c20], R6 ;  /* 0x005c200601007387 */ /* 0x010fe80000100a00 */
[----:B---3--:R0:W-:Y:S04]  /*17ce0*/  STL.64 [R1+0x5c18], R4 ;  /* 0x005c180401007387 */ /* 0x0081e80000100a00 */
[----:B0-----:R-:W3:Y:S04]  /*17cf0*/  LDL.LU R4, [R1+0xb0] ;  /* 0x0000b00001047983 */ /* 0x001ee80000300800 */
[----:B------:R-:W3:Y:S01]  /*17d00*/  LDL.LU R5, [R1+0xb4] ;  /* 0x0000b40001057983 */ /* 0x000ee20000300800 */
[C---:B--2---:R-:W-:Y:S11]  /*17d10*/  HMMA.16816.F32 R20, R8.reuse, R24, R20 ;  /* 0x000000180814723c */ /* 0x044ff60000001814 */
[----:B------:R-:W-:Y:S11]  /*17d20*/  @!UPT UIADD3 URZ, URZ, URZ, URZ ;  /* 0x0000003f3f3ff290 */ /* 0x000ff6000fffe03f */
[----:B------:R-:W-:Y:S02]  /*17d30*/  @!UPT UIADD3 URZ, URZ, URZ, URZ ;  /* 0x0000003f3f3ff290 */ /* 0x000fe4000fffe03f */
[----:B------:R-:W-:Y:S01]  /*17d40*/  IMAD.MOV.U32 R27, RZ, RZ, R20 ;  /* 0x000000ffff1b7224 */ /* 0x000fe200078e0014 */
[----:B------:R-:W-:Y:S02]  /*17d50*/  MOV R26, R21 ;  /* 0x00000015001a7202 */ /* 0x000fe40000000f00 */
[----:B------:R-:W-:Y:S01]  /*17d60*/  MOV R25, R22 ;  /* 0x0000001600197202 */ /* 0x000fe20000000f00 */
[----:B------:R-:W-:Y:S01]  /*17d70*/  IMAD.MOV.U32 R24, RZ, RZ, R23 ;  /* 0x000000ffff187224 */ /* 0x000fe200078e0017 */
[----:B---3--:R0:W-:Y:S04]  /*17d80*/  STL.64 [R1+0x5c38], R4 ;  /* 0x005c380401007387 */ /* 0x0081e80000100a00 */
[----:B0-----:R-:W2:Y:S04]  /*17d90*/  LDL.LU R4, [R1+0x2d0] ;  /* 0x0002d00001047983 */ /* 0x001ea80000300800 */
[----:B------:R-:W2:Y:S04]  /*17da0*/  LDL.LU R5, [R1+0x2d4] ;  /* 0x0002d40001057983 */ /* 0x000ea80000300800 */
[----:B------:R-:W2:Y:S04]  /*17db0*/  LDL.LU R6, [R1+0x2d8] ;  /* 0x0002d80001067983 */ /* 0x000ea80000300800 */
[----:B------:R-:W2:Y:S04]  /*17dc0*/  LDL.LU R7, [R1+0x2dc] ;  /* 0x0002dc0001077983 */ /* 0x000ea80000300800 */
[----:B------:R-:W5:Y:S04]  /*17dd0*/  LDL.LU.64 R20, [R1+0x5c80] ;  /* 0x005c800001147983 */ /* 0x000f680000300a00 */
[----:B------:R-:W-:Y:S04]  /*17de0*/  STL [R1+0x5ae8], R25 ;  /* 0x005ae81901007387 */ /* 0x000fe80000100800 */
[----:B------:R-:W-:Y:S04]  /*17df0*/  STL [R1+0x5ae4], R26 ;  /* 0x005ae41a01007387 */ /* 0x000fe80000100800 */
[----:B------:R-:W-:Y:S04]  /*17e00*/  STL [R1+0x5ae0], R27 ;  /* 0x005ae01b01007387 */ /* 0x000fe80000100800 */
[----:B------:R0:W-:Y:S04]  /*17e10*/  STL [R1+0x5adc], R24 ;  /* 0x005adc1801007387 */ /* 0x0001e80000100800 */
[----:B0-----:R-:W3:Y:S04]  /*17e20*/  LDL.LU R24, [R1+0x2a0] ;  /* 0x0002a00001187983 */ /* 0x001ee80000300800 */
[----:B------:R-:W3:Y:S04]  /*17e30*/  LDL.LU R25, [R1+0x2a4] ;  /* 0x0002a40001197983 */ /* 0x000ee80000300800 */
[----:B------:R-:W4:Y:S04]  /*17e40*/  LDL.LU R26, [R1+0x2a8] ;  /* 0x0002a800011a7983 */ /* 0x000f280000300800 */
[----:B------:R-:W4:Y:S01]  /*17e50*/  LDL.LU R27, [R1+0x2ac] ;  /* 0x0002ac00011b7983 */ /* 0x000f220000300800 */
[C---:B-----5:R-:W-:Y:S03]  /*17e60*/  HMMA.16816.F32 R20, R8.reuse, R20, R16 ;  /* 0x000000140814723c */ /* 0x060fe60000001810 */
[----:B----4-:R-:W-:Y:S04]  /*17e70*/  STL.64 [R1+0x5c30], R26 ;  /* 0x005c301a01007387 */ /* 0x010fe80000100a00 */
[----:B---3--:R0:W-:Y:S04]  /*17e80*/  STL.64 [R1+0x5c28], R24 ;  /* 0x005c281801007387 */ /* 0x0081e80000100a00 */
[----:B0-----:R-:W3:Y:S04]  /*17e90*/  LDL.LU R24, [R1+0x2c0] ;  /* 0x0002c00001187983 */ /* 0x001ee80000300800 */
[----:B------:R-:W3:Y:S04]  /*17ea0*/  LDL.LU R25, [R1+0x2c4] ;  /* 0x0002c40001197983 */ /* 0x000ee80000300800 */
[----:B------:R-:W3:Y:S04]  /*17eb0*/  LDL.LU R26, [R1+0x2c8] ;  /* 0x0002c800011a7983 */ /* 0x000ee80000300800 */
[----:B------:R-:W3:Y:S04]  /*17ec0*/  LDL.LU R27, [R1+0x2cc] ;  /* 0x0002cc00011b7983 */ /* 0x000ee80000300800 */
[----:B------:R-:W4:Y:S04]  /*17ed0*/  LDL.LU.64 R18, [R1+0x5c78] ;  /* 0x005c780001127983 */ /* 0x000f280000300a00 */
[----:B------:R-:W4:Y:S04]  /*17ee0*/  LDL.LU.64 R16, [R1+0x5c70] ;  /* 0x005c700001107983 */ /* 0x000f280000300a00 */
[----:B------:R-:W-:Y:S04]  /*17ef0*/  STL.64 [R1+0x100], R20 ;  /* 0x0001001401007387 */ /* 0x000fe80000100a00 */
[----:B------:R0:W-:Y:S04]  /*17f00*/  STL.64 [R1+0x108], R22 ;  /* 0x0001081601007387 */ /* 0x0001e80000100a00 */
[----:B0-----:R-:W5:Y:S04]  /*17f10*/  LDL.LU.64 R22, [R1+0x5c68] ;  /* 0x005c680001167983 */ /* 0x001f680000300a00 */
[----:B------:R-:W4:Y:S02]  /*17f20*/  LDL.LU.64 R20, [R1+0x5c60] ;  /* 0x005c600001147983 */ /* 0x000f240000300a00 */
[C---:B----4-:R-:W-:Y:S11]  /*17f30*/  HMMA.16816.F32 R16, R8.reuse, R20, R16 ;  /* 0x000000140810723c */ /* 0x050ff60000001810 */
[----:B------:R-:W-:Y:S11]  /*17f40*/  @!UPT UIADD3 URZ, URZ, URZ, URZ ;  /* 0x0000003f3f3ff290 */ /* 0x000ff6000fffe03f */
[----:B------:R-:W-:Y:S01]  /*17f50*/  @!UPT UIADD3 URZ, URZ, URZ, URZ ;  /* 0x0000003f3f3ff290 */ /* 0x000fe2000fffe03f */
[----:B------:R-:W-:Y:S04]  /*17f60*/  STL.64 [R1+0xf0], R16 ;  /* 0x0000f01001007387 */ /* 0x000fe80000100a00 */
[----:B------:R0:W-:Y:S04]  /*17f70*/  STL.64 [R1+0xf8], R18 ;  /* 0x0000f81201007387 */ /* 0x0001e80000100a00 */
[----:B0-----:R-:W4:Y:S04]  /*17f80*/  LDL.LU.64 R18, [R1+0x5c58] ;  /* 0x005c580001127983 */ /* 0x001f280000300a00 */
[----:B------:R-:W2:Y:S02]  /*17f90*/  LDL.LU.64 R16, [R1+0x5c50] ;  /* 0x005c500001107983 */ /* 0x000ea40000300a00 */
[C---:B--2---:R-:W-:Y:S11]  /*17fa0*/  HMMA.16816.F32 R12, R8.reuse, R16, R12 ;  /* 0x00000010080c723c */ /* 0x044ff6000000180c */
[----:B------:R-:W-:Y:S11]  /*17fb0*/  @!UPT UIADD3 URZ, URZ, URZ, URZ ;  /* 0x0000003f3f3ff290 */ /* 0x000ff6000fffe03f */
[----:B------:R-:W-:Y:S01]  /*17fc0*/  @!UPT UIADD3 URZ, URZ, URZ, URZ ;  /* 0x0000003f3f3ff290 */ /* 0x000fe2000fffe03f */
[----:B------:R-:W-:Y:S04]  /*17fd0*/  STL.64 [R1+0xd0], R12 ;  /* 0x0000d00c01007387 */ /* 0x000fe80000100a00 */
[----:B------:R0:W-:Y:S04]  /*17fe0*/  STL.64 [R1+0xd8], R14 ;  /* 0x0000d80e01007387 */ /* 0x0001e80000100a00 */
[----:B0-----:R-:W2:Y:S04]  /*17ff0*/  LDL.LU.64 R14, [R1+0x5c48] ;  /* 0x005c4800010e7983 */ /* 0x001ea80000300a00 */
[----:B------:R-:W2:Y:S02]  /*18000*/  LDL.LU.64 R12, [R1+0x5c40] ;  /* 0x005c4000010c7983 */ /* 0x000ea40000300a00 */
[----:B--2---:R-:W-:Y:S11]  /*18010*/  HMMA.16816.F32 R4, R8, R12, R4 ;  /* 0x0000000c0804723c */ /* 0x004ff60000001804 */
[----:B------:R-:W-:Y:S11]  /*18020*/  @!UPT UIADD3 URZ, URZ, URZ, URZ ;  /* 0x0000003f3f3ff290 */ /* 0x000ff6000fffe03f */
[----:B------:R-:W-:Y:S01]  /*18030*/  @!UPT UIADD3 URZ, URZ, URZ, URZ ;  /* 0x0000003f3f3ff290 */ /* 0x000fe2000fffe03f */
[----:B------:R0:W-:Y:S04]  /*18040*/  STL.64 [R1+0xc0], R4 ;  /* 0x0000c00401007387 */ /* 0x0001e80000100a00 */
[----:B------:R3:W-:Y:S04]  /*18050*/  STL.64 [R1+0xc8], R6 ;  /* 0x0000c80601007387 */ /* 0x0007e80000100a00 */
[----:B0-----:R-:W3:Y:S01]  /*18060*/  LDL.LU.64 R4, [R1+0x5c38] ;  /* 0x005c380001047983 */ /* 0x001ee20000300a00 */
[----:B------:R-:W-:-:S03]  /*18070*/  MOV R12, R29 ;  /* 0x0000001d000c7202 */ /* 0x000fc60000000f00 */
[----:B------:R0:W-:Y:S01]  /*18080*/  STL.64 [R1+0x5bf0], R14 ;  /* 0x005bf00e01007387 */ /* 0x0001e20000100a00 */
[----:B------:R-:W-:Y:S01]  /*18090*/  MOV R13, R28 ;  /* 0x0000001c000d7202 */ /* 0x000fe20000000f00 */
[C---:B---3--:R-:W-:Y:S02]  /*180a0*/  HMMA.16816.F32 R4, R8.reuse, R4, R24 ;  /* 0x000000040804723c */ /* 0x048fe40000001818 */
[----:B------:R-:W2:Y:S04]  /*180b0*/  LDL.LU.64 R26, [R1+0x5c30] ;  /* 0x005c3000011a7983 */ /* 0x000ea80000300a00 */
[----:B------:R-:W2:Y:S11]  /*180c0*/  LDL.LU.64 R24, [R1+0x5c28] ;  /* 0x005c280001187983 */ /* 0x000eb60000300a00 */
[----:B------:R-:W-:Y:S07]  /*180d0*/  @!UPT UIADD3 URZ, URZ, URZ, URZ ;  /* 0x0000003f3f3ff290 */ /* 0x000fee000fffe03f */
[----:B------:R-:W-:Y:S01]  /*180e0*/  MOV R17, R6 ;  /* 0x0000000600117202 */ /* 0x000fe20000000f00 */
[----:B------:R-:W-:Y:S01]  /*180f0*/  IMAD.MOV.U32 R16, RZ, RZ, R7 ;  /* 0x000000ffff107224 */ /* 0x000fe200078e0007 */
[----:B------:R-:W-:Y:S01]  /*18100*/  MOV R28, R5 ;  /* 0x00000005001c7202 */ /* 0x000fe20000000f00 */
[----:B------:R-:W-:Y:S01]  /*18110*/  IMAD.MOV.U32 R29, RZ, RZ, R4 ;  /* 0x000000ffff1d7224 */ /* 0x000fe200078e0004 */
[----:B------:R-:W0:Y:S04]  /*18120*/  LDL.LU.64 R6, [R1+0x5c20] ;  /* 0x005c200001067983 */ /* 0x000e280000300a00 */
[----:B------:R-:W0:Y:S04]  /*18130*/  LDL.LU.64 R4, [R1+0x5c18] ;  /* 0x005c180001047983 */ /* 0x000e280000300a00 */
[----:B------:R1:W-:Y:S04]  /*18140*/  STL [R1+0x59f8], R16 ;  /* 0x0059f81001007387 */ /* 0x0003e80000100800 */
[----:B------:R3:W-:Y:S04]  /*18150*/  STL [R1+0x59f4], R17 ;  /* 0x0059f41101007387 */ /* 0x0007e80000100800 */
[----:B----4-:R-:W-:Y:S04]  /*18160*/  STL.64 [R1+0x5ba8], R18 ;  /* 0x005ba81201007387 */ /* 0x010fe80000100a00 */
[----:B------:R4:W-:Y:S04]  /*18170*/  STL [R1+0x59f0], R28 ;  /* 0x0059f01c01007387 */ /* 0x0009e80000100800 */
[----:B------:R0:W-:Y:S02]  /*18180*/  STL [R1+0x59ec], R29 ;  /* 0x0059ec1d01007387 */ /* 0x0001e40000100800 */
[----:B0-----:R-:W-:Y:S02]  /*18190*/  HMMA.16816.F32 R12, R8, R12, R4 ;  /* 0x0000000c080c723c */ /* 0x001fe40000001804 */
[----:B------:R-:W2:Y:S01]  /*181a0*/  LDL.LU.64 R4, [R1+0x5c10] ;  /* 0x005c100001047983 */ /* 0x000ea20000300a00 */
[----:B-1----:R-:W-:-:S02]  /*181b0*/  MOV R16, R2 ;  /* 0x0000000200107202 */ /* 0x002fc40000000f00 */
[----:B---3--:R-:W-:Y:S11]  /*181c0*/  MOV R17, R0 ;  /* 0x0000000000117202 */ /* 0x008ff60000000f00 */
[----:B------:R-:W-:Y:S08]  /*181d0*/  @!UPT UIADD3 URZ, URZ, URZ, URZ ;  /* 0x0000003f3f3ff290 */ /* 0x000ff0000fffe03f */
[----:B------:R-:W-:Y:S01]  /*181e0*/  MOV R2, R15 ;  /* 0x0000000f00027202 */ /* 0x000fe20000000f00 */
[----:B------:R-:W-:Y:S01]  /*181f0*/  IMAD.MOV.U32 R3, RZ, RZ, R13 ;  /* 0x000000ffff037224 */ /* 0x000fe200078e000d */
[----:B------:R-:W-:Y:S01]  /*18200*/  MOV R0, R14 ;  /* 0x0000000e00007202 */ /* 0x000fe20000000f00 */
[----:B------:R-:W-:Y:S04]  /*18210*/  STL [R1+0x2b0], R12 ;  /* 0x0002b00c01007387 */ /* 0x000fe80000100800 */
[----:B------:R-:W-:Y:S04]  /*18220*/  STL [R1+0x5af0], R2 ;  /* 0x005af00201007387 */ /* 0x000fe80000100800 */
[----:B------:R-:W-:Y:S04]  /*18230*/  STL [R1+0x5aec], R0 ;  /* 0x005aec0001007387 */ /* 0x000fe80000100800 */
[----:B------:R-:W-:Y:S01]  /*18240*/  STL [R1+0x5ad8], R3 ;  /* 0x005ad80301007387 */ /* 0x000fe20000100800 */
[----:B--2---:R-:W-:Y:S03]  /*18250*/  HMMA.16816.F32 R4, R8, R4, R24 ;  /* 0x000000040804723c */ /* 0x004fe60000001818 */
[----:B------:R-:W2:Y:S04]  /*18260*/  LDL.LU R24, [R1+0x280] ;  /* 0x0002800001187983 */ /* 0x000ea80000300800 */
[----:B------:R-:W2:Y:S01]  /*18270*/  LDL.LU R25, [R1+0x284] ;  /* 0x0002840001197983 */ /* 0x000ea20000300800 */
[----:B-----5:R-:W-:-:S03]  /*18280*/  MOV R26, R22 ;  /* 0x00000016001a7202 */ /* 0x020fc60000000f00 */
[----:B------:R-:W3:Y:S04]  /*18290*/  LDL.LU R22, [R1+0x5c08] ;  /* 0x005c080001167983 */ /* 0x000ee80000300800 */
[----:B------:R-:W2:Y:S09]  /*182a0*/  LDL.LU R27, [R1+0x28c] ;  /* 0x00028c00011b7983 */ /* 0x000eb20000300800 */
[----:B------:R-:W-:Y:S01]  /*182b0*/  IMAD.MOV.U32 R20, RZ, RZ, R4 ;  /* 0x000000ffff147224 */ /* 0x000fe200078e0004 */
[----:B------:R-:W-:Y:S01]  /*182c0*/  MOV R21, R5 ;  /* 0x0000000500157202 */ /* 0x000fe20000000f00 */
[----:B------:R-:W5:Y:S01]  /*182d0*/  LDL.LU R4, [R1+0x190] ;  /* 0x0001900001047983 */ /* 0x000f620000300800 */
[----:B----4-:R-:W-:Y:S01]  /*182e0*/  MOV R28, R6 ;  /* 0x00000006001c7202 */ /* 0x010fe20000000f00 */
[----:B------:R-:W-:-:S02]  /*182f0*/  IMAD.MOV.U32 R29, RZ, RZ, R7 ;  /* 0x000000ffff1d7224 */ /* 0x000fc400078e0007 */
[----:B------:R-:W5:Y:S04]  /*18300*/  LDL.LU R5, [R1+0x194] ;  /* 0x0001940001057983 */ /* 0x000f680000300800 */
[----:B------:R-:W5:Y:S04]  /*18310*/  LDL.LU R6, [R1+0x198] ;  /* 0x0001980001067983 */ /* 0x000f680000300800 */
[----:B------:R-:W5:Y:S04]  /*18320*/  LDL.LU R7, [R1+0x19c] ;  /* 0x00019c0001077983 */ /* 0x000f680000300800 */
[----:B------:R-:W2:Y:S04]  /*18330*/  LDL.LU.64 R14, [R1+0xe8] ;  /* 0x0000e800010e7983 */ /* 0x000ea80000300a00 */
[----:B---3--:R0:W-:Y:S04]  /*18340*/  STL.64 [R1+0x5b88], R22 ;  /* 0x005b881601007387 */ /* 0x0081e80000100a00 */
[----:B------:R-:W-:Y:S04]  /*18350*/  STL.64 [R1+0x5b80], R20 ;  /* 0x005b801401007387 */ /* 0x000fe80000100a00 */
[----:B0-----:R-:W3:Y:S04]  /*18360*/  LDL.LU.64 R22, [R1+0x48] ;  /* 0x0000480001167983 */ /* 0x001ee80000300a00 */
[----:B---3--:R0:W-:Y:S04]  /*18370*/  STL.64 [R1+0x5bc0], R22 ;  /* 0x005bc01601007387 */ /* 0x0081e80000100a00 */
[----:B0-----:R-:W3:Y:S04]  /*18380*/  LDL.LU.64 R22, [R1+0x58] ;  /* 0x0000580001167983 */ /* 0x001ee80000300a00 */
[----:B---3--:R0:W-:Y:S04]  /*18390*/  STL.64 [R1+0x5bd8], R22 ;  /* 0x005bd81601007387 */ /* 0x0081e80000100a00 */
[----:B------:R-:W3:Y:S04]  /*183a0*/  LDL.LU R20, [R1+0x290] ;  /* 0x0002900001147983 */ /* 0x000ee80000300800 */
[----:B------:R-:W3:Y:S04]  /*183b0*/  LDL.LU R21, [R1+0x294] ;  /* 0x0002940001157983 */ /* 0x000ee80000300800 */
[----:B0-----:R-:W3:Y:S04]  /*183c0*/  LDL.LU R22, [R1+0x298] ;  /* 0x0002980001167983 */ /* 0x001ee80000300800 */
[----:B------:R-:W3:Y:S04]  /*183d0*/  LDL.LU R23, [R1+0x29c] ;  /* 0x00029c0001177983 */ /* 0x000ee80000300800 */
[----:B------:R-:W-:Y:S04]  /*183e0*/  STL [R1+0x5af8], R29 ;  /* 0x005af81d01007387 */ /* 0x000fe80000100800 */
[----:B------:R-:W-:Y:S01]  /*183f0*/  STL [R1+0x5af4], R28 ;  /* 0x005af41c01007387 */ /* 0x000fe20000100800 */
[C---:B---3--:R-:W-:Y:S03]  /*18400*/  HMMA.16816.F32 R16, R8.reuse, R16, R20 ;  /* 0x000000100810723c */ /* 0x048fe60000001814 */
[----:B------:R-:W3:Y:S11]  /*18410*/  LDL.LU R20, [R1+0x270] ;  /* 0x0002700001147983 */ /* 0x000ef60000300800 */
[----:B------:R-:W-:Y:S09]  /*18420*/  @!UPT UIADD3 URZ, URZ, URZ, URZ ;  /* 0x0000003f3f3ff290 */ /* 0x000ff2000fffe03f */
[----:B------:R-:W-:Y:S04]  /*18430*/  STL.64 [R1+0x290], R16 ;  /* 0x0002901001007387 */ /* 0x000fe80000100a00 */
[----:B------:R-:W-:Y:S04]  /*18440*/  STL.64 [R1+0x298], R18 ;  /* 0x0002981201007387 */ /* 0x000fe80000100a00 */
[----:B------:R-:W3:Y:S04]  /*18450*/  LDL.LU R21, [R1+0x274] ;  /* 0x0002740001157983 */ /* 0x000ee80000300800 */
[----:B------:R-:W4:Y:S04]  /*18460*/  LDL.LU R22, [R1+0x278] ;  /* 0x0002780001167983 */ /* 0x000f280000300800 */
[----:B------:R-:W4:Y:S04]  /*18470*/  LDL.LU R23, [R1+0x27c] ;  /* 0x00027c0001177983 */ /* 0x000f280000300800 */
[----:B----4-:R-:W-:Y:S04]  /*18480*/  STL.64 [R1+0x5be8], R22 ;  /* 0x005be81601007387 */ /* 0x010fe80000100a00 */
[----:B---3--:R0:W-:Y:S04]  /*18490*/  STL.64 [R1+0x5be0], R20 ;  /* 0x005be01401007387 */ /* 0x0081e80000100a00 */
[----:B0-----:R-:W5:Y:S04]  /*184a0*/  LDL.LU R20, [R1+0x70] ;  /* 0x0000700001147983 */ /* 0x001f680000300800 */
[----:B------:R-:W5:Y:S04]  /*184b0*/  LDL.LU R21, [R1+0x74] ;  /* 0x0000740001157983 */ /* 0x000f680000300800 */
[----:B------:R-:W3:Y:S04]  /*184c0*/  LDL.LU.64 R18, [R1+0x38] ;  /* 0x0000380001127983 */ /* 0x000ee80000300a00 */
[----:B---3--:R0:W-:Y:S04]  /*184d0*/  STL.64 [R1+0x5bb8], R18 ;  /* 0x005bb81201007387 */ /* 0x0081e80000100a00 */
[----:B------:R-:W3:Y:S04]  /*184e0*/  LDL.LU R16, [R1+0x250] ;  /* 0x0002500001107983 */ /* 0x000ee80000300800 */
[----:B------:R-:W3:Y:S04]  /*184f0*/  LDL.LU R17, [R1+0x254] ;  /* 0x0002540001117983 */ /* 0x000ee80000300800 */
[----:B0-----:R-:W4:Y:S04]  /*18500*/  LDL.LU R18, [R1+0x258] ;  /* 0x0002580001127983 */ /* 0x001f280000300800 */
[----:B------:R-:W4:Y:S01]  /*18510*/  LDL.LU R19, [R1+0x25c] ;  /* 0x00025c0001137983 */ /* 0x000f220000300800 */
[----:B-----5:R-:W-:Y:S03]  /*18520*/  HMMA.16816.F32 R8, R8, R20, R4 ;  /* 0x000000140808723c */ /* 0x020fe60000001804 */
[----:B----4-:R-:W-:Y:S04]  /*18530*/  STL.64 [R1+0x5bd0], R18 ;  /* 0x005bd01201007387 */ /* 0x010fe80000100a00 */
[----:B---3--:R0:W-:Y:S04]  /*18540*/  STL.64 [R1+0x5bc8], R16 ;  /* 0x005bc81001007387 */ /* 0x0081e80000100a00 */
[----:B0-----:R-:W3:Y:S04]  /*18550*/  LDL.LU R16, [R1+0x260] ;  /* 0x0002600001107983 */ /* 0x001ee80000300800 */
[----:B------:R-:W3:Y:S04]  /*18560*/  LDL.LU R17, [R1+0x264] ;  /* 0x0002640001117983 */ /* 0x000ee80000300800 */
[----:B------:R-:W3:Y:S04]  /*18570*/  LDL.LU R18, [R1+0x268] ;  /* 0x0002680001127983 */ /* 0x000ee80000300800 */
[----:B------:R-:W3:Y:S04]  /*18580*/  LDL.LU R19, [R1+0x26c] ;  /* 0x00026c0001137983 */ /* 0x000ee80000300800 */
[----:B------:R-:W2:Y:S04]  /*18590*/  LDL.LU.64 R6, [R1+0x5c00] ;  /* 0x005c000001067983 */ /* 0x000ea80000300a00 */
[----:B------:R-:W2:Y:S04]  /*185a0*/  LDL.LU.64 R4, [R1+0x5bf8] ;  /* 0x005bf80001047983 */ /* 0x000ea80000300a00 */
[----:B------:R-:W-:Y:S04]  /*185b0*/  STL.64 [R1+0x5978], R10 ;  /* 0x0059780a01007387 */ /* 0x000fe80000100a00 */
[----:B------:R0:W-:Y:S04]  /*185c0*/  STL.64 [R1+0x5970], R8 ;  /* 0x0059700801007387 */ /* 0x0001e80000100a00 */
[----:B0-----:R-:W4:Y:S04]  /*185d0*/  LDL.LU R8, [R1+0x230] ;  /* 0x0002300001087983 */ /* 0x001f280000300800 */
[----:B------:R-:W4:Y:S04]  /*185e0*/  LDL.LU R9, [R1+0x234] ;  /* 0x0002340001097983 */ /* 0x000f280000300800 */
[----:B------:R-:W4:Y:S04]  /*185f0*/  LDL.LU R10, [R1+0x238] ;  /* 0x00023800010a7983 */ /* 0x000f280000300800 */
[----:B------:R-:W4:Y:S01]  /*18600*/  LDL.LU R11, [R1+0x23c] ;  /* 0x00023c00010b7983 */ /* 0x000f220000300800 */
[----:B--2---:R-:W-:Y:S07]  /*18610*/  HMMA.16816.F32 R20, R4, R14, R24 ;  /* 0x0000000e0414723c */ /* 0x004fee0000001818 */
[----:B------:R-:W-:Y:S01]  /*18620*/  MOV R26, R14 ;  /* 0x0000000e001a7202 */ /* 0x000fe20000000f00 */
[----:B------:R-:W-:-:S02]  /*18630*/  IMAD.MOV.U32 R27, RZ, RZ, R15 ;  /* 0x000000ffff1b7224 */ /* 0x000fc400078e000f */
[----:B------:R-:W2:Y:S11]  /*18640*/  LDL.LU.64 R14, [R1+0x5bf0] ;  /* 0x005bf000010e7983 */ /* 0x000eb60000300a00 */
[----:B------:R-:W-:Y:S02]  /*18650*/  @!UPT UIADD3 URZ, URZ, URZ, URZ ;  /* 0x0000003f3f3ff290 */ /* 0x000fe4000fffe03f */
[----:B------:R0:W-:Y:S01]  /*18660*/  STL.64 [R1+0x280], R20 ;  /* 0x0002801401007387 */ /* 0x0001e20000100a00 */
[----:B------:R-:W-:Y:S02]  /*18670*/  MOV R13, R22 ;  /* 0x00000016000d7202 */ /* 0x000fe40000000f00 */
[----:B------:R-:W-:Y:S02]  /*18680*/  MOV R12, R23 ;  /* 0x00000017000c7202 */ /* 0x000fe40000000f00 */
[----:B------:R-:W5:Y:S04]  /*18690*/  LDL.LU.64 R22, [R1+0x5be8] ;  /* 0x005be80001167983 */ /* 0x000f680000300a00 */
[----:B0-----:R-:W5:Y:S04]  /*186a0*/  LDL.LU.64 R20, [R1+0x5be0] ;  /* 0x005be00001147983 */ /* 0x001f680000300a00 */
[----:B------:R-:W-:Y:S04]  /*186b0*/  STL [R1+0x5b00], R27 ;  /* 0x005b001b01007387 */ /* 0x000fe80000100800 */
[----:B------:R0:W-:Y:S04]  /*186c0*/  STL [R1+0x5afc], R26 ;  /* 0x005afc1a01007387 */ /* 0x0001e80000100800 */
[----:B0-----:R-:W5:Y:S04]  /*186d0*/  LDL.LU.64 R26, [R1+0x68] ;  /* 0x00006800011a7983 */ /* 0x001f680000300a00 */
[----:B------:R-:W-:Y:S04]  /*186e0*/  STL [R1+0x596c], R12 ;  /* 0x00596c0c01007387 */ /* 0x000fe80000100800 */
[----:B------:R-:W-:Y:S04]  /*186f0*/  STL [R1+0x5968], R13 ;  /* 0x0059680d01007387 */ /* 0x000fe80000100800 */
[----:B--2---:R0:W-:Y:S04]  /*18700*/  STL.64 [R1+0x5bb0], R14 ;  /* 0x005bb00e01007387 */ /* 0x0041e80000100a00 */
[----:B0-----:R-:W4:Y:S01]  /*18710*/  LDL.LU.64 R14, [R1+0x28] ;  /* 0x00002800010e7983 */ /* 0x001f220000300a00 */
[----:B-----5:R-:W-:Y:S11]  /*18720*/  HMMA.16816.F32 R20, R4, R26, R20 ;  /* 0x0000001a0414723c */ /* 0x020ff60000001814 */
[----:B------:R-:W-:Y:S11]  /*18730*/  @!UPT UIADD3 URZ, URZ, URZ, URZ ;  /* 0x0000003f3f3ff290 */ /* 0x000ff6000fffe03f */
[----:B------:R-:W-:Y:S01]  /*18740*/  @!UPT UIADD3 URZ, URZ, URZ, URZ ;  /* 0x0000003f3f3ff290 */ /* 0x000fe2000fffe03f */
[----:B------:R-:W-:Y:S04]  /*18750*/  STL.64 [R1+0x270], R20 ;  /* 0x0002701401007387 */ /* 0x000fe80000100a00 */
[----:B------:R0:W-:Y:S04]  /*18760*/  STL.64 [R1+0x278], R22 ;  /* 0x0002781601007387 */ /* 0x0001e80000100a00 */
[----:B0-----:R-:W3:Y:S01]  /*18770*/  LDL.LU.64 R22, [R1+0x5bd8] ;  /* 0x005bd80001167983 */ /* 0x001ee20000300a00 */
[----:B------:R-:W-:-:S05]  /*18780*/  IMAD.MOV.U32 R0, RZ, RZ, R26 ;  /* 0x000000ffff007224 */ /* 0x000fca00078e001a */
[----:B------:R-:W-:Y:S01]  /*18790*/  STL [R1+0x5b04], R0 ;  /* 0x005b040001007387 */ /* 0x000fe20000100800 */
[C---:B---3--:R-:W-:Y:S01]  /*187a0*/  HMMA.16816.F32 R16, R4.reuse, R22, R16 ;  /* 0x000000160410723c */ /* 0x048fe20000001810 */
[----:B------:R-:W-:Y:S01]  /*187b0*/  MOV R28, R22 ;  /* 0x00000016001c7202 */ /* 0x000fe20000000f00 */
[----:B------:R-:W-:Y:S11]  /*187c0*/  IMAD.MOV.U32 R2, RZ, RZ, R23 ;  /* 0x000000ffff027224 */ /* 0x000ff600078e0017 */
[----:B------:R-:W-:Y:S10]  /*187d0*/  @!UPT UIADD3 URZ, URZ, URZ, URZ ;  /* 0x0000003f3f3ff290 */ /* 0x000ff4000fffe03f */
[----:B------:R-:W-:Y:S04]  /*187e0*/  STL.64 [R1+0x260], R16 ;  /* 0x0002601001007387 */ /* 0x000fe80000100a00 */
[----:B------:R0:W-:Y:S04]  /*187f0*/  STL.64 [R1+0x268], R18 ;  /* 0x0002681201007387 */ /* 0x0001e80000100a00 */
[----:B0-----:R-:W2:Y:S04]  /*18800*/  LDL.LU.64 R18, [R1+0x5bd0] ;  /* 0x005bd00001127983 */ /* 0x001ea80000300a00 */
[----:B------:R-:W2:Y:S04]  /*18810*/  LDL.LU.64 R16, [R1+0x5bc8] ;  /* 0x005bc80001107983 */ /* 0x000ea80000300a00 */
[----:B------:R-:W2:Y:S02]  /*18820*/  LDL.LU.64 R22, [R1+0x5bc0] ;  /* 0x005bc00001167983 */ /* 0x000ea40000300a00 */
[----:B--2---:R-:W-:Y:S01]  /*18830*/  HMMA.16816.F32 R16, R4, R22, R16 ;  /* 0x000000160410723c */ /* 0x004fe20000001810 */
[----:B------:R-:W-:-:S02]  /*18840*/  MOV R24, R22 ;  /* 0x0000001600187202 */ /* 0x000fc40000000f00 */
[----:B------:R-:W-:Y:S11]  /*18850*/  MOV R3, R23 ;  /* 0x0000001700037202 */ /* 0x000ff60000000f00 */
[----:B------:R-:W-:Y:S09]  /*18860*/  @!UPT UIADD3 URZ, URZ, URZ, URZ ;  /* 0x0000003f3f3ff290 */ /* 0x000ff2000fffe03f */
[----:B------:R-:W-:Y:S04]  /*18870*/  STL.64 [R1+0x250], R16 ;  /* 0x0002501001007387 */ /* 0x000fe80000100a00 */
[----:B------:R0:W-:Y:S04]  /*18880*/  STL.64 [R1+0x258], R18 ;  /* 0x0002581201007387 */ /* 0x0001e80000100a00 */
[----:B0-----:R-:W2:Y:S04]  /*18890*/  LDL.LU.64 R18, [R1+0x5bb8] ;  /* 0x005bb80001127983 */ /* 0x001ea80000300a00 */
[----:B------:R-:W3:Y:S04]  /*188a0*/  LDL.LU.64 R22, [R1+0x8] ;  /* 0x0000080001167983 */ /* 0x000ee80000300a00 */
[----:B---3--:R0:W-:Y:S04]  /*188b0*/  STL.64 [R1+0x5ba0], R22 ;  /* 0x005ba01601007387 */ /* 0x0081e80000100a00 */
[----:B------:R-:W3:Y:S04]  /*188c0*/  LDL.LU R20, [R1+0x240] ;  /* 0x0002400001147983 */ /* 0x000ee80000300800 */
[----:B------:R-:W3:Y:S04]  /*188d0*/  LDL.LU R21, [R1+0x244] ;  /* 0x0002440001157983 */ /* 0x000ee80000300800 */
[----:B0-----:R-:W3:Y:S04]  /*188e0*/  LDL.LU R22, [R1+0x248] ;  /* 0x0002480001167983 */ /* 0x001ee80000300800 */
[----:B------:R-:W3:Y:S01]  /*188f0*/  LDL.LU R23, [R1+0x24c] ;  /* 0x00024c0001177983 */ /* 0x000ee20000300800 */
[----:B--2---:R-:W-:Y:S01]  /*18900*/  IMAD.MOV.U32 R26, RZ, RZ, R18 ;  /* 0x000000ffff1a7224 */ /* 0x004fe200078e0012 */
[----:B------:R-:W-:Y:S01]  /*18910*/  MOV R29, R19 ;  /* 0x00000013001d7202 */ /* 0x000fe20000000f00 */
[----:B----4-:R-:W-:Y:S01]  /*18920*/  HMMA.16816.F32 R8, R4, R14, R8 ;  /* 0x0000000e0408723c */ /* 0x010fe20000001808 */
[----:B------:R-:W-:Y:S01]  /*18930*/  MOV R25, R27 ;  /* 0x0000001b00197202 */ /* 0x000fe20000000f00 */
[----:B------:R-:W-:Y:S01]  /*18940*/  IMAD.MOV.U32 R27, RZ, RZ, R15 ;  /* 0x000000ffff1b7224 */ /* 0x000fe200078e000f */
[----:B------:R-:W-:-:S05]  /*18950*/  MOV R0, R14 ;  /* 0x0000000e00007202 */ /* 0x000fca0000000f00 */
[----:B---3--:R-:W-:Y:S11]  /*18960*/  HMMA.16816.F32 R20, R4, R18, R20 ;  /* 0x000000120414723c */ /* 0x008ff60000001814 */
[----:B------:R-:W-:Y:S11]  /*18970*/  @!UPT UIADD3 URZ, URZ, URZ, URZ ;  /* 0x0000003f3f3ff290 */ /* 0x000ff6000fffe03f */
[----:B------:R-:W-:Y:S01]  /*18980*/  @!UPT UIADD3 URZ, URZ, URZ, URZ ;  /* 0x0000003f3f3ff290 */ /* 0x000fe2000fffe03f */
[----:B------:R-:W-:Y:S04]  /*18990*/  STL.64 [R1+0x240], R20 ;  /* 0x0002401401007387 */ /* 0x000fe80000100a00 */
[----:B------:R0:W-:Y:S04]  /*189a0*/  STL.64 [R1+0x248], R22 ;  /* 0x0002481601007387 */ /* 0x0001e80000100a00 */
[----:B------:R-:W2:Y:S04]  /*189b0*/  LDL.LU R16, [R1+0x220] ;  /* 0x0002200001107983 */ /* 0x000ea80000300800 */
[----:B------:R-:W2:Y:S04]  /*189c0*/  LDL.LU R17, [R1+0x224] ;  /* 0x0002240001117983 */ /* 0x000ea80000300800 */
[----:B------:R-:W2:Y:S04]  /*189d0*/  LDL.LU R18, [R1+0x228] ;  /* 0x0002280001127983 */ /* 0x000ea80000300800 */
[----:B------:R-:W2:Y:S04]  /*189e0*/  LDL.LU R19, [R1+0x22c] ;  /* 0x00022c0001137983 */ /* 0x000ea80000300800 */
[----:B0-----:R-:W2:Y:S04]  /*189f0*/  LDL.LU.64 R22, [R1+0x18] ;  /* 0x0000180001167983 */ /* 0x001ea80000300a00 */
[----:B------:R-:W3:Y:S01]  /*18a00*/  LDL.LU.64 R14, [R1+0x5bb0] ;  /* 0x005bb000010e7983 */ /* 0x000ee20000300a00 */
[----:B------:R-:W-:-:S02]  /*18a10*/  MOV R12, R10 ;  /* 0x0000000a000c7202 */ /* 0x000fc40000000f00 */
[----:B------:R-:W-:Y:S01]  /*18a20*/  MOV R13, R11 ;  /* 0x0000000b000d7202 */ /* 0x000fe20000000f00 */
[----:B------:R-:W-:Y:S04]  /*18a30*/  STL.64 [R1+0x230], R8 ;  /* 0x0002300801007387 */ /* 0x000fe80000100a00 */
[----:B---3--:R-:W-:Y:S04]  /*18a40*/  STL.64 [R1+0x5b58], R14 ;  /* 0x005b580e01007387 */ /* 0x008fe80000100a00 */
[----:B------:R0:W-:Y:S04]  /*18a50*/  STL.64 [R1+0x5b50], R12 ;  /* 0x005b500c01007387 */ /* 0x0001e80000100a00 */
[----:B0-----:R-:W3:Y:S04]  /*18a60*/  LDL.LU R12, [R1+0x1f0] ;  /* 0x0001f000010c7983 */ /* 0x001ee80000300800 */
[----:B------:R-:W3:Y:S04]  /*18a70*/  LDL.LU R13, [R1+0x1f4] ;  /* 0x0001f400010d7983 */ /* 0x000ee80000300800 */
[----:B------:R-:W4:Y:S04]  /*18a80*/  LDL.LU R14, [R1+0x1f8] ;  /* 0x0001f800010e7983 */ /* 0x000f280000300800 */
[----:B------:R-:W4:Y:S01]  /*18a90*/  LDL.LU R15, [R1+0x1fc] ;  /* 0x0001fc00010f7983 */ /* 0x000f220000300800 */
[----:B--2---:R-:W-:Y:S03]  /*18aa0*/  HMMA.16816.F32 R16, R4, R22, R16 ;  /* 0x000000160410723c */ /* 0x004fe60000001810 */
[----:B----4-:R-:W-:Y:S04]  /*18ab0*/  STL.64 [R1+0x5b68], R14 ;  /* 0x005b680e01007387 */ /* 0x010fe80000100a00 */
[----:B---3--:R0:W-:Y:S04]  /*18ac0*/  STL.64 [R1+0x5b60], R12 ;  /* 0x005b600c01007387 */ /* 0x0081e80000100a00 */
[----:B0-----:R-:W2:Y:S04]  /*18ad0*/  LDL.LU R12, [R1+0x200] ;  /* 0x00020000010c7983 */ /* 0x001ea80000300800 */
[----:B------:R-:W2:Y:S04]  /*18ae0*/  LDL.LU R13, [R1+0x204] ;  /* 0x00020400010d7983 */ /* 0x000ea80000300800 */
[----:B------:R-:W3:Y:S04]  /*18af0*/  LDL.LU R14, [R1+0x208] ;  /* 0x00020800010e7983 */ /* 0x000ee80000300800 */
[----:B------:R-:W3:Y:S04]  /*18b00*/  LDL.LU R15, [R1+0x20c] ;  /* 0x00020c00010f7983 */ /* 0x000ee80000300800 */
[----:B---3--:R-:W-:Y:S04]  /*18b10*/  STL.64 [R1+0x5b98], R14 ;  /* 0x005b980e01007387 */ /* 0x008fe80000100a00 */
[----:B--2---:R0:W-:Y:S04]  /*18b20*/  STL.64 [R1+0x5b90], R12 ;  /* 0x005b900c01007387 */ /* 0x0041e80000100a00 */
[----:B0-----:R-:W2:Y:S04]  /*18b30*/  LDL.LU R12, [R1+0x210] ;  /* 0x00021000010c7983 */ /* 0x001ea80000300800 */
[----:B------:R-:W2:Y:S04]  /*18b40*/  LDL.LU R13, [R1+0x214] ;  /* 0x00021400010d7983 */ /* 0x000ea80000300800 */
[----:B------:R-:W2:Y:S04]  /*18b50*/  LDL.LU R14, [R1+0x218] ;  /* 0x00021800010e7983 */ /* 0x000ea80000300800 */
[----:B------:R-:W2:Y:S04]  /*18b60*/  LDL.LU R15, [R1+0x21c] ;  /* 0x00021c00010f7983 */ /* 0x000ea80000300800 */
[----:B------:R-:W3:Y:S04]  /*18b70*/  LDL.LU R8, [R1+0x1e0] ;  /* 0x0001e00001087983 */ /* 0x000ee80000300800 */
[----:B------:R-:W3:Y:S04]  /*18b80*/  LDL.LU R9, [R1+0x1e4] ;  /* 0x0001e40001097983 */ /* 0x000ee80000300800 */
[----:B------:R-:W3:Y:S04]  /*18b90*/  LDL.LU R10, [R1+0x1e8] ;  /* 0x0001e800010a7983 */ /* 0x000ee80000300800 */
[----:B------:R-:W3:Y:S04]  /*18ba0*/  LDL.LU R11, [R1+0x1ec] ;  /* 0x0001ec00010b7983 */ /* 0x000ee80000300800 */
[----:B------:R0:W-:Y:S04]  /*18bb0*/  STL.64 [R1+0x5b10], R26 ;  /* 0x005b101a01007387 */ /* 0x0001e80000100a00 */
[----:B------:R-:W-:Y:S04]  /*18bc0*/  STL.64 [R1+0x5b08], R24 ;  /* 0x005b081801007387 */ /* 0x000fe80000100a00 */
[----:B0-----:R-:W4:Y:S04]  /*18bd0*/  LDL.LU.64 R26, [R1+0x88] ;  /* 0x00008800011a7983 */ /* 0x001f280000300a00 */
[----:B------:R0:W-:Y:S04]  /*18be0*/  STL.64 [R1+0x220], R16 ;  /* 0x0002201001007387 */ /* 0x0001e80000100a00 */
[----:B------:R1:W-:Y:S01]  /*18bf0*/  STL.64 [R1+0x228], R18 ;  /* 0x0002281201007387 */ /* 0x0003e20000100a00 */
[----:B0-----:R-:W-:Y:S01]  /*18c00*/  IMAD.MOV.U32 R17, RZ, RZ, R22 ;  /* 0x000000ffff117224 */ /* 0x001fe200078e0016 */
[----:B------:R-:W-:-:S02]  /*18c10*/  MOV R16, R23 ;  /* 0x0000001700107202 */ /* 0x000fc40000000f00 */
[----:B-1----:R-:W5:Y:S04]  /*18c20*/  LDL.LU.64 R18, [R1+0x5ba8] ;  /* 0x005ba80001127983 */ /* 0x002f680000300a00 */
        /* <DEDUP_REMOVED lines=8> */
[----:B------:R-:W2:Y:S04]  /*18cb0*/  LDL.LU.64 R12, [R1+0x5b90] ;  /* 0x005b9000010c7983 */ /* 0x000ea80000300a00 */
[----:B------:R-:W2:Y:S04]  /*18cc0*/  LDL.LU.64 R22, [R1+0x5b88] ;  /* 0x005b880001167983 */ /* 0x000ea80000300a00 */
[----:B------:R-:W3:Y:S04]  /*18cd0*/  LDL.LU.64 R20, [R1+0x5b80] ;  /* 0x005b800001147983 */ /* 0x000ee80000300a00 */
[----:B----4-:R-:W-:Y:S04]  /*18ce0*/  STL.64 [R1+0x5b20], R26 ;  /* 0x005b201a01007387 */ /* 0x010fe80000100a00 */
[----:B------:R2:W-:Y:S02]  /*18cf0*/  STL.64 [R1+0x5b18], R24 ;  /* 0x005b181801007387 */ /* 0x0005e40000100a00 */
[----:B--2---:R-:W-:-:S02]  /*18d00*/  MOV R24, R23 ;  /* 0x0000001700187202 */ /* 0x004fc40000000f00 */
[----:B------:R-:W2:Y:S04]  /*18d10*/  LDL.LU R23, [R1+0x5b78] ;  /* 0x005b780001177983 */ /* 0x000ea80000300800 */
[----:B------:R-:W4:Y:S01]  /*18d20*/  LDL.LU R25, [R1+0x1b4] ;  /* 0x0001b40001197983 */ /* 0x000f220000300800 */
[----:B-----5:R-:W-:Y:S01]  /*18d30*/  MOV R26, R18 ;  /* 0x00000012001a7202 */ /* 0x020fe20000000f00 */
[----:B------:R-:W-:Y:S02]  /*18d40*/  IMAD.MOV.U32 R27, RZ, RZ, R19 ;  /* 0x000000ffff1b7224 */ /* 0x000fe400078e0013 */
[----:B------:R-:W5:Y:S04]  /*18d50*/  LDL.LU R18, [R1+0x5b74] ;  /* 0x005b740001127983 */ /* 0x000f680000300800 */
[----:B------:R-:W5:Y:S04]  /*18d60*/  LDL.LU R19, [R1+0x5b70] ;  /* 0x005b700001137983 */ /* 0x000f680000300800 */
[----:B------:R0:W-:Y:S04]  /*18d70*/  STL.64 [R1+0x5b30], R26 ;  /* 0x005b301a01007387 */ /* 0x0001e80000100a00 */
[----:B----4-:R-:W-:Y:S04]  /*18d80*/  STL.64 [R1+0x5b28], R24 ;  /* 0x005b281801007387 */ /* 0x010fe80000100a00 */
[----:B0-----:R-:W4:Y:S01]  /*18d90*/  LDL.LU.64 R26, [R1+0xa8] ;  /* 0x0000a800011a7983 */ /* 0x001f220000300a00 */
[C---:B--2---:R-:W-:Y:S03]  /*18da0*/  HMMA.16816.F32 R12, R4.reuse, R22, R12 ;  /* 0x00000016040c723c */ /* 0x044fe6000000180c */
[----:B----4-:R0:W-:Y:S04]  /*18db0*/  STL.64 [R1+0x5b48], R26 ;  /* 0x005b481a01007387 */ /* 0x0101e80000100a00 */
[----:B0-----:R-:W2:Y:S11]  /*18dc0*/  LDL.LU.64 R26, [R1+0xb8] ;  /* 0x0000b800011a7983 */ /* 0x001eb60000300a00 */
[----:B------:R-:W-:Y:S05]  /*18dd0*/  @!UPT UIADD3 URZ, URZ, URZ, URZ ;  /* 0x0000003f3f3ff290 */ /* 0x000fea000fffe03f */
[----:B------:R-:W-:Y:S04]  /*18de0*/  STL.64 [R1+0x200], R12 ;  /* 0x0002000c01007387 */ /* 0x000fe80000100a00 */
[----:B------:R0:W-:Y:S04]  /*18df0*/  STL.64 [R1+0x208], R14 ;  /* 0x0002080e01007387 */ /* 0x0001e80000100a00 */
[----:B0-----:R-:W5:Y:S04]  /*18e00*/  LDL.LU.64 R14, [R1+0x5b68] ;  /* 0x005b6800010e7983 */ /* 0x001f680000300a00 */
[----:B------:R-:W5:Y:S04]  /*18e10*/  LDL.LU.64 R12, [R1+0x5b60] ;  /* 0x005b6000010c7983 */ /* 0x000f680000300a00 */
[----:B------:R-:W-:Y:S04]  /*18e20*/  STL.64 [R1+0x5a18], R22 ;  /* 0x005a181601007387 */ /* 0x000fe80000100a00 */
[----:B---3--:R0:W-:Y:S04]  /*18e30*/  STL.64 [R1+0x5a10], R20 ;  /* 0x005a101401007387 */ /* 0x0081e80000100a00 */
[----:B0-----:R-:W2:Y:S04]  /*18e40*/  LDL.LU R20, [R1+0x1d0] ;  /* 0x0001d00001147983 */ /* 0x001ea80000300800 */
[----:B------:R-:W2:Y:S04]  /*18e50*/  LDL.LU R21, [R1+0x1d4] ;  /* 0x0001d40001157983 */ /* 0x000ea80000300800 */
[----:B------:R-:W2:Y:S04]  /*18e60*/  LDL.LU R22, [R1+0x1d8] ;  /* 0x0001d80001167983 */ /* 0x000ea80000300800 */
[----:B------:R-:W2:Y:S01]  /*18e70*/  LDL.LU R23, [R1+0x1dc] ;  /* 0x0001dc0001177983 */ /* 0x000ea20000300800 */
[C---:B-----5:R-:W-:Y:S11]  /*18e80*/  HMMA.16816.F32 R12, R4.reuse, R18, R12 ;  /* 0x00000012040c723c */ /* 0x060ff6000000180c */
[----:B------:R-:W-:Y:S11]  /*18e90*/  @!UPT UIADD3 URZ, URZ, URZ, URZ ;  /* 0x0000003f3f3ff290 */ /* 0x000ff6000fffe03f */
[----:B------:R-:W-:Y:S01]  /*18ea0*/  @!UPT UIADD3 URZ, URZ, URZ, URZ ;  /* 0x0000003f3f3ff290 */ /* 0x000fe2000fffe03f */
[----:B------:R-:W-:Y:S04]  /*18eb0*/  STL.64 [R1+0x1f0], R12 ;  /* 0x0001f00c01007387 */ /* 0x000fe80000100a00 */
[----:B------:R0:W-:Y:S04]  /*18ec0*/  STL.64 [R1+0x1f8], R14 ;  /* 0x0001f80e01007387 */ /* 0x0001e80000100a00 */
[----:B0-----:R-:W3:Y:S04]  /*18ed0*/  LDL.LU.64 R14, [R1+0x5b58] ;  /* 0x005b5800010e7983 */ /* 0x001ee80000300a00 */
[----:B------:R-:W4:Y:S04]  /*18ee0*/  LDL.LU.64 R12, [R1+0x5b50] ;  /* 0x005b5000010c7983 */ /* 0x000f280000300a00 */
[----:B------:R-:W-:Y:S04]  /*18ef0*/  STL.64 [R1+0x5b40], R18 ;  /* 0x005b401201007387 */ /* 0x000fe80000100a00 */
[----:B------:R0:W-:Y:S04]  /*18f00*/  STL.64 [R1+0x5b38], R16 ;  /* 0x005b381001007387 */ /* 0x0001e80000100a00 */
[----:B0-----:R-:W5:Y:S04]  /*18f10*/  LDL.LU R16, [R1+0x1c0] ;  /* 0x0001c00001107983 */ /* 0x001f680000300800 */
[----:B------:R-:W5:Y:S04]  /*18f20*/  LDL.LU R17, [R1+0x1c4] ;  /* 0x0001c40001117983 */ /* 0x000f680000300800 */
[----:B------:R-:W5:Y:S04]  /*18f30*/  LDL.LU R18, [R1+0x1c8] ;  /* 0x0001c80001127983 */ /* 0x000f680000300800 */
[----:B------:R-:W5:Y:S01]  /*18f40*/  LDL.LU R19, [R1+0x1cc] ;  /* 0x0001cc0001137983 */ /* 0x000f620000300800 */
[C---:B---3--:R-:W-:Y:S03]  /*18f50*/  HMMA.16816.F32 R8, R4.reuse, R14, R8 ;  /* 0x0000000e0408723c */ /* 0x048fe60000001808 */
[----:B------:R0:W-:Y:S04]  /*18f60*/  STL.64 [R1+0x59d8], R14 ;  /* 0x0059d80e01007387 */ /* 0x0001e80000100a00 */
[----:B----4-:R-:W-:Y:S11]  /*18f70*/  STL.64 [R1+0x59d0], R12 ;  /* 0x0059d00c01007387 */ /* 0x010ff60000100a00 */
[----:B------:R-:W-:Y:S05]  /*18f80*/  @!UPT UIADD3 URZ, URZ, URZ, URZ ;  /* 0x0000003f3f3ff290 */ /* 0x000fea000fffe03f */
[----:B------:R1:W-:Y:S04]  /*18f90*/  STL.64 [R1+0x1e0], R8 ;  /* 0x0001e00801007387 */ /* 0x0003e80000100a00 */
[----:B------:R3:W-:Y:S04]  /*18fa0*/  STL.64 [R1+0x1e8], R10 ;  /* 0x0001e80a01007387 */ /* 0x0007e80000100a00 */
[----:B0-----:R-:W4:Y:S04]  /*18fb0*/  LDL.LU.64 R14, [R1+0x78] ;  /* 0x00007800010e7983 */ /* 0x001f280000300a00 */
[----:B-1----:R-:W4:Y:S04]  /*18fc0*/  LDL.LU R8, [R1+0x290] ;  /* 0x0002900001087983 */ /* 0x002f280000300800 */
[----:B------:R-:W4:Y:S04]  /*18fd0*/  LDL.LU R9, [R1+0x294] ;  /* 0x0002940001097983 */ /* 0x000f280000300800 */
[----:B---3--:R-:W3:Y:S04]  /*18fe0*/  LDL.LU R10, [R1+0x298] ;  /* 0x00029800010a7983 */ /* 0x008ee80000300800 */
[----:B------:R-:W3:Y:S01]  /*18ff0*/  LDL.LU R11, [R1+0x29c] ;  /* 0x00029c00010b7983 */ /* 0x000ee20000300800 */
[----:B--2---:R-:W-:Y:S03]  /*19000*/  HMMA.16816.F32 R20, R4, R26, R20 ;  /* 0x0000001a0414723c */ /* 0x004fe60000001814 */
[----:B---3--:R0:W-:Y:S04]  /*19010*/  STL.64 [R1+0x5988], R10 ;  /* 0x0059880a01007387 */ /* 0x0081e80000100a00 */
[----:B----4-:R-:W-:Y:S04]  /*19020*/  STL.64 [R1+0x5980], R8 ;  /* 0x0059800801007387 */ /* 0x010fe80000100a00 */
[----:B0-----:R-:W2:Y:S04]  /*19030*/  LDL.LU R10, [R1+0x98] ;  /* 0x00009800010a7983 */ /* 0x001ea80000300800 */
[----:B------:R-:W2:Y:S08]  /*19040*/  LDL.LU R11, [R1+0x9c] ;  /* 0x00009c00010b7983 */ /* 0x000eb00000300800 */
[----:B------:R0:W-:Y:S04]  /*19050*/  STL.64 [R1+0x1d0], R20 ;  /* 0x0001d01401007387 */ /* 0x0001e80000100a00 */
[----:B------:R-:W-:Y:S01]  /*19060*/  STL.64 [R1+0x1d8], R22 ;  /* 0x0001d81601007387 */ /* 0x000fe20000100a00 */
[----:B0-----:R-:W-:-:S02]  /*19070*/  MOV R21, R26 ;  /* 0x0000001a00157202 */ /* 0x001fc40000000f00 */
[----:B------:R-:W-:Y:S02]  /*19080*/  MOV R20, R27 ;  /* 0x0000001b00147202 */ /* 0x000fe40000000f00 */
[----:B------:R-:W5:Y:S02]  /*19090*/  LDL.LU.64 R26, [R1+0x5b48] ;  /* 0x005b4800011a7983 */ /* 0x000f640000300a00 */
[C---:B-----5:R-:W-:Y:S01]  /*190a0*/  HMMA.16816.F32 R16, R4.reuse, R26, R16 ;  /* 0x0000001a0410723c */ /* 0x060fe20000001810 */
[----:B------:R-:W-:Y:S01]  /*190b0*/  IMAD.MOV.U32 R9, RZ, RZ, R26 ;  /* 0x000000ffff097224 */ /* 0x000fe200078e001a */
[----:B------:R-:W-:Y:S11]  /*190c0*/  MOV R8, R27 ;  /* 0x0000001b00087202 */ /* 0x000ff60000000f00 */
[----:B------:R-:W-:Y:S10]  /*190d0*/  @!UPT UIADD3 URZ, URZ, URZ, URZ ;  /* 0x0000003f3f3ff290 */ /* 0x000ff4000fffe03f */
[----:B------:R-:W-:Y:S04]  /*190e0*/  STL.64 [R1+0x1c0], R16 ;  /* 0x0001c01001007387 */ /* 0x000fe80000100a00 */
[----:B------:R0:W-:Y:S04]  /*190f0*/  STL.64 [R1+0x1c8], R18 ;  /* 0x0001c81201007387 */ /* 0x0001e80000100a00 */
[----:B0-----:R-:W3:Y:S04]  /*19100*/  LDL.LU.64 R18, [R1+0x5b40] ;  /* 0x005b400001127983 */ /* 0x001ee80000300a00 */
[----:B------:R-:W4:Y:S04]  /*19110*/  LDL.LU.64 R16, [R1+0x5b38] ;  /* 0x005b380001107983 */ /* 0x000f280000300a00 */
[----:B------:R-:W2:Y:S04]  /*19120*/  LDL.LU.64 R26, [R1+0x5b30] ;  /* 0x005b3000011a7983 */ /* 0x000ea80000300a00 */
[----:B------:R-:W2:Y:S02]  /*19130*/  LDL.LU.64 R24, [R1+0x5b28] ;  /* 0x005b280001187983 */ /* 0x000ea40000300a00 */
[----:B--2---:R-:W-:Y:S11]  /*19140*/  HMMA.16816.F32 R24, R4, R10, R24 ;  /* 0x0000000a0418723c */ /* 0x004ff60000001818 */
[----:B------:R-:W-:Y:S11]  /*19150*/  @!UPT UIADD3 URZ, URZ, URZ, URZ ;  /* 0x0000003f3f3ff290 */ /* 0x000ff6000fffe03f */
[----:B------:R-:W-:Y:S01]  /*19160*/  @!UPT UIADD3 URZ, URZ, URZ, URZ ;  /* 0x0000003f3f3ff290 */ /* 0x000fe2000fffe03f */
[----:B------:R-:W-:Y:S04]  /*19170*/  STL.64 [R1+0x1b0], R24 ;  /* 0x0001b01801007387 */ /* 0x000fe80000100a00 */
[----:B------:R0:W-:Y:S04]  /*19180*/  STL.64 [R1+0x1b8], R26 ;  /* 0x0001b81a01007387 */ /* 0x0001e80000100a00 */
[----:B0-----:R-:W2:Y:S04]  /*19190*/  LDL.LU.64 R26, [R1+0x5b20] ;  /* 0x005b2000011a7983 */ /* 0x001ea80000300a00 */
[----:B------:R-:W5:Y:S04]  /*191a0*/  LDL.LU.64 R24, [R1+0x5b18] ;  /* 0x005b180001187983 */ /* 0x000f680000300a00 */
[----:B------:R0:W-:Y:S02]  /*191b0*/  STL.64 [R1+0x5998], R10 ;  /* 0x0059980a01007387 */ /* 0x0001e40000100a00 */
[----:B0-----:R-:W-:Y:S01]  /*191c0*/  MOV R10, R9 ;  /* 0x00000009000a7202 */ /* 0x001fe20000000f00 */
[----:B------:R-:W-:Y:S01]  /*191d0*/  IMAD.MOV.U32 R11, RZ, RZ, R8 ;  /* 0x000000ffff0b7224 */ /* 0x000fe200078e0008 */
[----:B-----5:R-:W-:-:S02]  /*191e0*/  MOV R22, R25 ;  /* 0x0000001900167202 */ /* 0x020fc40000000f00 */
[----:B------:R-:W-:-:S05]  /*191f0*/  MOV R23, R24 ;  /* 0x0000001800177202 */ /* 0x000fca0000000f00 */
[----:B------:R-:W-:Y:S04]  /*19200*/  STL.64 [R1+0x5a30], R22 ;  /* 0x005a301601007387 */ /* 0x000fe80000100a00 */
[----:B------:R0:W-:Y:S04]  /*19210*/  STL.64 [R1+0x59b0], R10 ;  /* 0x0059b00a01007387 */ /* 0x0001e80000100a00 */
[----:B------:R-:W2:Y:S04]  /*19220*/  LDL.LU R8, [R1+0x1a0] ;  /* 0x0001a00001087983 */ /* 0x000ea80000300800 */
[----:B------:R-:W2:Y:S04]  /*19230*/  LDL.LU R9, [R1+0x1a4] ;  /* 0x0001a40001097983 */ /* 0x000ea80000300800 */
[----:B0-----:R-:W2:Y:S04]  /*19240*/  LDL.LU R10, [R1+0x1a8] ;  /* 0x0001a800010a7983 */ /* 0x001ea80000300800 */
[----:B------:R-:W2:Y:S02]  /*19250*/  LDL.LU R11, [R1+0x1ac] ;  /* 0x0001ac00010b7983 */ /* 0x000ea40000300800 */
[----:B--2---:R-:W-:Y:S11]  /*19260*/  HMMA.16816.F32 R8, R4, R26, R8 ;  /* 0x0000001a0408723c */ /* 0x004ff60000001808 */
[----:B------:R-:W-:Y:S11]  /*19270*/  @!UPT UIADD3 URZ, URZ, URZ, URZ ;  /* 0x0000003f3f3ff290 */ /* 0x000ff6000fffe03f */
[----:B------:R-:W-:Y:S01]  /*19280*/  @!UPT UIADD3 URZ, URZ, URZ, URZ ;  /* 0x0000003f3f3ff290 */ /* 0x000fe2000fffe03f */
[----:B------:R0:W-:Y:S04]  /*19290*/  STL.64 [R1+0x1a0], R8 ;  /* 0x0001a00801007387 */ /* 0x0001e80000100a00 */
[----:B------:R-:W-:Y:S01]  /*192a0*/  STL.64 [R1+0x1a8], R10 ;  /* 0x0001a80a01007387 */ /* 0x000fe20000100a00 */
[----:B0-----:R-:W-:Y:S01]  /*192b0*/  IMAD.MOV.U32 R9, RZ, RZ, R26 ;  /* 0x000000ffff097224 */ /* 0x001fe200078e001a */
[----:B------:R-:W-:Y:S02]  /*192c0*/  MOV R8, R27 ;  /* 0x0000001b00087202 */ /* 0x000fe40000000f00 */
[----:B------:R-:W2:Y:S04]  /*192d0*/  LDL.LU.64 R26, [R1+0x5b10] ;  /* 0x005b1000011a7983 */ /* 0x000ea80000300a00 */
[----:B------:R-:W5:Y:S04]  /*192e0*/  LDL.LU.64 R24, [R1+0x5b08] ;  /* 0x005b080001187983 */ /* 0x000f680000300a00 */
[----:B------:R0:W-:Y:S04]  /*192f0*/  STL.64 [R1+0x5a90], R8 ;  /* 0x005a900801007387 */ /* 0x0001e80000100a00 */
[----:B0-----:R-:W3:Y:S04]  /*19300*/  LDL.LU R8, [R1+0x180] ;  /* 0x0001800001087983 */ /* 0x001ee80000300800 */
[----:B------:R-:W3:Y:S04]  /*19310*/  LDL.LU R9, [R1+0x184] ;  /* 0x0001840001097983 */ /* 0x000ee80000300800 */
[----:B------:R-:W3:Y:S04]  /*19320*/  LDL.LU R10, [R1+0x188] ;  /* 0x00018800010a7983 */ /* 0x000ee80000300800 */
[----:B------:R-:W3:Y:S01]  /*19330*/  LDL.LU R11, [R1+0x18c] ;  /* 0x00018c00010b7983 */ /* 0x000ee20000300800 */
[----:B----4-:R-:W-:Y:S01]  /*19340*/  MOV R22, R17 ;  /* 0x0000001100167202 */ /* 0x010fe20000000f00 */
[----:B------:R-:W-:Y:S01]  /*19350*/  IMAD.MOV.U32 R23, RZ, RZ, R16 ;  /* 0x000000ffff177224 */ /* 0x000fe200078e0010 */
[----:B------:R-:W-:-:S04]  /*19360*/  MOV R16, R14 ;  /* 0x0000000e00107202 */ /* 0x000fc80000000f00 */
[----:B------:R0:W-:Y:S01]  /*19370*/  STL.64 [R1+0x5a48], R22 ;  /* 0x005a481601007387 */ /* 0x0001e20000100a00 */
[----:B------:R-:W-:Y:S01]  /*19380*/  MOV R17, R15 ;  /* 0x0000000f00117202 */ /* 0x000fe20000000f00 */
[----:B0-----:R-:W-:Y:S01]  /*19390*/  IMAD.MOV.U32 R22, RZ, RZ, R0 ;  /* 0x000000ffff167224 */ /* 0x001fe200078e0000 */
[----:B--2---:R-:W-:Y:S01]  /*193a0*/  MOV R23, R27 ;  /* 0x0000001b00177202 */ /* 0x004fe20000000f00 */
[----:B---3--:R-:W-:Y:S07]  /*193b0*/  HMMA.16816.F32 R4, R4, R14, R8 ;  /* 0x0000000e0404723c */ /* 0x008fee0000001808 */
[----:B------:R-:W-:-:S02]  /*193c0*/  MOV R14, R28 ;  /* 0x0000001c000e7202 */ /* 0x000fc40000000f00 */
[----:B------:R-:W-:Y:S11]  /*193d0*/  MOV R15, R2 ;  /* 0x00000002000f7202 */ /* 0x000ff60000000f00 */
[----:B------:R-:W-:Y:S03]  /*193e0*/  @!UPT UIADD3 URZ, URZ, URZ, URZ ;  /* 0x0000003f3f3ff290 */ /* 0x000fe6000fffe03f */
[----:B------:R-:W-:Y:S04]  /*193f0*/  STL.64 [R1+0x180], R4 ;  /* 0x0001800401007387 */ /* 0x000fe80000100a00 */
[----:B------:R-:W-:Y:S04]  /*19400*/  STL.64 [R1+0x188], R6 ;  /* 0x0001880601007387 */ /* 0x000fe80000100a00 */
[----:B------:R-:W2:Y:S04]  /*19410*/  LDL.LU R0, [R1+0x5b04] ;  /* 0x005b040001007983 */ /* 0x000ea80000300800 */
[----:B------:R-:W3:Y:S04]  /*19420*/  LDL.LU R27, [R1+0x5b00] ;  /* 0x005b0000011b7983 */ /* 0x000ee80000300800 */
[----:B------:R0:W-:Y:S04]  /*19430*/  STL.64 [R1+0x5a60], R22 ;  /* 0x005a601601007387 */ /* 0x0001e80000100a00 */
[----:B------:R-:W-:Y:S04]  /*19440*/  STL.64 [R1+0x5a08], R18 ;  /* 0x005a081201007387 */ /* 0x000fe80000100a00 */
[----:B------:R1:W-:Y:S01]  /*19450*/  STL.64 [R1+0x5a00], R16 ;  /* 0x005a001001007387 */ /* 0x0003e20000100a00 */
[----:B0-----:R-:W-:Y:S01]  /*19460*/  MOV R22, R26 ;  /* 0x0000001a00167202 */ /* 0x001fe20000000f00 */
[----:B------:R-:W-:-:S02]  /*19470*/  IMAD.MOV.U32 R23, RZ, RZ, R29 ;  /* 0x000000ffff177224 */ /* 0x000fc400078e001d */
[----:B-1----:R-:W4:Y:S04]  /*19480*/  LDL.LU R16, [R1+0xf0] ;  /* 0x0000f00001107983 */ /* 0x002f280000300800 */
[----:B------:R-:W4:Y:S04]  /*19490*/  LDL.LU R17, [R1+0xf4] ;  /* 0x0000f40001117983 */ /* 0x000f280000300800 */
[----:B------:R-:W3:Y:S04]  /*194a0*/  LDL.LU R18, [R1+0xf8] ;  /* 0x0000f80001127983 */ /* 0x000ee80000300800 */
[----:B------:R-:W3:Y:S04]  /*194b0*/  LDL.LU R19, [R1+0xfc] ;  /* 0x0000fc0001137983 */ /* 0x000ee80000300800 */
[----:B------:R-:W3:Y:S04]  /*194c0*/  LDL.LU R26, [R1+0x5afc] ;  /* 0x005afc00011a7983 */ /* 0x000ee80000300800 */
[----:B------:R-:W3:Y:S04]  /*194d0*/  LDL.LU R29, [R1+0x5af8] ;  /* 0x005af800011d7983 */ /* 0x000ee80000300800 */
[----:B------:R-:W3:Y:S04]  /*194e0*/  LDL.LU R28, [R1+0x5af4] ;  /* 0x005af400011c7983 */ /* 0x000ee80000300800 */
[----:B------:R-:W3:Y:S04]  /*194f0*/  LDL.LU R2, [R1+0x5af0] ;  /* 0x005af00001027983 */ /* 0x000ee80000300800 */
[----:B------:R-:W-:Y:S04]  /*19500*/  STL.64 [R1+0x5a98], R14 ;  /* 0x005a980e01007387 */ /* 0x000fe80000100a00 */
[----:B------:R-:W3:Y:S04]  /*19510*/  LDL.LU R4, [R1+0x150] ;  /* 0x0001500001047983 */ /* 0x000ee80000300800 */
[----:B------:R-:W3:Y:S04]  /*19520*/  LDL.LU R5, [R1+0x154] ;  /* 0x0001540001057983 */ /* 0x000ee80000300800 */
[----:B------:R-:W3:Y:S04]  /*19530*/  LDL.LU R6, [R1+0x158] ;  /* 0x0001580001067983 */ /* 0x000ee80000300800 */
[----:B------:R-:W3:Y:S01]  /*19540*/  LDL.LU R7, [R1+0x15c] ;  /* 0x00015c0001077983 */ /* 0x000ee20000300800 */
[----:B-----5:R-:W-:Y:S01]  /*19550*/  MOV R11, R25 ;  /* 0x00000019000b7202 */ /* 0x020fe20000000f00 */
[----:B--2---:R-:W-:-:S02]  /*19560*/  IMAD.MOV.U32 R10, RZ, RZ, R0 ;  /* 0x000000ffff0a7224 */ /* 0x004fc400078e0000 */
[----:B---3--:R0:W-:Y:S04]  /*19570*/  STL.64 [R1+0x5aa8], R6 ;  /* 0x005aa80601007387 */ /* 0x0081e80000100a00 */
[----:B------:R-:W-:Y:S04]  /*19580*/  STL.64 [R1+0x5aa0], R4 ;  /* 0x005aa00401007387 */ /* 0x000fe80000100a00 */
[----:B------:R-:W2:Y:S04]  /*19590*/  LDL.LU R0, [R1+0x5aec] ;  /* 0x005aec0001007983 */ /* 0x000ea80000300800 */
[----:B------:R-:W3:Y:S04]  /*195a0*/  LDL.LU R25, [R1+0x5ae8] ;  /* 0x005ae80001197983 */ /* 0x000ee80000300800 */
[----:B------:R1:W-:Y:S01]  /*195b0*/  STL.64 [R1+0x5ab0], R10 ;  /* 0x005ab00a01007387 */ /* 0x0003e20000100a00 */
[----:B0-----:R-:W-:-:S03]  /*195c0*/  MOV R6, R26 ;  /* 0x0000001a00067202 */ /* 0x001fc60000000f00 */
[----:B------:R-:W5:Y:S01]  /*195d0*/  LDL.LU R12, [R1+0x160] ;  /* 0x00016000010c7983 */ /* 0x000f620000300800 */
[----:B------:R-:W-:-:S03]  /*195e0*/  IMAD.MOV.U32 R7, RZ, RZ, R27 ;  /* 0x000000ffff077224 */ /* 0x000fc600078e001b */
[----:B------:R-:W5:Y:S04]  /*195f0*/  LDL.LU R13, [R1+0x164] ;  /* 0x00016400010d7983 */ /* 0x000f680000300800 */
[----:B------:R-:W5:Y:S04]  /*19600*/  LDL.LU R14, [R1+0x168] ;  /* 0x00016800010e7983 */ /* 0x000f680000300800 */
[----:B------:R-:W5:Y:S04]  /*19610*/  LDL.LU R15, [R1+0x16c] ;  /* 0x00016c00010f7983 */ /* 0x000f680000300800 */
[----:B------:R-:W2:Y:S04]  /*19620*/  LDL.LU R26, [R1+0x5ae4] ;  /* 0x005ae400011a7983 */ /* 0x000ea80000300800 */
[----:B------:R-:W2:Y:S04]  /*19630*/  LDL.LU R27, [R1+0x5ae0] ;  /* 0x005ae000011b7983 */ /* 0x000ea80000300800 */
[----:B------:R-:W2:Y:S04]  /*19640*/  LDL.LU R8, [R1+0x170] ;  /* 0x0001700001087983 */ /* 0x000ea80000300800 */
[----:B------:R-:W2:Y:S04]  /*19650*/  LDL.LU R9, [R1+0x174] ;  /* 0x0001740001097983 */ /* 0x000ea80000300800 */
[----:B-1----:R-:W2:Y:S04]  /*19660*/  LDL.LU R10, [R1+0x178] ;  /* 0x00017800010a7983 */ /* 0x002ea80000300800 */
[----:B------:R-:W2:Y:S04]  /*19670*/  LDL.LU R11, [R1+0x17c] ;  /* 0x00017c00010b7983 */ /* 0x000ea80000300800 */
[----:B------:R0:W-:Y:S04]  /*19680*/  STL.64 [R1+0x5a78], R22 ;  /* 0x005a781601007387 */ /* 0x0001e80000100a00 */
[----:B------:R-:W-:Y:S04]  /*19690*/  STL.64 [R1+0x5a28], R18 ;  /* 0x005a281201007387 */ /* 0x000fe80000100a00 */
[----:B----4-:R1:W-:Y:S01]  /*196a0*/  STL.64 [R1+0x5a20], R16 ;  /* 0x005a201001007387 */ /* 0x0103e20000100a00 */
[----:B0-----:R-:W-:-:S03]  /*196b0*/  MOV R22, R24 ;  /* 0x0000001800167202 */ /* 0x001fc60000000f00 */
[----:B-1----:R-:W4:Y:S04]  /*196c0*/  LDL.LU R16, [R1+0x100] ;  /* 0x0001000001107983 */ /* 0x002f280000300800 */
[----:B------:R-:W4:Y:S04]  /*196d0*/  LDL.LU R17, [R1+0x104] ;  /* 0x0001040001117983 */ /* 0x000f280000300800 */
[----:B------:R-:W2:Y:S04]  /*196e0*/  LDL.LU R18, [R1+0x108] ;  /* 0x0001080001127983 */ /* 0x000ea80000300800 */
[----:B------:R-:W2:Y:S04]  /*196f0*/  LDL.LU R19, [R1+0x10c] ;  /* 0x00010c0001137983 */ /* 0x000ea80000300800 */
[----:B------:R-:W3:Y:S01]  /*19700*/  LDL.LU R24, [R1+0x5adc] ;  /* 0x005adc0001187983 */ /* 0x000ee20000300800 */
[----:B------:R-:W-:-:S03]  /*19710*/  MOV R23, R3 ;  /* 0x0000000300177202 */ /* 0x000fc60000000f00 */
[----:B------:R-:W3:Y:S04]  /*19720*/  LDL.LU R3, [R1+0x5ad8] ;  /* 0x005ad80001037983 */ /* 0x000ee80000300800 */
[----:B--2---:R3:W-:Y:S04]  /*19730*/  STL.64 [R1+0x5a40], R18 ;  /* 0x005a401201007387 */ /* 0x0047e80000100a00 */
[----:B----4-:R0:W-:Y:S01]  /*19740*/  STL.64 [R1+0x5a38], R16 ;  /* 0x005a381001007387 */ /* 0x0101e20000100a00 */
[----:B---3--:R-:W-:Y:S01]  /*19750*/  MOV R18, R25 ;  /* 0x0000001900127202 */ /* 0x008fe20000000f00 */
[----:B------:R-:W-:-:S02]  /*19760*/  IMAD.MOV.U32 R19, RZ, RZ, R24 ;  /* 0x000000ffff137224 */ /* 0x000fc400078e0018 */
[----:B0-----:R-:W-:Y:S01]  /*19770*/  IMAD.MOV.U32 R16, RZ, RZ, R27 ;  /* 0x000000ffff107224 */ /* 0x001fe200078e001b */
[----:B------:R-:W-:Y:S01]  /*19780*/  MOV R17, R26 ;  /* 0x0000001a00117202 */ /* 0x000fe20000000f00 */
[----:B------:R-:W2:Y:S04]  /*19790*/  LDL.LU R27, [R1+0x5ad4] ;  /* 0x005ad400011b7983 */ /* 0x000ea80000300800 */
[----:B------:R-:W3:Y:S04]  /*197a0*/  LDL.LU R26, [R1+0x5ad0] ;  /* 0x005ad000011a7983 */ /* 0x000ee80000300800 */
[----:B------:R-:W4:Y:S04]  /*197b0*/  LDL.LU R25, [R1+0x5acc] ;  /* 0x005acc0001197983 */ /* 0x000f280000300800 */
[----:B------:R-:W2:Y:S04]  /*197c0*/  LDL.LU R24, [R1+0x5ac8] ;  /* 0x005ac80001187983 */ /* 0x000ea80000300800 */
[----:B------:R-:W-:Y:S04]  /*197d0*/  STL.64 [R1+0x5a58], R18 ;  /* 0x005a581201007387 */ /* 0x000fe80000100a00 */
[----:B------:R0:W-:Y:S04]  /*197e0*/  STL.64 [R1+0x5a50], R16 ;  /* 0x005a501001007387 */ /* 0x0001e80000100a00 */
[----:B0-----:R-:W2:Y:S04]  /*197f0*/  LDL.LU R16, [R1+0x120] ;  /* 0x0001200001107983 */ /* 0x001ea80000300800 */
[----:B------:R-:W2:Y:S04]  /*19800*/  LDL.LU R17, [R1+0x124] ;  /* 0x0001240001117983 */ /* 0x000ea80000300800 */
[----:B------:R-:W2:Y:S04]  /*19810*/  LDL.LU R18, [R1+0x128] ;  /* 0x0001280001127983 */ /* 0x000ea80000300800 */
[----:B------:R-:W2:Y:S04]  /*19820*/  LDL.LU R19, [R1+0x12c] ;  /* 0x00012c0001137983 */ /* 0x000ea80000300800 */
[----:B--2---:R3:W-:Y:S04]  /*19830*/  STL.64 [R1+0x5a70], R18 ;  /* 0x005a701201007387 */ /* 0x0047e80000100a00 */
[----:B------:R0:W-:Y:S01]  /*19840*/  STL.64 [R1+0x5a68], R16 ;  /* 0x005a681001007387 */ /* 0x0001e20000100a00 */
[----:B---3--:R-:W-:Y:S01]  /*19850*/  IMAD.MOV.U32 R18, RZ, RZ, R26 ;  /* 0x000000ffff127224 */ /* 0x008fe200078e001a */
[----:B------:R-:W-:-:S02]  /*19860*/  MOV R19, R27 ;  /* 0x0000001b00137202 */ /* 0x000fc40000000f00 */
[----:B0-----:R-:W-:Y:S02]  /*19870*/  MOV R16, R24 ;  /* 0x0000001800107202 */ /* 0x001fe40000000f00 */
[----:B------:R-:W2:Y:S01]  /*19880*/  LDL.LU R24, [R1+0x5ac4] ;  /* 0x005ac40001187983 */ /* 0x000ea20000300800 */
[----:B----4-:R-:W-:-:S03]  /*19890*/  MOV R17, R25 ;  /* 0x0000001900117202 */ /* 0x010fc60000000f00 */
[----:B------:R-:W2:Y:S04]  /*198a0*/  LDL.LU R25, [R1+0x5ac0] ;  /* 0x005ac00001197983 */ /* 0x000ea80000300800 */
[----:B------:R-:W2:Y:S04]  /*198b0*/  LDL.LU R26, [R1+0x5abc] ;  /* 0x005abc00011a7983 */ /* 0x000ea80000300800 */
[----:B------:R-:W2:Y:S04]  /*198c0*/  LDL.LU R27, [R1+0x5ab8] ;  /* 0x005ab800011b7983 */ /* 0x000ea80000300800 */
[----:B------:R-:W-:Y:S04]  /*198d0*/  STL.64 [R1+0x5a88], R18 ;  /* 0x005a881201007387 */ /* 0x000fe80000100a00 */
[----:B------:R0:W-:Y:S04]  /*198e0*/  STL.64 [R1+0x5a80], R16 ;  /* 0x005a801001007387 */ /* 0x0001e80000100a00 */
[----:B0-----:R-:W3:Y:S04]  /*198f0*/  LDL.LU R16, [R1+0x140] ;  /* 0x0001400001107983 */ /* 0x001ee80000300800 */
[----:B------:R-:W3:Y:S04]  /*19900*/  LDL.LU R17, [R1+0x144] ;  /* 0x0001440001117983 */ /* 0x000ee80000300800 */
[----:B------:R-:W3:Y:S04]  /*19910*/  LDL.LU R18, [R1+0x148] ;  /* 0x0001480001127983 */ /* 0x000ee80000300800 */
[----:B------:R-:W3:Y:S01]  /*19920*/  LDL.LU R19, [R1+0x14c] ;  /* 0x00014c0001137983 */ /* 0x000ee20000300800 */
[C---:B--2---:R-:W-:Y:S03]  /*19930*/  HMMA.16816.F32 R4, R24.reuse, R6, R8 ;  /* 0x000000061804723c */ /* 0x044fe60000001808 */
[----:B------:R-:W5:Y:S11]  /*19940*/  LDL.LU.64 R10, [R1+0x5ab0] ;  /* 0x005ab000010a7983 */ /* 0x000f760000300a00 */
[----:B------:R-:W-:Y:S09]  /*19950*/  @!UPT UIADD3 URZ, URZ, URZ, URZ ;  /* 0x0000003f3f3ff290 */ /* 0x000ff2000fffe03f */
[----:B------:R-:W-:Y:S04]  /*19960*/  STL.64 [R1+0x170], R4 ;  /* 0x0001700401007387 */ /* 0x000fe80000100a00 */
[----:B------:R0:W-:Y:S04]  /*19970*/  STL.64 [R1+0x178], R6 ;  /* 0x0001780601007387 */ /* 0x0001e80000100a00 */
[----:B0-----:R-:W2:Y:S04]  /*19980*/  LDL.LU.64 R6, [R1+0x5aa8] ;  /* 0x005aa80001067983 */ /* 0x001ea80000300a00 */
[----:B------:R-:W2:Y:S01]  /*19990*/  LDL.LU.64 R4, [R1+0x5aa0] ;  /* 0x005aa00001047983 */ /* 0x000ea20000300a00 */
[----:B-----5:R-:W-:Y:S03]  /*199a0*/  HMMA.16816.F32 R8, R24, R10, R12 ;  /* 0x0000000a1808723c */ /* 0x020fe6000000180c */
[----:B------:R-:W2:Y:S11]  /*199b0*/  LDL.LU.64 R14, [R1+0x5a98] ;  /* 0x005a9800010e7983 */ /* 0x000eb60000300a00 */
[----:B------:R-:W-:Y:S09]  /*199c0*/  @!UPT UIADD3 URZ, URZ, URZ, URZ ;  /* 0x0000003f3f3ff290 */ /* 0x000ff2000fffe03f */
[----:B------:R0:W-:Y:S04]  /*199d0*/  STL.64 [R1+0x160], R8 ;  /* 0x0001600801007387 */ /* 0x0001e80000100a00 */
[----:B------:R1:W-:Y:S04]  /*199e0*/  STL.64 [R1+0x168], R10 ;  /* 0x0001680a01007387 */ /* 0x0003e80000100a00 */
[----:B0-----:R-:W4:Y:S01]  /*199f0*/  LDL.LU.64 R8, [R1+0x5a90] ;  /* 0x005a900001087983 */ /* 0x001f220000300a00 */
[----:B-1----:R-:W-:Y:S01]  /*19a00*/  MOV R10, R21 ;  /* 0x00000015000a7202 */ /* 0x002fe20000000f00 */
[----:B------:R-:W-:-:S02]  /*19a10*/  IMAD.MOV.U32 R11, RZ, RZ, R20 ;  /* 0x000000ffff0b7224 */ /* 0x000fc400078e0014 */
[----:B------:R-:W5:Y:S01]  /*19a20*/  LDL.LU R12, [R1+0xd0] ;  /* 0x0000d000010c7983 */ /* 0x000f620000300800 */
[C---:B---3--:R-:W-:Y:S08]  /*19a30*/  HMMA.16816.F32 R20, R24.reuse, R22, R16 ;  /* 0x000000161814723c */ /* 0x048ff00000001810 */
[C---:B--2---:R-:W-:Y:S11]  /*19a40*/  HMMA.16816.F32 R4, R24.reuse, R14, R4 ;  /* 0x0000000e1804723c */ /* 0x044ff60000001804 */
[----:B------:R-:W-:Y:S11]  /*19a50*/  @!UPT UIADD3 URZ, URZ, URZ, URZ ;  /* 0x0000003f3f3ff290 */ /* 0x000ff6000fffe03f */
[----:B------:R-:W-:Y:S01]  /*19a60*/  @!UPT UIADD3 URZ, URZ, URZ, URZ ;  /* 0x0000003f3f3ff290 */ /* 0x000fe2000fffe03f */
[----:B------:R0:W-:Y:S04]  /*19a70*/  STL.64 [R1+0x150], R4 ;  /* 0x0001500401007387 */ /* 0x0001e80000100a00 */
[----:B------:R1:W-:Y:S04]  /*19a80*/  STL.64 [R1+0x158], R6 ;  /* 0x0001580601007387 */ /* 0x0003e80000100a00 */
[----:B------:R-:W5:Y:S04]  /*19a90*/  LDL.LU R13, [R1+0xd4] ;  /* 0x0000d400010d7983 */ /* 0x000f680000300800 */
[----:B------:R-:W5:Y:S04]  /*19aa0*/  LDL.LU R14, [R1+0xd8] ;  /* 0x0000d800010e7983 */ /* 0x000f680000300800 */
[----:B------:R-:W5:Y:S04]  /*19ab0*/  LDL.LU R15, [R1+0xdc] ;  /* 0x0000dc00010f7983 */ /* 0x000f680000300800 */
[----:B0-----:R-:W2:Y:S04]  /*19ac0*/  LDL.LU R4, [R1+0xc0] ;  /* 0x0000c00001047983 */ /* 0x001ea80000300800 */
[----:B------:R-:W2:Y:S04]  /*19ad0*/  LDL.LU R5, [R1+0xc4] ;  /* 0x0000c40001057983 */ /* 0x000ea80000300800 */
[----:B-1----:R-:W2:Y:S04]  /*19ae0*/  LDL.LU R6, [R1+0xc8] ;  /* 0x0000c80001067983 */ /* 0x002ea80000300800 */
[----:B------:R-:W2:Y:S04]  /*19af0*/  LDL.LU R7, [R1+0xcc] ;  /* 0x0000cc0001077983 */ /* 0x000ea80000300800 */
[----:B------:R-:W-:Y:S04]  /*19b00*/  STL.64 [R1+0x59c8], R10 ;  /* 0x0059c80a01007387 */ /* 0x000fe80000100a00 */
[----:B------:R-:W3:Y:S04]  /*19b10*/  LDL.LU.64 R18, [R1+0x5a88] ;  /* 0x005a880001127983 */ /* 0x000ee80000300a00 */
[----:B------:R-:W3:Y:S04]  /*19b20*/  LDL.LU.64 R16, [R1+0x5a80] ;  /* 0x005a800001107983 */ /* 0x000ee80000300a00 */
[----:B------:R-:W-:Y:S04]  /*19b30*/  STL.64 [R1+0x140], R20 ;  /* 0x0001401401007387 */ /* 0x000fe80000100a00 */
[----:B------:R0:W-:Y:S04]  /*19b40*/  STL.64 [R1+0x148], R22 ;  /* 0x0001481601007387 */ /* 0x0001e80000100a00 */
[----:B0-----:R-:W3:Y:S02]  /*19b50*/  LDL.LU.64 R22, [R1+0x5a78] ;  /* 0x005a780001167983 */ /* 0x001ee40000300a00 */
[C---:B---3--:R-:W-:Y:S02]  /*19b60*/  HMMA.16816.F32 R20, R24.reuse, R22, R16 ;  /* 0x000000161814723c */ /* 0x048fe40000001810 */
[----:B------:R-:W3:Y:S04]  /*19b70*/  LDL.LU.64 R18, [R1+0x5a70] ;  /* 0x005a700001127983 */ /* 0x000ee80000300a00 */
[----:B------:R-:W3:Y:S11]  /*19b80*/  LDL.LU.64 R16, [R1+0x5a68] ;  /* 0x005a680001107983 */ /* 0x000ef60000300a00 */
[----:B------:R-:W-:Y:S06]  /*19b90*/  @!UPT UIADD3 URZ, URZ, URZ, URZ ;  /* 0x0000003f3f3ff290 */ /* 0x000fec000fffe03f */
        /* <DEDUP_REMOVED lines=23> */
[----:B0-----:R-:W3:Y:S04]  /*19d10*/  LDL.LU.64 R22, [R1+0x5a18] ;  /* 0x005a180001167983 */ /* 0x001ee80000300a00 */
[----:B------:R-:W2:Y:S01]  /*19d20*/  LDL.LU.64 R20, [R1+0x5a10] ;  /* 0x005a100001147983 */ /* 0x000ea20000300a00 */
[----:B---3--:R-:W-:Y:S11]  /*19d30*/  HMMA.16816.F32 R16, R24, R22, R16 ;  /* 0x000000161810723c */ /* 0x008ff60000001810 */
[----:B------:R-:W-:Y:S11]  /*19d40*/  @!UPT UIADD3 URZ, URZ, URZ, URZ ;  /* 0x0000003f3f3ff290 */ /* 0x000ff6000fffe03f */
[----:B------:R-:W-:Y:S01]  /*19d50*/  @!UPT UIADD3 URZ, URZ, URZ, URZ ;  /* 0x0000003f3f3ff290 */ /* 0x000fe2000fffe03f */
[----:B------:R-:W-:Y:S04]  /*19d60*/  STL.64 [R1+0xf0], R16 ;  /* 0x0000f01001007387 */ /* 0x000fe80000100a00 */
[----:B------:R0:W-:Y:S04]  /*19d70*/  STL.64 [R1+0xf8], R18 ;  /* 0x0000f81201007387 */ /* 0x0001e80000100a00 */
[----:B0-----:R-:W5:Y:S04]  /*19d80*/  LDL.LU.64 R18, [R1+0x5a08] ;  /* 0x005a080001127983 */ /* 0x001f680000300a00 */
[----:B------:R-:W3:Y:S02]  /*19d90*/  LDL.LU.64 R16, [R1+0x5a00] ;  /* 0x005a000001107983 */ /* 0x000ee40000300a00 */
[----:B---3--:R-:W-:-:S02]  /*19da0*/  MOV R22, R16 ;  /* 0x0000001000167202 */ /* 0x008fc40000000f00 */
[----:B------:R-:W-:Y:S01]  /*19db0*/  MOV R23, R17 ;  /* 0x0000001100177202 */ /* 0x000fe20000000f00 */
[----:B------:R-:W3:Y:S04]  /*19dc0*/  LDL.LU R16, [R1+0x59f8] ;  /* 0x0059f80001107983 */ /* 0x000ee80000300800 */
[----:B------:R-:W4:Y:S04]  /*19dd0*/  LDL.LU R17, [R1+0x59f4] ;  /* 0x0059f40001117983 */ /* 0x000f280000300800 */
[----:B------:R0:W-:Y:S02]  /*19de0*/  STL.64 [R1+0x5990], R22 ;  /* 0x0059901601007387 */ /* 0x0001e40000100a00 */
[----:B0-----:R-:W-:Y:S01]  /*19df0*/  IMAD.MOV.U32 R22, RZ, RZ, R28 ;  /* 0x000000ffff167224 */ /* 0x001fe200078e001c */
[----:B------:R-:W-:Y:S01]  /*19e00*/  MOV R23, R29 ;  /* 0x0000001d00177202 */ /* 0x000fe20000000f00 */
[----:B------:R-:W5:Y:S04]  /*19e10*/  LDL.LU R28, [R1+0x59f0] ;  /* 0x0059f000011c7983 */ /* 0x000f680000300800 */
[----:B------:R-:W5:Y:S04]  /*19e20*/  LDL.LU R29, [R1+0x59ec] ;  /* 0x0059ec00011d7983 */ /* 0x000f680000300800 */
[----:B------:R-:W-:Y:S04]  /*19e30*/  STL.64 [R1+0x59a8], R22 ;  /* 0x0059a81601007387 */ /* 0x000fe80000100a00 */
[----:B--2---:R0:W-:Y:S04]  /*19e40*/  STL.64 [R1+0x59a0], R20 ;  /* 0x0059a01401007387 */ /* 0x0041e80000100a00 */
[----:B0-----:R-:W2:Y:S01]  /*19e50*/  LDL.LU R20, [R1+0x2b0] ;  /* 0x0002b00001147983 */ /* 0x001ea20000300800 */
[----:B------:R-:W-:Y:S01]  /*19e60*/  IMAD.MOV.U32 R22, RZ, RZ, R0 ;  /* 0x000000ffff167224 */ /* 0x000fe200078e0000 */
[----:B------:R-:W-:-:S02]  /*19e70*/  MOV R23, R2 ;  /* 0x0000000200177202 */ /* 0x000fc40000000f00 */
[----:B------:R-:W-:Y:S02]  /*19e80*/  MOV R21, R3 ;  /* 0x0000000300157202 */ /* 0x000fe40000000f00 */
[----:B------:R-:W2:Y:S04]  /*19e90*/  LDL.LU R3, [R1+0x59e8] ;  /* 0x0059e80001037983 */ /* 0x000ea80000300800 */
[----:B------:R-:W2:Y:S04]  /*19ea0*/  LDL.LU R0, [R1+0x59e4] ;  /* 0x0059e40001007983 */ /* 0x000ea80000300800 */
[----:B------:R-:W2:Y:S04]  /*19eb0*/  LDL.LU R2, [R1+0x59e0] ;  /* 0x0059e00001027983 */ /* 0x000ea80000300800 */
[----:B------:R3:W-:Y:S02]  /*19ec0*/  STL.64 [R1+0x59c0], R22 ;  /* 0x0059c01601007387 */ /* 0x0007e40000100a00 */
[----:B---3--:R-:W-:-:S02]  /*19ed0*/  MOV R23, R16 ;  /* 0x0000001000177202 */ /* 0x008fc40000000f00 */
[----:B----4-:R-:W-:Y:S02]  /*19ee0*/  MOV R22, R17 ;  /* 0x0000001100167202 */ /* 0x010fe40000000f00 */
[C---:B-----5:R-:W-:Y:S01]  /*19ef0*/  HMMA.16816.F32 R16, R24.reuse, R18, R12 ;  /* 0x000000121810723c */ /* 0x060fe2000000180c */
[----:B--2---:R-:W-:Y:S04]  /*19f00*/  STL.64 [R1+0x59b8], R20 ;  /* 0x0059b81401007387 */ /* 0x004fe80000100a00 */
[----:B------:R-:W2:Y:S04]  /*19f10*/  LDL.LU.64 R14, [R1+0x59d8] ;  /* 0x0059d800010e7983 */ /* 0x000ea80000300a00 */
[----:B------:R-:W3:Y:S11]  /*19f20*/  LDL.LU.64 R12, [R1+0x59d0] ;  /* 0x0059d000010c7983 */ /* 0x000ef60000300a00 */
[----:B------:R-:W-:Y:S03]  /*19f30*/  @!UPT UIADD3 URZ, URZ, URZ, URZ ;  /* 0x0000003f3f3ff290 */ /* 0x000fe6000fffe03f */
[----:B------:R-:W-:Y:S04]  /*19f40*/  STL.64 [R1+0xe0], R16 ;  /* 0x0000e01001007387 */ /* 0x000fe80000100a00 */
[----:B------:R0:W-:Y:S02]  /*19f50*/  STL.64 [R1+0xe8], R18 ;  /* 0x0000e81201007387 */ /* 0x0001e40000100a00 */
[----:B0-----:R-:W-:Y:S01]  /*19f60*/  IMAD.MOV.U32 R18, RZ, RZ, R9 ;  /* 0x000000ffff127224 */ /* 0x001fe200078e0009 */
[----:B------:R-:W-:Y:S02]  /*19f70*/  MOV R19, R8 ;  /* 0x0000000800137202 */ /* 0x000fe40000000f00 */
[----:B--2---:R-:W-:Y:S01]  /*19f80*/  HMMA.16816.F32 R8, R24, R14, R4 ;  /* 0x0000000e1808723c */ /* 0x004fe20000001804 */
[----:B------:R-:W0:Y:S04]  /*19f90*/  LDSM.16.MT88.4 R4, [R3+0x8000] ;  /* 0x008000000304783b */ /* 0x000e280000004200 */
[----:B0-----:R0:W-:Y:S11]  /*19fa0*/  STL.64 [R1+0x5960], R6 ;  /* 0x0059600601007387 */ /* 0x0011f60000100a00 */
[----:B------:R-:W-:Y:S07]  /*19fb0*/  @!UPT UIADD3 URZ, URZ, URZ, URZ ;  /* 0x0000003f3f3ff290 */ /* 0x000fee000fffe03f */
[----:B------:R-:W-:Y:S04]  /*19fc0*/  STL.64 [R1+0xd0], R8 ;  /* 0x0000d00801007387 */ /* 0x000fe80000100a00 */
[----:B------:R-:W-:Y:S01]  /*19fd0*/  STL.64 [R1+0xd8], R10 ;  /* 0x0000d80a01007387 */ /* 0x000fe20000100a00 */
[----:B0-----:R-:W-:-:S05]  /*19fe0*/  LOP3.LUT R7, R0, 0x30, R2, 0x78, !PT ;  /* 0x0000003000077812 */ /* 0x001fca00078e7802 */
[----:B------:R-:W0:Y:S04]  /*19ff0*/  LDSM.16.M88.4 R8, [R7+0x20080] ;  /* 0x020080000708783b */ /* 0x000e280000000200 */
[----:B------:R-:W-:Y:S04]  /*1a000*/  STL.64 [R1+0x5958], R4 ;  /* 0x0059580401007387 */ /* 0x000fe80000100a00 */
[----:B0-----:R-:W-:Y:S04]  /*1a010*/  STL.64 [R1+0xc0], R8 ;  /* 0x0000c00801007387 */ /* 0x001fe80000100a00 */
[----:B------:R0:W-:Y:S04]  /*1a020*/  STL.64 [R1+0xc8], R10 ;  /* 0x0000c80a01007387 */ /* 0x0001e80000100a00 */
[----:B0-----:R-:W2:Y:S01]  /*1a030*/  LDL.LU.64 R10, [R1+0x59c8] ;  /* 0x0059c800010a7983 */ /* 0x001ea20000300a00 */
[----:B------:R-:W-:Y:S01]  /*1a040*/  MOV R20, R29 ;  /* 0x0000001d00147202 */ /* 0x000fe20000000f00 */
[----:B------:R-:W-:Y:S01]  /*1a050*/  IMAD.MOV.U32 R21, RZ, RZ, R28 ;  /* 0x000000ffff157224 */ /* 0x000fe200078e001c */
[----:B------:R-:W-:Y:S01]  /*1a060*/  MOV R5, R8 ;  /* 0x0000000800057202 */ /* 0x000fe20000000f00 */
[----:B------:R-:W-:-:S05]  /*1a070*/  IMAD.MOV.U32 R4, RZ, RZ, R9 ;  /* 0x000000ffff047224 */ /* 0x000fca00078e0009 */
[C---:B--2---:R-:W-:Y:S01]  /*1a080*/  HMMA.16816.F32 R8, R24.reuse, R10, R20 ;  /* 0x0000000a1808723c */ /* 0x044fe20000001814 */
[----:B------:R-:W2:Y:S04]  /*1a090*/  LDL.LU.64 R22, [R1+0x59c0] ;  /* 0x0059c00001167983 */ /* 0x000ea80000300a00 */
[----:B------:R-:W2:Y:S11]  /*1a0a0*/  LDL.LU.64 R20, [R1+0x59b8] ;  /* 0x0059b80001147983 */ /* 0x000eb60000300a00 */
[----:B------:R-:W-:Y:S07]  /*1a0b0*/  @!UPT UIADD3 URZ, URZ, URZ, URZ ;  /* 0x0000003f3f3ff290 */ /* 0x000fee000fffe03f */
[----:B------:R-:W-:Y:S04]  /*1a0c0*/  STL.64 [R1+0x2c0], R8 ;  /* 0x0002c00801007387 */ /* 0x000fe80000100a00 */
[----:B------:R0:W-:Y:S04]  /*1a0d0*/  STL.64 [R1+0x2c8], R10 ;  /* 0x0002c80a01007387 */ /* 0x0001e80000100a00 */
[----:B0-----:R-:W2:Y:S02]  /*1a0e0*/  LDL.LU.64 R10, [R1+0x59b0] ;  /* 0x0059b000010a7983 */ /* 0x001ea40000300a00 */
[C---:B--2---:R-:W-:Y:S02]  /*1a0f0*/  HMMA.16816.F32 R8, R24.reuse, R10, R20 ;  /* 0x0000000a1808723c */ /* 0x044fe40000001814 */
[----:B------:R-:W2:Y:S04]  /*1a100*/  LDL.LU.64 R22, [R1+0x59a8] ;  /* 0x0059a80001167983 */ /* 0x000ea80000300a00 */
[----:B------:R-:W2:Y:S11]  /*1a110*/  LDL.LU.64 R20, [R1+0x59a0] ;  /* 0x0059a00001147983 */ /* 0x000eb60000300a00 */
[----:B------:R-:W-:Y:S06]  /*1a120*/  @!UPT UIADD3 URZ, URZ, URZ, URZ ;  /* 0x0000003f3f3ff290 */ /* 0x000fec000fffe03f */
[----:B------:R-:W-:Y:S04]  /*1a130*/  STL.64 [R1+0x2b0], R8 ;  /* 0x0002b00801007387 */ /* 0x000fe80000100a00 */
[----:B------:R0:W-:Y:S04]  /*1a140*/  STL.64 [R1+0x2b8], R10 ;  /* 0x0002b80a01007387 */ /* 0x0001e80000100a00 */
[----:B0-----:R-:W2:Y:S02]  /*1a150*/  LDL.LU.64 R10, [R1+0x5998] ;  /* 0x00599800010a7983 */ /* 0x001ea40000300a00 */
[C---:B--2---:R-:W-:Y:S02]  /*1a160*/  HMMA.16816.F32 R8, R24.reuse, R10, R20 ;  /* 0x0000000a1808723c */ /* 0x044fe40000001814 */
[----:B------:R-:W2:Y:S11]  /*1a170*/  LDL.LU.64 R22, [R1+0x5990] ;  /* 0x0059900001167983 */ /* 0x000eb60000300a00 */
[----:B------:R-:W-:Y:S10]  /*1a180*/  @!UPT UIADD3 URZ, URZ, URZ, URZ ;  /* 0x0000003f3f3ff290 */ /* 0x000ff4000fffe03f */
[----:B------:R-:W-:Y:S04]  /*1a190*/  STL.64 [R1+0x2a0], R8 ;  /* 0x0002a00801007387 */ /* 0x000fe80000100a00 */
[----:B------:R0:W-:Y:S04]  /*1a1a0*/  STL.64 [R1+0x2a8], R10 ;  /* 0x0002a80a01007387 */ /* 0x0001e80000100a00 */
[----:B0-----:R-:W4:Y:S04]  /*1a1b0*/  LDL.LU.64 R10, [R1+0x5988] ;  /* 0x00598800010a7983 */ /* 0x001f280000300a00 */
[----:B------:R-:W4:Y:S02]  /*1a1c0*/  LDL.LU.64 R8, [R1+0x5980] ;  /* 0x0059800001087983 */ /* 0x000f240000300a00 */
[C---:B----4-:R-:W-:Y:S02]  /*1a1d0*/  HMMA.16816.F32 R16, R24.reuse, R18, R8 ;  /* 0x000000121810723c */ /* 0x050fe40000001808 */
[----:B------:R-:W2:Y:S04]  /*1a1e0*/  LDL.LU.64 R10, [R1+0x5978] ;  /* 0x00597800010a7983 */ /* 0x000ea80000300a00 */
[----:B------:R-:W2:Y:S11]  /*1a1f0*/  LDL.LU.64 R8, [R1+0x5970] ;  /* 0x0059700001087983 */ /* 0x000eb60000300a00 */
[----:B------:R-:W-:Y:S07]  /*1a200*/  @!UPT UIADD3 URZ, URZ, URZ, URZ ;  /* 0x0000003f3f3ff290 */ /* 0x000fee000fffe03f */
[----:B------:R-:W-:Y:S02]  /*1a210*/  MOV R0, R19 ;  /* 0x0000001300007202 */ /* 0x000fe40000000f00 */
[----:B------:R-:W-:Y:S01]  /*1a220*/  MOV R28, R17 ;  /* 0x00000011001c7202 */ /* 0x000fe20000000f00 */
[----:B------:R-:W-:Y:S01]  /*1a230*/  IMAD.MOV.U32 R2, RZ, RZ, R18 ;  /* 0x000000ffff027224 */ /* 0x000fe200078e0012 */
[----:B------:R-:W-:Y:S01]  /*1a240*/  MOV R29, R16 ;  /* 0x00000010001d7202 */ /* 0x000fe20000000f00 */
[----:B------:R-:W-:Y:S04]  /*1a250*/  STL [R1+0x57b8], R0 ;  /* 0x0057b80001007387 */ /* 0x000fe80000100800 */
[----:B------:R-:W-:Y:S04]  /*1a260*/  STL [R1+0x57b4], R28 ;  /* 0x0057b41c01007387 */ /* 0x000fe80000100800 */
[----:B------:R-:W-:Y:S04]  /*1a270*/  STL [R1+0x57b0], R29 ;  /* 0x0057b01d01007387 */ /* 0x000fe80000100800 */
[----:B------:R-:W0:Y:S04]  /*1a280*/  LDSM.16.M88.4 R16, [R7+0x21080] ;  /* 0x021080000710783b */ /* 0x000e280000000200 */
[----:B------:R-:W-:Y:S01]  /*1a290*/  STL [R1+0x5798], R2 ;  /* 0x0057980201007387 */ /* 0x000fe20000100800 */
[----:B--2---:R-:W-:Y:S03]  /*1a2a0*/  HMMA.16816.F32 R20, R24, R22, R8 ;  /* 0x000000161814723c */ /* 0x004fe60000001808 */
[----:B------:R-:W1:Y:S04]  /*1a2b0*/  LDSM.16.M88.4 R8, [R7+0x22080] ;  /* 0x022080000708783b */ /* 0x000e680000000200 */
[----:B------:R-:W-:Y:S11]  /*1a2c0*/  LDSM.16.M88.4 R24, [R7+0x2b080] ;  /* 0x02b080000718783b */ /* 0x000ff60000000200 */
[----:B------:R-:W-:Y:S05]  /*1a2d0*/  @!UPT UIADD3 URZ, URZ, URZ, URZ ;  /* 0x0000003f3f3ff290 */ /* 0x000fea000fffe03f */
[----:B------:R-:W-:Y:S04]  /*1a2e0*/  STL.64 [R1+0x190], R20 ;  /* 0x0001901401007387 */ /* 0x000fe80000100a00 */
[----:B------:R-:W-:Y:S04]  /*1a2f0*/  STL.64 [R1+0x198], R22 ;  /* 0x0001981601007387 */ /* 0x000fe80000100a00 */
[----:B------:R-:W2:Y:S04]  /*1a300*/  LDSM.16.M88.4 R20, [R7+0x23080] ;  /* 0x023080000714783b */ /* 0x000ea80000000200 */
[----:B0-----:R-:W-:Y:S04]  /*1a310*/  STL.64 [R1+0x60], R16 ;  /* 0x0000601001007387 */ /* 0x001fe80000100a00 */
[----:B------:R-:W-:Y:S04]  /*1a320*/  STL.64 [R1+0x68], R18 ;  /* 0x0000681201007387 */ /* 0x000fe80000100a00 */
[----:B------:R-:W0:Y:S04]  /*1a330*/  LDSM.16.M88.4 R16, [R7+0x24080] ;  /* 0x024080000710783b */ /* 0x000e280000000200 */
[----:B-1----:R-:W-:Y:S04]  /*1a340*/  STL.64 [R1+0x50], R8 ;  /* 0x0000500801007387 */ /* 0x002fe80000100a00 */
[----:B------:R-:W-:Y:S04]  /*1a350*/  STL.64 [R1+0x58], R10 ;  /* 0x0000580a01007387 */ /* 0x000fe80000100a00 */
[----:B------:R-:W1:Y:S04]  /*1a360*/  LDSM.16.M88.4 R8, [R7+0x25080] ;  /* 0x025080000708783b */ /* 0x000e680000000200 */
[----:B--2---:R-:W-:Y:S04]  /*1a370*/  STL.64 [R1+0x40], R20 ;  /* 0x0000401401007387 */ /* 0x004fe80000100a00 */
        /* <DEDUP_REMOVED lines=10> */
[----:B0-----:R-:W-:Y:S04]  /*1a420*/  STL.64 [R1], R16 ;  /* 0x0000001001007387 */ /* 0x001fe80000100a00 */
[----:B------:R-:W-:Y:S04]  /*1a430*/  STL.64 [R1+0x8], R18 ;  /* 0x0000081201007387 */ /* 0x000fe80000100a00 */
[----:B------:R-:W0:Y:S04]  /*1a440*/  LDSM.16.M88.4 R16, [R7+0x29080] ;  /* 0x029080000710783b */ /* 0x000e280000000200 */
[----:B-1----:R-:W-:Y:S04]  /*1a450*/  STL [R1+0x57c0], R22 ;  /* 0x0057c01601007387 */ /* 0x002fe80000100800 */
[----:B------:R-:W-:Y:S04]  /*1a460*/  STL [R1+0x57bc], R23 ;  /* 0x0057bc1701007387 */ /* 0x000fe80000100800 */
[----:B------:R1:W-:Y:S04]  /*1a470*/  STL.64 [R1+0x5908], R20 ;  /* 0x0059081401007387 */ /* 0x0003e80000100a00 */
[----:B-1----:R-:W2:Y:S04]  /*1a480*/  LDL.LU.64 R20, [R1+0x20] ;  /* 0x0000200001147983 */ /* 0x002ea80000300a00 */
[----:B--2---:R-:W-:Y:S04]  /*1a490*/  STL.64 [R1+0x5930], R20 ;  /* 0x0059301401007387 */ /* 0x004fe80000100a00 */
[----:B0-----:R-:W-:Y:S04]  /*1a4a0*/  STL [R1+0x569c], R18 ;  /* 0x00569c1201007387 */ /* 0x001fe80000100800 */
[----:B------:R-:W-:Y:S04]  /*1a4b0*/  STL [R1+0x5698], R19 ;  /* 0x0056981301007387 */ /* 0x000fe80000100800 */
[----:B------:R0:W-:Y:S04]  /*1a4c0*/  STL.64 [R1+0x5900], R16 ;  /* 0x0059001001007387 */ /* 0x0001e80000100a00 */
[----:B0-----:R-:W2:Y:S04]  /*1a4d0*/  LDL.LU R16, [R1+0x230] ;  /* 0x0002300001107983 */ /* 0x001ea80000300800 */
[----:B------:R-:W2:Y:S01]  /*1a4e0*/  LDL.LU R17, [R1+0x234] ;  /* 0x0002340001117983 */ /* 0x000ea20000300800 */
[----:B---3--:R-:W-:-:S02]  /*1a4f0*/  MOV R18, R12 ;  /* 0x0000000c00127202 */ /* 0x008fc40000000f00 */
[----:B------:R-:W-:Y:S01]  /*1a500*/  MOV R19, R13 ;  /* 0x0000000d00137202 */ /* 0x000fe20000000f00 */
[----:B------:R-:W3:Y:S04]  /*1a510*/  LDL.LU R12, [R1+0x596c] ;  /* 0x00596c00010c7983 */ /* 0x000ee80000300800 */
[----:B------:R-:W4:Y:S04]  /*1a520*/  LDL.LU R13, [R1+0x5968] ;  /* 0x00596800010d7983 */ /* 0x000f280000300800 */
[----:B------:R-:W-:Y:S04]  /*1a530*/  STL.64 [R1+0x5940], R18 ;  /* 0x0059401201007387 */ /* 0x000fe80000100a00 */
[----:B--2---:R0:W-:Y:S04]  /*1a540*/  STL.64 [R1+0x5938], R16 ;  /* 0x0059381001007387 */ /* 0x0041e80000100a00 */
[----:B0-----:R-:W2:Y:S01]  /*1a550*/  LDL.LU.64 R16, [R1+0x50] ;  /* 0x0000500001107983 */ /* 0x001ea20000300a00 */
[----:B----4-:R-:W-:Y:S01]  /*1a560*/  IMAD.MOV.U32 R18, RZ, RZ, R13 ;  /* 0x000000ffff127224 */ /* 0x010fe200078e000d */
[----:B---3--:R-:W-:-:S02]  /*1a570*/  MOV R19, R12 ;  /* 0x0000000c00137202 */ /* 0x008fc40000000f00 */
[----:B------:R-:W0:Y:S04]  /*1a580*/  LDSM.16.M88.4 R12, [R7+0x2a080] ;  /* 0x02a08000070c783b */ /* 0x000e280000000200 */
[----:B--2---:R1:W-:Y:S04]  /*1a590*/  STL.64 [R1+0x5948], R16 ;  /* 0x0059481001007387 */ /* 0x0043e80000100a00 */
[----:B-1----:R-:W2:Y:S01]  /*1a5a0*/  LDL.LU.64 R16, [R1+0x60] ;  /* 0x0000600001107983 */ /* 0x002ea20000300a00 */
[----:B------:R-:W-:Y:S01]  /*1a5b0*/  MOV R8, R5 ;  /* 0x0000000500087202 */ /* 0x000fe20000000f00 */
[----:B------:R-:W-:-:S02]  /*1a5c0*/  IMAD.MOV.U32 R9, RZ, RZ, R4 ;  /* 0x000000ffff097224 */ /* 0x000fc400078e0004 */
[----:B--2---:R1:W-:Y:S04]  /*1a5d0*/  STL.64 [R1+0x5950], R16 ;  /* 0x0059501001007387 */ /* 0x0043e80000100a00 */
[----:B-1----:R-:W2:Y:S04]  /*1a5e0*/  LDL.LU R16, [R1+0x280] ;  /* 0x0002800001107983 */ /* 0x002ea80000300800 */
[----:B------:R-:W2:Y:S04]  /*1a5f0*/  LDL.LU R17, [R1+0x284] ;  /* 0x0002840001117983 */ /* 0x000ea80000300800 */
[----:B------:R-:W3:Y:S04]  /*1a600*/  LDL.LU.64 R20, [R1+0x40] ;  /* 0x0000400001147983 */ /* 0x000ee80000300a00 */
[----:B0-----:R-:W-:Y:S04]  /*1a610*/  STL.64 [R1+0x58f8], R14 ;  /* 0x0058f80e01007387 */ /* 0x001fe80000100a00 */
[----:B------:R0:W-:Y:S04]  /*1a620*/  STL.64 [R1+0x58f0], R12 ;  /* 0x0058f00c01007387 */ /* 0x0001e80000100a00 */
[----:B0-----:R-:W4:Y:S04]  /*1a630*/  LDL.LU.64 R12, [R1+0x30] ;  /* 0x00003000010c7983 */ /* 0x001f280000300a00 */
        /* <DEDUP_REMOVED lines=9> */
[----:B------:R-:W1:Y:S04]  /*1a6d0*/  LDSM.16.M88.4 R4, [R7+0x2f080] ;  /* 0x02f080000704783b */ /* 0x000e680000000200 */
[----:B0-----:R-:W-:Y:S04]  /*1a6e0*/  STL.64 [R1+0x80], R24 ;  /* 0x0000801801007387 */ /* 0x001fe80000100a00 */
[----:B------:R0:W-:Y:S04]  /*1a6f0*/  STL.64 [R1+0x88], R26 ;  /* 0x0000881a01007387 */ /* 0x0001e80000100a00 */
[----:B-1----:R-:W-:Y:S04]  /*1a700*/  STL.64 [R1+0x70], R4 ;  /* 0x0000700401007387 */ /* 0x002fe80000100a00 */
[----:B------:R1:W-:Y:S01]  /*1a710*/  STL.64 [R1+0x78], R6 ;  /* 0x0000780601007387 */ /* 0x0003e20000100a00 */
[----:B0-----:R-:W-:Y:S01]  /*1a720*/  MOV R27, R4 ;  /* 0x00000004001b7202 */ /* 0x001fe20000000f00 */
[----:B------:R-:W-:-:S02]  /*1a730*/  IMAD.MOV.U32 R26, RZ, RZ, R5 ;  /* 0x000000ffff1a7224 */ /* 0x000fc400078e0005 */
[----:B-1----:R-:W2:Y:S04]  /*1a740*/  LDL.LU.64 R6, [R1+0x5960] ;  /* 0x0059600001067983 */ /* 0x002ea80000300a00 */
[----:B------:R-:W2:Y:S04]  /*1a750*/  LDL.LU.64 R4, [R1+0x5958] ;  /* 0x0059580001047983 */ /* 0x000ea80000300a00 */
[----:B------:R0:W-:Y:S04]  /*1a760*/  STL [R1+0x5884], R26 ;  /* 0x0058841a01007387 */ /* 0x0001e80000100800 */
[----:B------:R1:W-:Y:S04]  /*1a770*/  STL [R1+0x5880], R27 ;  /* 0x0058801b01007387 */ /* 0x0003e80000100800 */
[----:B------:R-:W5:Y:S04]  /*1a780*/  LDL.LU R24, [R1+0x260] ;  /* 0x0002600001187983 */ /* 0x000f680000300800 */
[----:B------:R-:W5:Y:S04]  /*1a790*/  LDL.LU R25, [R1+0x264] ;  /* 0x0002640001197983 */ /* 0x000f680000300800 */
[----:B0-----:R-:W5:Y:S04]  /*1a7a0*/  LDL.LU R26, [R1+0x268] ;  /* 0x00026800011a7983 */ /* 0x001f680000300800 */
[----:B-1----:R-:W5:Y:S01]  /*1a7b0*/  LDL.LU R27, [R1+0x26c] ;  /* 0x00026c00011b7983 */ /* 0x002f620000300800 */
[C---:B--2---:R-:W-:Y:S03]  /*1a7c0*/  HMMA.16816.F32 R8, R4.reuse, R8, R16 ;  /* 0x000000080408723c */ /* 0x044fe60000001810 */
[----:B------:R-:W2:Y:S11]  /*1a7d0*/  LDL.LU.64 R16, [R1+0x5950] ;  /* 0x0059500001107983 */ /* 0x000eb60000300a00 */
[----:B------:R-:W-:Y:S09]  /*1a7e0*/  @!UPT UIADD3 URZ, URZ, URZ, URZ ;  /* 0x0000003f3f3ff290 */ /* 0x000ff2000fffe03f */
[----:B------:R-:W-:Y:S04]  /*1a7f0*/  STL.64 [R1+0x280], R8 ;  /* 0x0002800801007387 */ /* 0x000fe80000100a00 */
[----:B------:R-:W-:Y:S04]  /*1a800*/  STL.64 [R1+0x288], R10 ;  /* 0x0002880a01007387 */ /* 0x000fe80000100a00 */
[----:B------:R-:W0:Y:S04]  /*1a810*/  LDSM.16.MT88.4 R8, [R3+0x8100] ;  /* 0x008100000308783b */ /* 0x000e280000004200 */
[----:B------:R-:W-:Y:S04]  /*1a820*/  STL [R1+0x5888], R3 ;  /* 0x0058880301007387 */ /* 0x000fe80000100800 */
        /* <DEDUP_REMOVED lines=9> */
[----:B------:R-:W-:Y:S04]  /*1a8c0*/  STL.64 [R1+0x270], R8 ;  /* 0x0002700801007387 */ /* 0x000fe80000100a00 */
[----:B------:R0:W-:Y:S02]  /*1a8d0*/  STL.64 [R1+0x278], R10 ;  /* 0x0002780a01007387 */ /* 0x0001e40000100a00 */
[----:B0-----:R-:W-:Y:S02]  /*1a8e0*/  MOV R11, R16 ;  /* 0x00000010000b7202 */ /* 0x001fe40000000f00 */
[----:B------:R-:W-:Y:S02]  /*1a8f0*/  MOV R10, R17 ;  /* 0x00000011000a7202 */ /* 0x000fe40000000f00 */
[----:B------:R-:W5:Y:S04]  /*1a900*/  LDL.LU.64 R16, [R1+0x5948] ;  /* 0x0059480001107983 */ /* 0x000f680000300a00 */
[----:B------:R0:W-:Y:S04]  /*1a910*/  STL [R1+0x5890], R10 ;  /* 0x0058900a01007387 */ /* 0x0001e80000100800 */
[----:B------:R1:W-:Y:S04]  /*1a920*/  STL [R1+0x588c], R11 ;  /* 0x00588c0b01007387 */ /* 0x0003e80000100800 */
[----:B------:R-:W3:Y:S04]  /*1a930*/  LDL.LU R8, [R1+0x250] ;  /* 0x0002500001087983 */ /* 0x000ee80000300800 */
[----:B------:R-:W3:Y:S04]  /*1a940*/  LDL.LU R9, [R1+0x254] ;  /* 0x0002540001097983 */ /* 0x000ee80000300800 */
[----:B0-----:R-:W3:Y:S04]  /*1a950*/  LDL.LU R10, [R1+0x258] ;  /* 0x00025800010a7983 */ /* 0x001ee80000300800 */
[----:B-1----:R-:W3:Y:S01]  /*1a960*/  LDL.LU R11, [R1+0x25c] ;  /* 0x00025c00010b7983 */ /* 0x002ee20000300800 */
[----:B-----5:R-:W-:Y:S11]  /*1a970*/  HMMA.16816.F32 R24, R4, R16, R24 ;  /* 0x000000100418723c */ /* 0x020ff60000001818 */
[----:B------:R-:W-:Y:S11]  /*1a980*/  @!UPT UIADD3 URZ, URZ, URZ, URZ ;  /* 0x0000003f3f3ff290 */ /* 0x000ff6000fffe03f */
[----:B------:R-:W-:Y:S01]  /*1a990*/  @!UPT UIADD3 URZ, URZ, URZ, URZ ;  /* 0x0000003f3f3ff290 */ /* 0x000fe2000fffe03f */
[----:B------:R0:W-:Y:S04]  /*1a9a0*/  STL.64 [R1+0x260], R24 ;  /* 0x0002601801007387 */ /* 0x0001e80000100a00 */
[----:B------:R-:W-:Y:S04]  /*1a9b0*/  STL.64 [R1+0x268], R26 ;  /* 0x0002681a01007387 */ /* 0x000fe80000100a00 */
[----:B------:R-:W2:Y:S01]  /*1a9c0*/  LDL.LU.64 R18, [R1+0x5940] ;  /* 0x0059400001127983 */ /* 0x000ea20000300a00 */
[----:B0-----:R-:W-:Y:S01]  /*1a9d0*/  IMAD.MOV.U32 R25, RZ, RZ, R16 ;  /* 0x000000ffff197224 */ /* 0x001fe200078e0010 */
[----:B------:R-:W-:-:S02]  /*1a9e0*/  MOV R24, R17 ;  /* 0x0000001100187202 */ /* 0x000fc40000000f00 */
[----:B------:R-:W2:Y:S04]  /*1a9f0*/  LDL.LU.64 R16, [R1+0x5938] ;  /* 0x0059380001107983 */ /* 0x000ea80000300a00 */
[----:B------:R0:W-:Y:S01]  /*1aa00*/  STL.64 [R1+0x5878], R24 ;  /* 0x0058781801007387 */ /* 0x0001e20000100a00 */
[----:B---3--:R-:W-:Y:S03]  /*1aa10*/  HMMA.16816.F32 R8, R4, R20, R8 ;  /* 0x000000140408723c */ /* 0x008fe60000001808 */
[----:B0-----:R-:W4:Y:S04]  /*1aa20*/  LDL.LU R24, [R1+0x240] ;  /* 0x0002400001187983 */ /* 0x001f280000300800 */
[----:B------:R-:W4:Y:S04]  /*1aa30*/  LDL.LU R25, [R1+0x244] ;  /* 0x0002440001197983 */ /* 0x000f280000300800 */
[----:B------:R-:W4:Y:S04]  /*1aa40*/  LDL.LU R26, [R1+0x248] ;  /* 0x00024800011a7983 */ /* 0x000f280000300800 */
[----:B------:R-:W4:Y:S08]  /*1aa50*/  LDL.LU R27, [R1+0x24c] ;  /* 0x00024c00011b7983 */ /* 0x000f300000300800 */
[----:B------:R0:W-:Y:S04]  /*1aa60*/  STL.64 [R1+0x250], R8 ;  /* 0x0002500801007387 */ /* 0x0001e80000100a00 */
[----:B------:R-:W-:Y:S01]  /*1aa70*/  STL.64 [R1+0x258], R10 ;  /* 0x0002580a01007387 */ /* 0x000fe20000100a00 */
[----:B0-----:R-:W-:Y:S01]  /*1aa80*/  MOV R9, R20 ;  /* 0x0000001400097202 */ /* 0x001fe20000000f00 */
[----:B------:R-:W-:-:S02]  /*1aa90*/  IMAD.MOV.U32 R8, RZ, RZ, R21 ;  /* 0x000000ffff087224 */ /* 0x000fc400078e0015 */
[----:B------:R-:W2:Y:S04]  /*1aaa0*/  LDL.LU.64 R20, [R1+0x5930] ;  /* 0x0059300001147983 */ /* 0x000ea80000300a00 */
[----:B------:R4:W-:Y:S02]  /*1aab0*/  STL.64 [R1+0x5928], R8 ;  /* 0x0059280801007387 */ /* 0x0009e40000100a00 */
[C---:B----4-:R-:W-:Y:S11]  /*1aac0*/  HMMA.16816.F32 R8, R4.reuse, R12, R24 ;  /* 0x0000000c0408723c */ /* 0x050ff60000001818 */
[----:B------:R-:W-:Y:S11]  /*1aad0*/  @!UPT UIADD3 URZ, URZ, URZ, URZ ;  /* 0x0000003f3f3ff290 */ /* 0x000ff6000fffe03f */
[----:B------:R-:W-:Y:S01]  /*1aae0*/  @!UPT UIADD3 URZ, URZ, URZ, URZ ;  /* 0x0000003f3f3ff290 */ /* 0x000fe2000fffe03f */
[----:B------:R-:W-:Y:S04]  /*1aaf0*/  STL.64 [R1+0x240], R8 ;  /* 0x0002400801007387 */ /* 0x000fe80000100a00 */
[----:B------:R2:W-:Y:S02]  /*1ab00*/  STL.64 [R1+0x248], R10 ;  /* 0x0002480a01007387 */ /* 0x0005e40000100a00 */
[C---:B--2---:R-:W-:Y:S01]  /*1ab10*/  HMMA.16816.F32 R8, R4.reuse, R20, R16 ;  /* 0x000000140408723c */ /* 0x044fe20000001810 */
[----:B------:R-:W-:Y:S01]  /*1ab20*/  IMAD.MOV.U32 R26, RZ, RZ, R20 ;  /* 0x000000ffff1a7224 */ /* 0x000fe200078e0014 */
[----:B------:R-:W-:Y:S11]  /*1ab30*/  MOV R27, R21 ;  /* 0x00000015001b7202 */ /* 0x000ff60000000f00 */
[----:B------:R-:W-:Y:S10]  /*1ab40*/  @!UPT UIADD3 URZ, URZ, URZ, URZ ;  /* 0x0000003f3f3ff290 */ /* 0x000ff4000fffe03f */
[----:B------:R-:W-:Y:S04]  /*1ab50*/  STL.64 [R1+0x230], R8 ;  /* 0x0002300801007387 */ /* 0x000fe80000100a00 */
[----:B------:R-:W-:Y:S04]  /*1ab60*/  STL.64 [R1+0x238], R10 ;  /* 0x0002380a01007387 */ /* 0x000fe80000100a00 */
[----:B------:R-:W2:Y:S01]  /*1ab70*/  LDL.LU.64 R20, [R1] ;  /* 0x0000000001147983 */ /* 0x000ea20000300a00 */
[----:B------:R-:W-:Y:S02]  /*1ab80*/  MOV R25, R12 ;  /* 0x0000000c00197202 */ /* 0x000fe40000000f00 */
[----:B------:R-:W-:Y:S01]  /*1ab90*/  MOV R24, R13 ;  /* 0x0000000d00187202 */ /* 0x000fe20000000f00 */
[----:B--2---:R-:W-:Y:S04]  /*1aba0*/  STL.64 [R1+0x5920], R20 ;  /* 0x0059201401007387 */ /* 0x004fe80000100a00 */
[----:B------:R-:W-:Y:S04]  /*1abb0*/  STL.64 [R1+0x58a0], R26 ;  /* 0x0058a01a01007387 */ /* 0x000fe80000100a00 */
[----:B------:R0:W-:Y:S04]  /*1abc0*/  STL.64 [R1+0x5898], R24 ;  /* 0x0058981801007387 */ /* 0x0001e80000100a00 */
        /* <DEDUP_REMOVED lines=8> */
[----:B------:R-:W4:Y:S04]  /*1ac50*/  LDL.LU.64 R20, [R1+0x10] ;  /* 0x0000100001147983 */ /* 0x000f280000300a00 */
[----:B------:R-:W5:Y:S04]  /*1ac60*/  LDL.LU R16, [R1+0x200] ;  /* 0x0002000001107983 */ /* 0x000f680000300800 */
[----:B------:R-:W5:Y:S04]  /*1ac70*/  LDL.LU R17, [R1+0x204] ;  /* 0x0002040001117983 */ /* 0x000f680000300800 */
[----:B------:R-:W2:Y:S04]  /*1ac80*/  LDL.LU R18, [R1+0x208] ;  /* 0x0002080001127983 */ /* 0x000ea80000300800 */
[----:B------:R-:W2:Y:S04]  /*1ac90*/  LDL.LU R19, [R1+0x20c] ;  /* 0x00020c0001137983 */ /* 0x000ea80000300800 */
[----:B--2---:R-:W-:Y:S04]  /*1aca0*/  STL.64 [R1+0x5918], R18 ;  /* 0x0059181201007387 */ /* 0x004fe80000100a00 */
[----:B-----5:R0:W-:Y:S04]  /*1acb0*/  STL.64 [R1+0x5910], R16 ;  /* 0x0059101001007387 */ /* 0x0201e80000100a00 */
        /* <DEDUP_REMOVED lines=8> */
[----:B---3--:R-:W-:Y:S04]  /*1ad40*/  STL.64 [R1+0x58b0], R26 ;  /* 0x0058b01a01007387 */ /* 0x008fe80000100a00 */
[----:B------:R0:W-:Y:S04]  /*1ad50*/  STL.64 [R1+0x58a8], R24 ;  /* 0x0058a81801007387 */ /* 0x0001e80000100a00 */
[----:B0-----:R-:W3:Y:S04]  /*1ad60*/  LDL.LU R24, [R1+0x1c0] ;  /* 0x0001c00001187983 */ /* 0x001ee80000300800 */
[----:B------:R-:W3:Y:S04]  /*1ad70*/  LDL.LU R25, [R1+0x1c4] ;  /* 0x0001c40001197983 */ /* 0x000ee80000300800 */
[----:B------:R-:W2:Y:S04]  /*1ad80*/  LDL.LU R26, [R1+0x1c8] ;  /* 0x0001c800011a7983 */ /* 0x000ea80000300800 */
[----:B------:R-:W2:Y:S01]  /*1ad90*/  LDL.LU R27, [R1+0x1cc] ;  /* 0x0001cc00011b7983 */ /* 0x000ea20000300800 */
[----:B----4-:R-:W-:Y:S03]  /*1ada0*/  HMMA.16816.F32 R8, R4, R20, R8 ;  /* 0x000000140408723c */ /* 0x010fe60000001808 */
[----:B--2---:R-:W-:Y:S04]  /*1adb0*/  STL.64 [R1+0x58d0], R26 ;  /* 0x0058d01a01007387 */ /* 0x004fe80000100a00 */
[----:B---3--:R0:W-:Y:S04]  /*1adc0*/  STL.64 [R1+0x58c8], R24 ;  /* 0x0058c81801007387 */ /* 0x0081e80000100a00 */
[----:B0-----:R-:W2:Y:S04]  /*1add0*/  LDL.LU R24, [R1+0x1d0] ;  /* 0x0001d00001187983 */ /* 0x001ea80000300800 */
[----:B------:R-:W2:Y:S04]  /*1ade0*/  LDL.LU R25, [R1+0x1d4] ;  /* 0x0001d40001197983 */ /* 0x000ea80000300800 */
[----:B------:R-:W3:Y:S04]  /*1adf0*/  LDL.LU R26, [R1+0x1d8] ;  /* 0x0001d800011a7983 */ /* 0x000ee80000300800 */
[----:B------:R-:W3:Y:S01]  /*1ae00*/  LDL.LU R27, [R1+0x1dc] ;  /* 0x0001dc00011b7983 */ /* 0x000ee20000300800 */
[----:B------:R-:W-:-:S03]  /*1ae10*/  IMAD.MOV.U32 R3, RZ, RZ, R21 ;  /* 0x000000ffff037224 */ /* 0x000fc600078e0015 */
[----:B---3--:R-:W-:Y:S04]  /*1ae20*/  STL.64 [R1+0x58e8], R26 ;  /* 0x0058e81a01007387 */ /* 0x008fe80000100a00 */
[----:B--2---:R0:W-:Y:S04]  /*1ae30*/  STL.64 [R1+0x58e0], R24 ;  /* 0x0058e01801007387 */ /* 0x0041e80000100a00 */
[----:B0-----:R-:W2:Y:S04]  /*1ae40*/  LDL.LU R24, [R1+0x1e0] ;  /* 0x0001e00001187983 */ /* 0x001ea80000300800 */
[----:B------:R-:W2:Y:S04]  /*1ae50*/  LDL.LU R25, [R1+0x1e4] ;  /* 0x0001e40001197983 */ /* 0x000ea80000300800 */
[----:B------:R-:W2:Y:S04]  /*1ae60*/  LDL.LU R26, [R1+0x1e8] ;  /* 0x0001e800011a7983 */ /* 0x000ea80000300800 */
[----:B------:R-:W2:Y:S04]  /*1ae70*/  LDL.LU R27, [R1+0x1ec] ;  /* 0x0001ec00011b7983 */ /* 0x000ea80000300800 */
[----:B------:R0:W-:Y:S04]  /*1ae80*/  STL.64 [R1+0x220], R8 ;  /* 0x0002200801007387 */ /* 0x0001e80000100a00 */
[----:B------:R1:W-:Y:S04]  /*1ae90*/  STL.64 [R1+0x228], R10 ;  /* 0x0002280a01007387 */ /* 0x0003e80000100a00 */
[----:B0-----:R-:W3:Y:S01]  /*1aea0*/  LDL.LU.64 R8, [R1+0x5928] ;  /* 0x0059280001087983 */ /* 0x001ee20000300a00 */
[----:B-1----:R-:W-:-:S03]  /*1aeb0*/  MOV R11, R20 ;  /* 0x00000014000b7202 */ /* 0x002fc60000000f00 */
[----:B------:R-:W4:Y:S02]  /*1aec0*/  LDL.LU.64 R20, [R1+0x5920] ;  /* 0x0059200001147983 */ /* 0x000f240000300a00 */
[C---:B----4-:R-:W-:Y:S01]  /*1aed0*/  HMMA.16816.F32 R16, R4.reuse, R20, R16 ;  /* 0x000000140410723c */ /* 0x050fe20000001810 */
[----:B------:R-:W-:Y:S02]  /*1aee0*/  MOV R10, R20 ;  /* 0x00000014000a7202 */ /* 0x000fe40000000f00 */
[----:B------:R-:W-:Y:S11]  /*1aef0*/  MOV R2, R21 ;  /* 0x0000001500027202 */ /* 0x000ff60000000f00 */
[----:B------:R-:W-:Y:S09]  /*1af00*/  @!UPT UIADD3 URZ, URZ, URZ, URZ ;  /* 0x0000003f3f3ff290 */ /* 0x000ff2000fffe03f */
[----:B------:R-:W-:Y:S04]  /*1af10*/  STL.64 [R1+0x210], R16 ;  /* 0x0002101001007387 */ /* 0x000fe80000100a00 */
[----:B------:R0:W-:Y:S04]  /*1af20*/  STL.64 [R1+0x218], R18 ;  /* 0x0002181201007387 */ /* 0x0001e80000100a00 */
[----:B0-----:R-:W4:Y:S04]  /*1af30*/  LDL.LU.64 R18, [R1+0x5918] ;  /* 0x0059180001127983 */ /* 0x001f280000300a00 */
[----:B------:R-:W4:Y:S04]  /*1af40*/  LDL.LU.64 R16, [R1+0x5910] ;  /* 0x0059100001107983 */ /* 0x000f280000300a00 */
[----:B------:R-:W4:Y:S04]  /*1af50*/  LDL.LU.64 R20, [R1+0x5908] ;  /* 0x0059080001147983 */ /* 0x000f280000300a00 */
[----:B------:R-:W-:Y:S04]  /*1af60*/  STL.64 [R1+0x58c0], R10 ;  /* 0x0058c00a01007387 */ /* 0x000fe80000100a00 */
[----:B---3--:R0:W-:Y:S04]  /*1af70*/  STL.64 [R1+0x58b8], R8 ;  /* 0x0058b80801007387 */ /* 0x0081e80000100a00 */
[----:B0-----:R-:W3:Y:S01]  /*1af80*/  LDL.LU.64 R8, [R1+0xa0] ;  /* 0x0000a00001087983 */ /* 0x001ee20000300a00 */
[C---:B----4-:R-:W-:Y:S03]  /*1af90*/  HMMA.16816.F32 R16, R4.reuse, R20, R16 ;  /* 0x000000140410723c */ /* 0x050fe60000001810 */
[----:B---3--:R0:W-:Y:S04]  /*1afa0*/  STL.64 [R1+0x58d8], R8 ;  /* 0x0058d80801007387 */ /* 0x0081e80000100a00 */
[----:B0-----:R-:W3:Y:S11]  /*1afb0*/  LDL.LU.64 R8, [R1+0xb0] ;  /* 0x0000b00001087983 */ /* 0x001ef60000300a00 */
[----:B------:R-:W-:Y:S05]  /*1afc0*/  @!UPT UIADD3 URZ, URZ, URZ, URZ ;  /* 0x0000003f3f3ff290 */ /* 0x000fea000fffe03f */
[----:B------:R0:W-:Y:S04]  /*1afd0*/  STL.64 [R1+0x200], R16 ;  /* 0x0002001001007387 */ /* 0x0001e80000100a00 */
[----:B------:R-:W-:Y:S04]  /*1afe0*/  STL.64 [R1+0x208], R18 ;  /* 0x0002081201007387 */ /* 0x000fe80000100a00 */
[----:B0-----:R-:W5:Y:S02]  /*1aff0*/  LDL.LU.64 R16, [R1+0x5900] ;  /* 0x0059000001107983 */ /* 0x001f640000300a00 */
[C---:B-----5:R-:W-:Y:S11]  /*1b000*/  HMMA.16816.F32 R12, R4.reuse, R16, R12 ;  /* 0x00000010040c723c */ /* 0x060ff6000000180c */
[----:B------:R-:W-:Y:S11]  /*1b010*/  @!UPT UIADD3 URZ, URZ, URZ, URZ ;  /* 0x0000003f3f3ff290 */ /* 0x000ff6000fffe03f */
[----:B------:R-:W-:Y:S01]  /*1b020*/  @!UPT UIADD3 URZ, URZ, URZ, URZ ;  /* 0x0000003f3f3ff290 */ /* 0x000fe2000fffe03f */
[----:B------:R-:W-:Y:S04]  /*1b030*/  STL.64 [R1+0x1f0], R12 ;  /* 0x0001f00c01007387 */ /* 0x000fe80000100a00 */
[----:B------:R0:W-:Y:S04]  /*1b040*/  STL.64 [R1+0x1f8], R14 ;  /* 0x0001f80e01007387 */ /* 0x0001e80000100a00 */
[----:B0-----:R-:W4:Y:S04]  /*1b050*/  LDL.LU.64 R14, [R1+0x58f8] ;  /* 0x0058f800010e7983 */ /* 0x001f280000300a00 */
[----:B------:R-:W2:Y:S04]  /*1b060*/  LDL.LU.64 R12, [R1+0x58f0] ;  /* 0x0058f000010c7983 */ /* 0x000ea80000300a00 */
[----:B------:R-:W-:Y:S01]  /*1b070*/  STL [R1+0x57c4], R17 ;  /* 0x0057c41101007387 */ /* 0x000fe20000100800 */
[----:B--2---:R-:W-:Y:S11]  /*1b080*/  HMMA.16816.F32 R24, R4, R12, R24 ;  /* 0x0000000c0418723c */ /* 0x004ff60000001818 */
[----:B------:R-:W-:Y:S11]  /*1b090*/  @!UPT UIADD3 URZ, URZ, URZ, URZ ;  /* 0x0000003f3f3ff290 */ /* 0x000ff6000fffe03f */
[----:B------:R-:W-:Y:S01]  /*1b0a0*/  @!UPT UIADD3 URZ, URZ, URZ, URZ ;  /* 0x0000003f3f3ff290 */ /* 0x000fe2000fffe03f */
[----:B------:R-:W-:Y:S04]  /*1b0b0*/  STL.64 [R1+0x1e0], R24 ;  /* 0x0001e01801007387 */ /* 0x000fe80000100a00 */
[----:B------:R0:W-:Y:S04]  /*1b0c0*/  STL.64 [R1+0x1e8], R26 ;  /* 0x0001e81a01007387 */ /* 0x0001e80000100a00 */
[----:B0-----:R-:W2:Y:S04]  /*1b0d0*/  LDL.LU.64 R26, [R1+0x58e8] ;  /* 0x0058e800011a7983 */ /* 0x001ea80000300a00 */
[----:B------:R-:W2:Y:S01]  /*1b0e0*/  LDL.LU.64 R24, [R1+0x58e0] ;  /* 0x0058e00001187983 */ /* 0x000ea20000300a00 */
[----:B---3--:R-:W-:Y:S01]  /*1b0f0*/  IMAD.MOV.U32 R28, RZ, RZ, R8 ;  /* 0x000000ffff1c7224 */ /* 0x008fe200078e0008 */
[----:B------:R-:W-:-:S02]  /*1b100*/  MOV R29, R9 ;  /* 0x00000009001d7202 */ /* 0x000fc40000000f00 */
[----:B----4-:R-:W-:Y:S04]  /*1b110*/  STL.64 [R1+0x57a8], R14 ;  /* 0x0057a80e01007387 */ /* 0x010fe80000100a00 */
[----:B------:R0:W-:Y:S04]  /*1b120*/  STL.64 [R1+0x57a0], R12 ;  /* 0x0057a00c01007387 */ /* 0x0001e80000100a00 */
[----:B0-----:R-:W3:Y:S01]  /*1b130*/  LDL.LU.64 R12, [R1+0x90] ;  /* 0x00009000010c7983 */ /* 0x001ee20000300a00 */
[----:B--2---:R-:W-:Y:S03]  /*1b140*/  HMMA.16816.F32 R24, R4, R8, R24 ;  /* 0x000000080418723c */ /* 0x004fe60000001818 */
[----:B------:R-:W2:Y:S11]  /*1b150*/  LDL.LU.64 R8, [R1+0x58d8] ;  /* 0x0058d80001087983 */ /* 0x000eb60000300a00 */
[----:B------:R-:W-:Y:S09]  /*1b160*/  @!UPT UIADD3 URZ, URZ, URZ, URZ ;  /* 0x0000003f3f3ff290 */ /* 0x000ff2000fffe03f */
[----:B------:R-:W-:Y:S01]  /*1b170*/  STL [R1+0x1d4], R25 ;  /* 0x0001d41901007387 */ /* 0x000fe20000100800 */
[----:B------:R-:W-:-:S03]  /*1b180*/  MOV R19, R24 ;  /* 0x0000001800137202 */ /* 0x000fc60000000f00 */
[----:B------:R0:W-:Y:S04]  /*1b190*/  STL.64 [R1+0x1d8], R26 ;  /* 0x0001d81a01007387 */ /* 0x0001e80000100a00 */
[----:B0-----:R-:W4:Y:S04]  /*1b1a0*/  LDL.LU.64 R26, [R1+0x58d0] ;  /* 0x0058d000011a7983 */ /* 0x001f280000300a00 */
[----:B------:R-:W4:Y:S04]  /*1b1b0*/  LDL.LU.64 R24, [R1+0x58c8] ;  /* 0x0058c80001187983 */ /* 0x000f280000300a00 */
[----:B------:R-:W-:Y:S04]  /*1b1c0*/  STL [R1+0x56a0], R19 ;  /* 0x0056a01301007387 */ /* 0x000fe80000100800 */
[----:B------:R-:W5:Y:S01]  /*1b1d0*/  LDL.LU.64 R10, [R1+0x58c0] ;  /* 0x0058c000010a7983 */ /* 0x000f620000300a00 */
[----:B--2---:R-:W-:Y:S01]  /*1b1e0*/  IMAD.MOV.U32 R23, RZ, RZ, R8 ;  /* 0x000000ffff177224 */ /* 0x004fe200078e0008 */
[----:B------:R-:W-:Y:S01]  /*1b1f0*/  MOV R0, R9 ;  /* 0x0000000900007202 */ /* 0x000fe20000000f00 */
[----:B----4-:R-:W-:Y:S01]  /*1b200*/  HMMA.16816.F32 R24, R4, R8, R24 ;  /* 0x000000080418723c */ /* 0x010fe20000001818 */
[----:B------:R-:W2:Y:S11]  /*1b210*/  LDL.LU.64 R8, [R1+0x58b8] ;  /* 0x0058b80001087983 */ /* 0x000eb60000300a00 */
[----:B------:R-:W-:Y:S11]  /*1b220*/  @!UPT UIADD3 URZ, URZ, URZ, URZ ;  /* 0x0000003f3f3ff290 */ /* 0x000ff6000fffe03f */
[----:B------:R-:W-:Y:S01]  /*1b230*/  STL.64 [R1+0x1c0], R24 ;  /* 0x0001c01801007387 */ /* 0x000fe20000100a00 */
[----:B------:R-:W-:-:S03]  /*1b240*/  MOV R18, R27 ;  /* 0x0000001b00127202 */ /* 0x000fc60000000f00 */
[----:B------:R0:W-:Y:S04]  /*1b250*/  STL [R1+0x1c8], R26 ;  /* 0x0001c81a01007387 */ /* 0x0001e80000100800 */
[----:B0-----:R-:W4:Y:S04]  /*1b260*/  LDL.LU.64 R26, [R1+0x58b0] ;  /* 0x0058b000011a7983 */ /* 0x001f280000300a00 */
[----:B------:R-:W4:Y:S01]  /*1b270*/  LDL.LU.64 R24, [R1+0x58a8] ;  /* 0x0058a80001187983 */ /* 0x000f220000300a00 */
[----:B---3--:R-:W-:-:S03]  /*1b280*/  MOV R22, R13 ;  /* 0x0000000d00167202 */ /* 0x008fc60000000f00 */
[----:B------:R-:W-:Y:S01]  /*1b290*/  STL [R1+0x56a4], R18 ;  /* 0x0056a41201007387 */ /* 0x000fe20000100800 */
[----:B------:R-:W-:Y:S01]  /*1b2a0*/  IMAD.MOV.U32 R17, RZ, RZ, R12 ;  /* 0x000000ffff117224 */ /* 0x000fe200078e000c */
[C---:B----4-:R-:W-:Y:S07]  /*1b2b0*/  HMMA.16816.F32 R24, R4.reuse, R12, R24 ;  /* 0x0000000c0418723c */ /* 0x050fee0000001818 */
[----:B-----5:R-:W-:Y:S01]  /*1b2c0*/  MOV R12, R10 ;  /* 0x0000000a000c7202 */ /* 0x020fe20000000f00 */
[----:B------:R-:W-:Y:S11]  /*1b2d0*/  IMAD.MOV.U32 R13, RZ, RZ, R2 ;  /* 0x000000ffff0d7224 */ /* 0x000ff600078e0002 */
[----:B------:R-:W-:Y:S04]  /*1b2e0*/  @!UPT UIADD3 URZ, URZ, URZ, URZ ;  /* 0x0000003f3f3ff290 */ /* 0x000fe8000fffe03f */
        /* <DEDUP_REMOVED lines=9> */
[----:B------:R-:W5:Y:S04]  /*1b380*/  LDL.LU R23, [R1+0x1ac] ;  /* 0x0001ac0001177983 */ /* 0x000f680000300800 */
[----:B------:R-:W2:Y:S04]  /*1b390*/  LDL.LU R10, [R1+0x5890] ;  /* 0x00589000010a7983 */ /* 0x000ea80000300800 */
[----:B------:R0:W-:Y:S04]  /*1b3a0*/  STL.64 [R1+0x57d8], R12 ;  /* 0x0057d80c01007387 */ /* 0x0001e80000100a00 */
[----:B0-----:R-:W5:Y:S02]  /*1b3b0*/  LDL.64 R12, [R1+0x80] ;  /* 0x00008000010c7983 */ /* 0x001f640000100a00 */
[----:B-----5:R-:W-:Y:S01]  /*1b3c0*/  HMMA.16816.F32 R20, R4, R12, R20 ;  /* 0x0000000c0414723c */ /* 0x020fe20000001814 */
[----:B------:R-:W-:Y:S11]  /*1b3d0*/  MOV R2, R12 ;  /* 0x0000000c00027202 */ /* 0x000ff60000000f00 */
[----:B------:R-:W-:Y:S11]  /*1b3e0*/  @!UPT UIADD3 URZ, URZ, URZ, URZ ;  /* 0x0000003f3f3ff290 */ /* 0x000ff6000fffe03f */
[----:B------:R0:W-:Y:S02]  /*1b3f0*/  STL.64 [R1+0x1a0], R20 ;  /* 0x0001a01401007387 */ /* 0x0001e40000100a00 */
[----:B0-----:R-:W-:Y:S02]  /*1b400*/  MOV R20, R11 ;  /* 0x0000000b00147202 */ /* 0x001fe40000000f00 */
[----:B------:R-:W-:Y:S01]  /*1b410*/  MOV R21, R3 ;  /* 0x0000000300157202 */ /* 0x000fe20000000f00 */
[----:B------:R-:W5:Y:S04]  /*1b420*/  LDL.LU R11, [R1+0x588c] ;  /* 0x00588c00010b7983 */ /* 0x000f680000300800 */
[----:B------:R-:W5:Y:S04]  /*1b430*/  LDL.LU R3, [R1+0x5888] ;  /* 0x0058880001037983 */ /* 0x000f680000300800 */
[----:B------:R3:W-:Y:S02]  /*1b440*/  STL.64 [R1+0x57e0], R20 ;  /* 0x0057e01401007387 */ /* 0x0007e40000100a00 */
[----:B---3--:R-:W-:Y:S01]  /*1b450*/  IMAD.MOV.U32 R20, RZ, RZ, R26 ;  /* 0x000000ffff147224 */ /* 0x008fe200078e001a */
[----:B------:R-:W-:Y:S01]  /*1b460*/  MOV R21, R27 ;  /* 0x0000001b00157202 */ /* 0x000fe20000000f00 */
[----:B------:R-:W3:Y:S04]  /*1b470*/  LDL.LU R26, [R1+0x5884] ;  /* 0x00588400011a7983 */ /* 0x000ee80000300800 */
[----:B------:R-:W3:Y:S04]  /*1b480*/  LDL.LU R27, [R1+0x5880] ;  /* 0x00588000011b7983 */ /* 0x000ee80000300800 */
[----:B------:R4:W-:Y:S04]  /*1b490*/  STL.64 [R1+0x57f8], R20 ;  /* 0x0057f81401007387 */ /* 0x0009e80000100a00 */
[----:B------:R-:W3:Y:S04]  /*1b4a0*/  LDL.LU R12, [R1+0x110] ;  /* 0x00011000010c7983 */ /* 0x000ee80000300800 */
[----:B------:R-:W3:Y:S04]  /*1b4b0*/  LDL.LU R13, [R1+0x114] ;  /* 0x00011400010d7983 */ /* 0x000ee80000300800 */
[----:B------:R-:W3:Y:S04]  /*1b4c0*/  LDL.LU R14, [R1+0x118] ;  /* 0x00011800010e7983 */ /* 0x000ee80000300800 */
[----:B------:R-:W3:Y:S01]  /*1b4d0*/  LDL.LU R15, [R1+0x11c] ;  /* 0x00011c00010f7983 */ /* 0x000ee20000300800 */
[----:B----4-:R-:W-:Y:S01]  /*1b4e0*/  MOV R20, R25 ;  /* 0x0000001900147202 */ /* 0x010fe20000000f00 */
[----:B------:R-:W-:-:S05]  /*1b4f0*/  IMAD.MOV.U32 R21, RZ, RZ, R24 ;  /* 0x000000ffff157224 */ /* 0x000fca00078e0018 */
[----:B------:R2:W-:Y:S01]  /*1b500*/  STL.64 [R1+0x5810], R20 ;  /* 0x0058101401007387 */ /* 0x0005e20000100a00 */
[----:B------:R-:W-:Y:S01]  /*1b510*/  MOV R18, R22 ;  /* 0x0000001600127202 */ /* 0x000fe20000000f00 */
[----:B------:R-:W-:Y:S01]  /*1b520*/  IMAD.MOV.U32 R19, RZ, RZ, R23 ;  /* 0x000000ffff137224 */ /* 0x000fe200078e0017 */
[----:B--2---:R-:W-:Y:S02]  /*1b530*/  MOV R20, R9 ;  /* 0x0000000900147202 */ /* 0x004fe40000000f00 */
[----:B------:R-:W-:Y:S01]  /*1b540*/  MOV R21, R8 ;  /* 0x0000000800157202 */ /* 0x000fe20000000f00 */
[----:B---3--:R-:W-:Y:S04]  /*1b550*/  STL.64 [R1+0x57f0], R14 ;  /* 0x0057f00e01007387 */ /* 0x008fe80000100a00 */
[----:B------:R0:W-:Y:S04]  /*1b560*/  STL.64 [R1+0x57e8], R12 ;  /* 0x0057e80c01007387 */ /* 0x0001e80000100a00 */
[----:B0-----:R-:W2:Y:S04]  /*1b570*/  LDL.LU R12, [R1+0x120] ;  /* 0x00012000010c7983 */ /* 0x001ea80000300800 */
[----:B------:R-:W2:Y:S04]  /*1b580*/  LDL.LU R13, [R1+0x124] ;  /* 0x00012400010d7983 */ /* 0x000ea80000300800 */
[----:B------:R-:W3:Y:S04]  /*1b590*/  LDL.LU R14, [R1+0x128] ;  /* 0x00012800010e7983 */ /* 0x000ee80000300800 */
[----:B------:R-:W3:Y:S04]  /*1b5a0*/  LDL.LU R15, [R1+0x12c] ;  /* 0x00012c00010f7983 */ /* 0x000ee80000300800 */
[----:B------:R0:W-:Y:S04]  /*1b5b0*/  STL.64 [R1+0x5828], R20 ;  /* 0x0058281401007387 */ /* 0x0001e80000100a00 */
[----:B0-----:R-:W4:Y:S04]  /*1b5c0*/  LDL.LU R20, [R1+0x150] ;  /* 0x0001500001147983 */ /* 0x001f280000300800 */
[----:B------:R-:W4:Y:S04]  /*1b5d0*/  LDL.LU R21, [R1+0x154] ;  /* 0x0001540001157983 */ /* 0x000f280000300800 */
[----:B------:R-:W2:Y:S04]  /*1b5e0*/  LDL.LU R22, [R1+0x158] ;  /* 0x0001580001167983 */ /* 0x000ea80000300800 */
[----:B------:R-:W2:Y:S01]  /*1b5f0*/  LDL.LU R23, [R1+0x15c] ;  /* 0x00015c0001177983 */ /* 0x000ea20000300800 */
[----:B------:R-:W-:Y:S01]  /*1b600*/  MOV R9, R26 ;  /* 0x0000001a00097202 */ /* 0x000fe20000000f00 */
[----:B------:R-:W-:-:S02]  /*1b610*/  IMAD.MOV.U32 R8, RZ, RZ, R27 ;  /* 0x000000ffff087224 */ /* 0x000fc400078e001b */
[----:B------:R-:W3:Y:S04]  /*1b620*/  LDL.LU R24, [R1+0x180] ;  /* 0x0001800001187983 */ /* 0x000ee80000300800 */
[----:B------:R-:W3:Y:S04]  /*1b630*/  LDL.LU R25, [R1+0x184] ;  /* 0x0001840001197983 */ /* 0x000ee80000300800 */
[----:B------:R-:W3:Y:S04]  /*1b640*/  LDL.LU R26, [R1+0x188] ;  /* 0x00018800011a7983 */ /* 0x000ee80000300800 */
[----:B------:R-:W3:Y:S04]  /*1b650*/  LDL.LU R27, [R1+0x18c] ;  /* 0x00018c00011b7983 */ /* 0x000ee80000300800 */
[----:B--2---:R-:W-:Y:S04]  /*1b660*/  STL.64 [R1+0x5838], R22 ;  /* 0x0058381601007387 */ /* 0x004fe80000100a00 */
[----:B----4-:R5:W-:Y:S02]  /*1b670*/  STL.64 [R1+0x5830], R20 ;  /* 0x0058301401007387 */ /* 0x010be40000100a00 */
[----:B-----5:R-:W-:Y:S01]  /*1b680*/  MOV R20, R11 ;  /* 0x0000000b00147202 */ /* 0x020fe20000000f00 */
[----:B------:R-:W-:-:S05]  /*1b690*/  IMAD.MOV.U32 R21, RZ, RZ, R10 ;  /* 0x000000ffff157224 */ /* 0x000fca00078e000a */
[----:B------:R0:W-:Y:S04]  /*1b6a0*/  STL.64 [R1+0x5850], R20 ;  /* 0x0058501401007387 */ /* 0x0001e80000100a00 */
[----:B0-----:R-:W2:Y:S04]  /*1b6b0*/  LDL.LU R20, [R1+0xc0] ;  /* 0x0000c00001147983 */ /* 0x001ea80000300800 */
[----:B------:R-:W2:Y:S04]  /*1b6c0*/  LDL.LU R21, [R1+0xc4] ;  /* 0x0000c40001157983 */ /* 0x000ea80000300800 */
[----:B---3--:R-:W-:Y:S04]  /*1b6d0*/  STL.64 [R1+0x5808], R14 ;  /* 0x0058080e01007387 */ /* 0x008fe80000100a00 */
[----:B------:R0:W-:Y:S04]  /*1b6e0*/  STL.64 [R1+0x5800], R12 ;  /* 0x0058000c01007387 */ /* 0x0001e80000100a00 */
        /* <DEDUP_REMOVED lines=15> */
[----:B------:R-:W4:Y:S01]  /*1b7e0*/  LDL.LU R15, [R1+0x16c] ;  /* 0x00016c00010f7983 */ /* 0x000f220000300800 */
[----:B------:R-:W-:Y:S03]  /*1b7f0*/  HMMA.16816.F32 R4, R4, R8, R24 ;  /* 0x000000080404723c */ /* 0x000fe60000001818 */
[----:B----4-:R-:W-:Y:S04]  /*1b800*/  STL.64 [R1+0x5860], R14 ;  /* 0x0058600e01007387 */ /* 0x010fe80000100a00 */
[----:B---3--:R0:W-:Y:S04]  /*1b810*/  STL.64 [R1+0x5858], R12 ;  /* 0x0058580c01007387 */ /* 0x0081e80000100a00 */
[----:B0-----:R-:W2:Y:S04]  /*1b820*/  LDL.LU R12, [R1+0x170] ;  /* 0x00017000010c7983 */ /* 0x001ea80000300800 */
[----:B------:R-:W2:Y:S04]  /*1b830*/  LDL.LU R13, [R1+0x174] ;  /* 0x00017400010d7983 */ /* 0x000ea80000300800 */
[----:B------:R-:W2:Y:S04]  /*1b840*/  LDL.LU R14, [R1+0x178] ;  /* 0x00017800010e7983 */ /* 0x000ea80000300800 */
[----:B------:R-:W2:Y:S04]  /*1b850*/  LDL.LU R15, [R1+0x17c] ;  /* 0x00017c00010f7983 */ /* 0x000ea80000300800 */
[----:B------:R-:W-:Y:S04]  /*1b860*/  STL [R1+0x56ac], R19 ;  /* 0x0056ac1301007387 */ /* 0x000fe80000100800 */
[----:B------:R-:W-:Y:S04]  /*1b870*/  STL [R1+0x56a8], R18 ;  /* 0x0056a81201007387 */ /* 0x000fe80000100800 */
[----:B------:R-:W3:Y:S04]  /*1b880*/  LDL.LU.64 R24, [R1+0x5878] ;  /* 0x0058780001187983 */ /* 0x000ee80000300a00 */
[----:B------:R-:W2:Y:S04]  /*1b890*/  LDL.LU.64 R10, [R1+0x5870] ;  /* 0x00587000010a7983 */ /* 0x000ea80000300a00 */
[----:B------:R-:W2:Y:S04]  /*1b8a0*/  LDL.LU.64 R8, [R1+0x5868] ;  /* 0x0058680001087983 */ /* 0x000ea80000300a00 */
[----:B------:R3:W-:Y:S04]  /*1b8b0*/  STL.64 [R1+0x180], R4 ;  /* 0x0001800401007387 */ /* 0x0007e80000100a00 */
[----:B------:R-:W-:Y:S01]  /*1b8c0*/  STL.64 [R1+0x188], R6 ;  /* 0x0001880601007387 */ /* 0x000fe20000100a00 */
[----:B---3--:R-:W-:-:S02]  /*1b8d0*/  MOV R4, R25 ;  /* 0x0000001900047202 */ /* 0x008fc40000000f00 */
[----:B------:R-:W-:Y:S02]  /*1b8e0*/  MOV R5, R24 ;  /* 0x0000001800057202 */ /* 0x000fe40000000f00 */
[----:B------:R-:W0:Y:S01]  /*1b8f0*/  LDSM.16.MT88.4 R24, [R3+0xa000] ;  /* 0x00a000000318783b */ /* 0x000e220000004200 */
[C---:B--2---:R-:W-:Y:S03]  /*1b900*/  HMMA.16816.F32 R20, R8.reuse, R20, R12 ;  /* 0x000000140814723c */ /* 0x044fe6000000180c */
[----:B0-----:R-:W-:Y:S04]  /*1b910*/  STL.64 [R1+0x5748], R26 ;  /* 0x0057481a01007387 */ /* 0x001fe80000100a00 */
[----:B------:R0:W-:Y:S04]  /*1b920*/  STL.64 [R1+0x5740], R24 ;  /* 0x0057401801007387 */ /* 0x0001e80000100a00 */
[----:B0-----:R-:W2:Y:S04]  /*1b930*/  LDL.LU R24, [R1+0xf0] ;  /* 0x0000f00001187983 */ /* 0x001ea80000300800 */
[----:B------:R-:W2:Y:S04]  /*1b940*/  LDL.LU R25, [R1+0xf4] ;  /* 0x0000f40001197983 */ /* 0x000ea80000300800 */
[----:B------:R-:W2:Y:S04]  /*1b950*/  LDL.LU R26, [R1+0xf8] ;  /* 0x0000f800011a7983 */ /* 0x000ea80000300800 */
[----:B------:R-:W2:Y:S04]  /*1b960*/  LDL.LU R27, [R1+0xfc] ;  /* 0x0000fc00011b7983 */ /* 0x000ea80000300800 */
[----:B------:R-:W3:Y:S04]  /*1b970*/  LDL.LU.64 R14, [R1+0x5860] ;  /* 0x00586000010e7983 */ /* 0x000ee80000300a00 */
[----:B------:R-:W3:Y:S04]  /*1b980*/  LDL.LU.64 R12, [R1+0x5858] ;  /* 0x00585800010c7983 */ /* 0x000ee80000300a00 */
[----:B------:R0:W-:Y:S04]  /*1b990*/  STL.64 [R1+0x170], R20 ;  /* 0x0001701401007387 */ /* 0x0001e80000100a00 */
[----:B------:R3:W-:Y:S04]  /*1b9a0*/  STL.64 [R1+0x178], R22 ;  /* 0x0001781601007387 */ /* 0x0007e80000100a00 */
[----:B0-----:R-:W3:Y:S02]  /*1b9b0*/  LDL.LU.64 R20, [R1+0x5850] ;  /* 0x0058500001147983 */ /* 0x001ee40000300a00 */
[C---:B---3--:R-:W-:Y:S02]  /*1b9c0*/  HMMA.16816.F32 R20, R8.reuse, R20, R12 ;  /* 0x000000140814723c */ /* 0x048fe4000000180c */
[----:B------:R-:W3:Y:S04]  /*1b9d0*/  LDL.LU.64 R14, [R1+0x5848] ;  /* 0x00584800010e7983 */ /* 0x000ee80000300a00 */
[----:B------:R-:W3:Y:S11]  /*1b9e0*/  LDL.LU.64 R12, [R1+0x5840] ;  /* 0x00584000010c7983 */ /* 0x000ef60000300a00 */
[----:B------:R-:W-:Y:S06]  /*1b9f0*/  @!UPT UIADD3 URZ, URZ, URZ, URZ ;  /* 0x0000003f3f3ff290 */ /* 0x000fec000fffe03f */
[----:B------:R0:W-:Y:S01]  /*1ba00*/  STL.64 [R1+0x160], R20 ;  /* 0x0001601401007387 */ /* 0x0001e20000100a00 */
[----:B------:R-:W-:Y:S01]  /*1ba10*/  IMAD.MOV.U32 R19, RZ, RZ, R22 ;  /* 0x000000ffff137224 */ /* 0x000fe200078e0016 */
[----:B------:R-:W-:Y:S02]  /*1ba20*/  MOV R18, R23 ;  /* 0x0000001700127202 */ /* 0x000fe40000000f00 */
[----:B------:R-:W4:Y:S04]  /*1ba30*/  LDL.LU.64 R22, [R1+0x5838] ;  /* 0x0058380001167983 */ /* 0x000f280000300a00 */
[----:B0-----:R-:W4:Y:S02]  /*1ba40*/  LDL.LU.64 R20, [R1+0x5830] ;  /* 0x0058300001147983 */ /* 0x001f240000300a00 */
[C---:B----4-:R-:W-:Y:S02]  /*1ba50*/  HMMA.16816.F32 R4, R8.reuse, R4, R20 ;  /* 0x000000040804723c */ /* 0x050fe40000001814 */
[----:B------:R-:W3:Y:S11]  /*1ba60*/  LDL.LU.64 R20, [R1+0x5828] ;  /* 0x0058280001147983 */ /* 0x000ef60000300a00 */
[----:B------:R-:W-:Y:S10]  /*1ba70*/  @!UPT UIADD3 URZ, URZ, URZ, URZ ;  /* 0x0000003f3f3ff290 */ /* 0x000ff4000fffe03f */
[----:B------:R-:W-:Y:S04]  /*1ba80*/  STL.64 [R1+0x150], R4 ;  /* 0x0001500401007387 */ /* 0x000fe80000100a00 */
[----:B------:R-:W-:Y:S04]  /*1ba90*/  STL.64 [R1+0x158], R6 ;  /* 0x0001580601007387 */ /* 0x000fe80000100a00 */
[----:B------:R-:W0:Y:S04]  /*1baa0*/  LDSM.16.MT88.4 R4, [R3+0xa100] ;  /* 0x00a100000304783b */ /* 0x000e280000004200 */
[----:B0-----:R-:W-:Y:S04]  /*1bab0*/  STL.64 [R1+0x5620], R6 ;  /* 0x0056200601007387 */ /* 0x001fe80000100a00 */
[----:B------:R0:W-:Y:S04]  /*1bac0*/  STL.64 [R1+0x5618], R4 ;  /* 0x0056180401007387 */ /* 0x0001e80000100a00 */
[----:B0-----:R-:W4:Y:S04]  /*1bad0*/  LDL.LU.64 R4, [R1+0x70] ;  /* 0x0000700001047983 */ /* 0x001f280000300a00 */
[----:B------:R-:W5:Y:S01]  /*1bae0*/  LDL.LU.64 R6, [R1+0x78] ;  /* 0x0000780001067983 */ /* 0x000f620000300a00 */
[C---:B---3--:R-:W-:Y:S03]  /*1baf0*/  HMMA.16816.F32 R20, R8.reuse, R20, R12 ;  /* 0x000000140814723c */ /* 0x048fe6000000180c */
[----:B-----5:R-:W-:Y:S04]  /*1bb00*/  STL.64 [R1+0x5758], R6 ;  /* 0x0057580601007387 */ /* 0x020fe80000100a00 */
[----:B----4-:R0:W-:Y:S04]  /*1bb10*/  STL.64 [R1+0x5750], R4 ;  /* 0x0057500401007387 */ /* 0x0101e80000100a00 */
[----:B0-----:R-:W3:Y:S04]  /*1bb20*/  LDL.LU R4, [R1+0x100] ;  /* 0x0001000001047983 */ /* 0x001ee80000300800 */
[----:B------:R-:W3:Y:S04]  /*1bb30*/  LDL.LU R5, [R1+0x104] ;  /* 0x0001040001057983 */ /* 0x000ee80000300800 */
[----:B------:R-:W3:Y:S04]  /*1bb40*/  LDL.LU R6, [R1+0x108] ;  /* 0x0001080001067983 */ /* 0x000ee80000300800 */
[----:B------:R-:W3:Y:S04]  /*1bb50*/  LDL.LU R7, [R1+0x10c] ;  /* 0x00010c0001077983 */ /* 0x000ee80000300800 */
[----:B------:R-:W-:Y:S04]  /*1bb60*/  STL [R1+0x5540], R3 ;  /* 0x0055400301007387 */ /* 0x000fe80000100800 */
[----:B------:R-:W4:Y:S04]  /*1bb70*/  LDL.LU.64 R14, [R1+0x5820] ;  /* 0x00582000010e7983 */ /* 0x000f280000300a00 */
[----:B------:R-:W4:Y:S04]  /*1bb80*/  LDL.LU.64 R12, [R1+0x5818] ;  /* 0x00581800010c7983 */ /* 0x000f280000300a00 */
[----:B------:R0:W-:Y:S04]  /*1bb90*/  STL.64 [R1+0x140], R20 ;  /* 0x0001401401007387 */ /* 0x0001e80000100a00 */
[----:B------:R4:W-:Y:S04]  /*1bba0*/  STL.64 [R1+0x148], R22 ;  /* 0x0001481601007387 */ /* 0x0009e80000100a00 */
[----:B0-----:R-:W4:Y:S02]  /*1bbb0*/  LDL.LU.64 R20, [R1+0x5810] ;  /* 0x0058100001147983 */ /* 0x001f240000300a00 */
[C---:B----4-:R-:W-:Y:S02]  /*1bbc0*/  HMMA.16816.F32 R20, R8.reuse, R20, R12 ;  /* 0x000000140814723c */ /* 0x050fe4000000180c */
[----:B------:R-:W4:Y:S04]  /*1bbd0*/  LDL.LU.64 R14, [R1+0x5808] ;  /* 0x00580800010e7983 */ /* 0x000f280000300a00 */
[----:B------:R-:W4:Y:S11]  /*1bbe0*/  LDL.LU.64 R12, [R1+0x5800] ;  /* 0x00580000010c7983 */ /* 0x000f360000300a00 */
[----:B------:R-:W-:Y:S06]  /*1bbf0*/  @!UPT UIADD3 URZ, URZ, URZ, URZ ;  /* 0x0000003f3f3ff290 */ /* 0x000fec000fffe03f */
        /* <DEDUP_REMOVED lines=11> */
[----:B------:R-:W3:Y:S11]  /*1bcb0*/  LDL.LU.64 R12, [R1+0x57d8] ;  /* 0x0057d800010c7983 */ /* 0x000ef60000300a00 */
[----:B------:R-:W-:Y:S10]  /*1bcc0*/  @!UPT UIADD3 URZ, URZ, URZ, URZ ;  /* 0x0000003f3f3ff290 */ /* 0x000ff4000fffe03f */
[----:B------:R-:W-:Y:S04]  /*1bcd0*/  STL.64 [R1+0x110], R20 ;  /* 0x0001101401007387 */ /* 0x000fe80000100a00 */
[----:B------:R0:W-:Y:S04]  /*1bce0*/  STL.64 [R1+0x118], R22 ;  /* 0x0001181601007387 */ /* 0x0001e80000100a00 */
[----:B0-----:R-:W4:Y:S04]  /*1bcf0*/  LDL.LU.64 R22, [R1+0x57d0] ;  /* 0x0057d00001167983 */ /* 0x001f280000300a00 */
[----:B------:R-:W2:Y:S01]  /*1bd00*/  LDL.LU.64 R20, [R1+0x57c8] ;  /* 0x0057c80001147983 */ /* 0x000ea20000300a00 */
[C---:B---3--:R-:W-:Y:S03]  /*1bd10*/  HMMA.16816.F32 R4, R8.reuse, R12, R4 ;  /* 0x0000000c0804723c */ /* 0x048fe60000001804 */
[----:B------:R-:W3:Y:S11]  /*1bd20*/  LDL.LU R12, [R1+0xe0] ;  /* 0x0000e000010c7983 */ /* 0x000ef60000300800 */
[----:B------:R-:W-:Y:S09]  /*1bd30*/  @!UPT UIADD3 URZ, URZ, URZ, URZ ;  /* 0x0000003f3f3ff290 */ /* 0x000ff2000fffe03f */
[----:B------:R-:W-:Y:S04]  /*1bd40*/  STL.64 [R1+0x100], R4 ;  /* 0x0001000401007387 */ /* 0x000fe80000100a00 */
[----:B------:R2:W-:Y:S04]  /*1bd50*/  STL.64 [R1+0x108], R6 ;  /* 0x0001080601007387 */ /* 0x0005e80000100a00 */
[----:B------:R-:W3:Y:S04]  /*1bd60*/  LDL.LU R13, [R1+0xe4] ;  /* 0x0000e400010d7983 */ /* 0x000ee80000300800 */
[----:B------:R-:W3:Y:S04]  /*1bd70*/  LDL.LU R14, [R1+0xe8] ;  /* 0x0000e800010e7983 */ /* 0x000ee80000300800 */
[----:B------:R-:W3:Y:S01]  /*1bd80*/  LDL.LU R15, [R1+0xec] ;  /* 0x0000ec00010f7983 */ /* 0x000ee20000300800 */
[----:B--2---:R-:W-:Y:S07]  /*1bd90*/  HMMA.16816.F32 R4, R8, R20, R24 ;  /* 0x000000140804723c */ /* 0x004fee0000001818 */
[----:B------:R-:W-:Y:S01]  /*1bda0*/  MOV R24, R17 ;  /* 0x0000001100187202 */ /* 0x000fe20000000f00 */
[----:B----4-:R-:W-:Y:S01]  /*1bdb0*/  IMAD.MOV.U32 R25, RZ, RZ, R22 ;  /* 0x000000ffff197224 */ /* 0x010fe200078e0016 */
[----:B------:R-:W3:Y:S11]  /*1bdc0*/  LDL.LU R17, [R1+0x57c4] ;  /* 0x0057c40001117983 */ /* 0x000ef60000300800 */
[----:B------:R-:W-:Y:S03]  /*1bdd0*/  @!UPT UIADD3 URZ, URZ, URZ, URZ ;  /* 0x0000003f3f3ff290 */ /* 0x000fe6000fffe03f */
[----:B------:R-:W-:Y:S04]  /*1bde0*/  STL.64 [R1+0xf0], R4 ;  /* 0x0000f00401007387 */ /* 0x000fe80000100a00 */
[----:B------:R-:W-:Y:S04]  /*1bdf0*/  STL.64 [R1+0xf8], R6 ;  /* 0x0000f80601007387 */ /* 0x000fe80000100a00 */
[----:B------:R-:W2:Y:S04]  /*1be00*/  LDL.LU R22, [R1+0x57c0] ;  /* 0x0057c00001167983 */ /* 0x000ea80000300800 */
[----:B------:R0:W-:Y:S02]  /*1be10*/  STL.64 [R1+0x5760], R24 ;  /* 0x0057601801007387 */ /* 0x0001e40000100a00 */
[----:B0-----:R-:W-:-:S02]  /*1be20*/  MOV R24, R23 ;  /* 0x0000001700187202 */ /* 0x001fc40000000f00 */
[----:B------:R-:W-:Y:S01]  /*1be30*/  MOV R25, R0 ;  /* 0x0000000000197202 */ /* 0x000fe20000000f00 */
[----:B------:R-:W2:Y:S04]  /*1be40*/  LDL.LU R23, [R1+0x57bc] ;  /* 0x0057bc0001177983 */ /* 0x000ea80000300800 */
[----:B------:R-:W4:Y:S04]  /*1be50*/  LDL.LU R0, [R1+0x57b8] ;  /* 0x0057b80001007983 */ /* 0x000f280000300800 */
[----:B------:R0:W-:Y:S02]  /*1be60*/  STL.64 [R1+0x5778], R24 ;  /* 0x0057781801007387 */ /* 0x0001e40000100a00 */
[----:B0-----:R-:W-:Y:S01]  /*1be70*/  IMAD.MOV.U32 R24, RZ, RZ, R28 ;  /* 0x000000ffff187224 */ /* 0x001fe200078e001c */
[----:B------:R-:W-:Y:S01]  /*1be80*/  MOV R25, R29 ;  /* 0x0000001d00197202 */ /* 0x000fe20000000f00 */
[----:B------:R-:W5:Y:S04]  /*1be90*/  LDL.LU R28, [R1+0x57b4] ;  /* 0x0057b400011c7983 */ /* 0x000f680000300800 */
[----:B------:R-:W2:Y:S04]  /*1bea0*/  LDL.LU R29, [R1+0x57b0] ;  /* 0x0057b000011d7983 */ /* 0x000ea80000300800 */
[----:B------:R0:W-:Y:S04]  /*1beb0*/  STL.64 [R1+0x5790], R24 ;  /* 0x0057901801007387 */ /* 0x0001e80000100a00 */
[----:B0-----:R-:W2:Y:S04]  /*1bec0*/  LDL.LU R24, [R1+0xd0] ;  /* 0x0000d00001187983 */ /* 0x001ea80000300800 */
[----:B------:R-:W2:Y:S04]  /*1bed0*/  LDL.LU R25, [R1+0xd4] ;  /* 0x0000d40001197983 */ /* 0x000ea80000300800 */
[----:B------:R-:W2:Y:S04]  /*1bee0*/  LDL.LU R26, [R1+0xd8] ;  /* 0x0000d800011a7983 */ /* 0x000ea80000300800 */
[----:B------:R-:W2:Y:S04]  /*1bef0*/  LDL.LU R27, [R1+0xdc] ;  /* 0x0000dc00011b7983 */ /* 0x000ea80000300800 */
        /* <DEDUP_REMOVED lines=9> */
[----:B------:R-:W2:Y:S01]  /*1bf90*/  LDL.LU R7, [R1+0x2bc] ;  /* 0x0002bc0001077983 */ /* 0x000ea20000300800 */
[----:B---3--:R-:W-:Y:S11]  /*1bfa0*/  HMMA.16816.F32 R12, R8, R16, R12 ;  /* 0x00000010080c723c */ /* 0x008ff6000000180c */
[----:B------:R-:W-:Y:S11]  /*1bfb0*/  @!UPT UIADD3 URZ, URZ, URZ, URZ ;  /* 0x0000003f3f3ff290 */ /* 0x000ff6000fffe03f */
[----:B------:R-:W-:Y:S02]  /*1bfc0*/  @!UPT UIADD3 URZ, URZ, URZ, URZ ;  /* 0x0000003f3f3ff290 */ /* 0x000fe4000fffe03f */
[----:B------:R-:W-:Y:S01]  /*1bfd0*/  MOV R3, R15 ;  /* 0x0000000f00037202 */ /* 0x000fe20000000f00 */
[----:B------:R-:W-:Y:S01]  /*1bfe0*/  IMAD.MOV.U32 R21, RZ, RZ, R13 ;  /* 0x000000ffff157224 */ /* 0x000fe200078e000d */
[----:B------:R-:W-:Y:S01]  /*1bff0*/  MOV R20, R12 ;  /* 0x0000000c00147202 */ /* 0x000fe20000000f00 */
[----:B--2---:R-:W-:Y:S04]  /*1c000*/  STL.64 [R1+0x5788], R6 ;  /* 0x0057880601007387 */ /* 0x004fe80000100a00 */
[----:B------:R0:W-:Y:S04]  /*1c010*/  STL.64 [R1+0x5780], R4 ;  /* 0x0057800401007387 */ /* 0x0001e80000100a00 */
[----:B0-----:R-:W2:Y:S04]  /*1c020*/  LDL.LU R4, [R1+0x2c0] ;  /* 0x0002c00001047983 */ /* 0x001ea80000300800 */
[----:B------:R-:W2:Y:S04]  /*1c030*/  LDL.LU R5, [R1+0x2c4] ;  /* 0x0002c40001057983 */ /* 0x000ea80000300800 */
[----:B------:R-:W2:Y:S04]  /*1c040*/  LDL.LU R6, [R1+0x2c8] ;  /* 0x0002c80001067983 */ /* 0x000ea80000300800 */
[----:B------:R-:W2:Y:S04]  /*1c050*/  LDL.LU R7, [R1+0x2cc] ;  /* 0x0002cc0001077983 */ /* 0x000ea80000300800 */
[----:B------:R0:W-:Y:S04]  /*1c060*/  STL [R1+0xe8], R14 ;  /* 0x0000e80e01007387 */ /* 0x0001e80000100800 */
[----:B0-----:R-:W3:Y:S04]  /*1c070*/  LDL.LU.64 R14, [R1+0x57a8] ;  /* 0x0057a800010e7983 */ /* 0x001ee80000300a00 */
[----:B------:R-:W2:Y:S04]  /*1c080*/  LDL.LU.64 R12, [R1+0x57a0] ;  /* 0x0057a000010c7983 */ /* 0x000ea80000300a00 */
[----:B------:R-:W-:Y:S04]  /*1c090*/  STL.64 [R1+0x56c0], R22 ;  /* 0x0056c01601007387 */ /* 0x000fe80000100a00 */
[----:B------:R0:W-:Y:S01]  /*1c0a0*/  STL.64 [R1+0x56b8], R20 ;  /* 0x0056b81401007387 */ /* 0x0001e20000100a00 */
[----:B------:R-:W-:-:S03]  /*1c0b0*/  MOV R16, R2 ;  /* 0x0000000200107202 */ /* 0x000fc60000000f00 */
[----:B0-----:R-:W3:Y:S04]  /*1c0c0*/  LDL.LU R20, [R1+0x190] ;  /* 0x0001900001147983 */ /* 0x001ee80000300800 */
[----:B------:R-:W3:Y:S04]  /*1c0d0*/  LDL.LU R21, [R1+0x194] ;  /* 0x0001940001157983 */ /* 0x000ee80000300800 */
[----:B------:R-:W3:Y:S04]  /*1c0e0*/  LDL.LU R22, [R1+0x198] ;  /* 0x0001980001167983 */ /* 0x000ee80000300800 */
[----:B------:R-:W3:Y:S04]  /*1c0f0*/  LDL.LU R23, [R1+0x19c] ;  /* 0x00019c0001177983 */ /* 0x000ee80000300800 */
[----:B------:R-:W-:Y:S04]  /*1c100*/  STL.64 [R1+0x56b0], R18 ;  /* 0x0056b01201007387 */ /* 0x000fe80000100a00 */
[----:B------:R-:W4:Y:S04]  /*1c110*/  LDL.LU R2, [R1+0x5798] ;  /* 0x0057980001027983 */ /* 0x000f280000300800 */
[----:B------:R-:W4:Y:S04]  /*1c120*/  LDL.LU R17, [R1+0x84] ;  /* 0x0000840001117983 */ /* 0x000f280000300800 */
[----:B------:R-:W-:Y:S01]  /*1c130*/  STL [R1+0x55d8], R3 ;  /* 0x0055d80301007387 */ /* 0x000fe20000100800 */
[----:B--2---:R-:W-:Y:S11]  /*1c140*/  HMMA.16816.F32 R24, R8, R12, R24 ;  /* 0x0000000c0818723c */ /* 0x004ff60000001818 */
[----:B------:R-:W-:Y:S11]  /*1c150*/  @!UPT UIADD3 URZ, URZ, URZ, URZ ;  /* 0x0000003f3f3ff290 */ /* 0x000ff6000fffe03f */
[----:B------:R-:W-:Y:S01]  /*1c160*/  @!UPT UIADD3 URZ, URZ, URZ, URZ ;  /* 0x0000003f3f3ff290 */ /* 0x000fe2000fffe03f */
[----:B------:R0:W-:Y:S04]  /*1c170*/  STL.64 [R1+0xd0], R24 ;  /* 0x0000d01801007387 */ /* 0x0001e80000100a00 */
[----:B------:R1:W-:Y:S04]  /*1c180*/  STL.64 [R1+0xd8], R26 ;  /* 0x0000d81a01007387 */ /* 0x0003e80000100a00 */
[----:B0-----:R-:W1:Y:S01]  /*1c190*/  LDL.LU.64 R24, [R1+0x5790] ;  /* 0x0057900001187983 */ /* 0x001e620000300a00 */
[----:B------:R-:W-:Y:S01]  /*1c1a0*/  IMAD.MOV.U32 R12, RZ, RZ, R29 ;  /* 0x000000ffff0c7224 */ /* 0x000fe200078e001d */
[----:B-----5:R-:W-:-:S02]  /*1c1b0*/  MOV R13, R28 ;  /* 0x0000001c000d7202 */ /* 0x020fc40000000f00 */
[----:B---3--:R4:W-:Y:S01]  /*1c1c0*/  STL.64 [R1+0x5738], R14 ;  /* 0x0057380e01007387 */ /* 0x0089e20000100a00 */
[----:B-1----:R-:W-:Y:S03]  /*1c1d0*/  HMMA.16816.F32 R24, R8, R24, R4 ;  /* 0x000000180818723c */ /* 0x002fe60000001804 */
[----:B------:R-:W2:Y:S04]  /*1c1e0*/  LDL.LU.64 R6, [R1+0x5788] ;  /* 0x0057880001067983 */ /* 0x000ea80000300a00 */
[----:B------:R-:W2:Y:S11]  /*1c1f0*/  LDL.LU.64 R4, [R1+0x5780] ;  /* 0x0057800001047983 */ /* 0x000eb60000300a00 */
[----:B------:R-:W-:Y:S06]  /*1c200*/  @!UPT UIADD3 URZ, URZ, URZ, URZ ;  /* 0x0000003f3f3ff290 */ /* 0x000fec000fffe03f */
[----:B------:R-:W-:Y:S02]  /*1c210*/  MOV R29, R24 ;  /* 0x00000018001d7202 */ /* 0x000fe40000000f00 */
[----:B------:R-:W-:Y:S02]  /*1c220*/  MOV R28, R25 ;  /* 0x00000019001c7202 */ /* 0x000fe40000000f00 */
[----:B------:R-:W2:Y:S01]  /*1c230*/  LDL.LU.64 R24, [R1+0x5778] ;  /* 0x0057780001187983 */ /* 0x000ea20000300a00 */
[----:B----4-:R-:W-:Y:S01]  /*1c240*/  MOV R14, R2 ;  /* 0x00000002000e7202 */ /* 0x010fe20000000f00 */
[----:B------:R-:W-:Y:S01]  /*1c250*/  IMAD.MOV.U32 R15, RZ, RZ, R0 ;  /* 0x000000ffff0f7224 */ /* 0x000fe200078e0000 */
[----:B------:R-:W-:Y:S01]  /*1c260*/  MOV R0, R27 ;  /* 0x0000001b00007202 */ /* 0x000fe20000000f00 */
[----:B------:R-:W-:-:S04]  /*1c270*/  IMAD.MOV.U32 R2, RZ, RZ, R26 ;  /* 0x000000ffff027224 */ /* 0x000fc800078e001a */
[----:B------:R-:W-:Y:S04]  /*1c280*/  STL [R1+0x55e8], R0 ;  /* 0x0055e80001007387 */ /* 0x000fe80000100800 */
[----:B------:R-:W-:Y:S04]  /*1c290*/  STL [R1+0x55e4], R2 ;  /* 0x0055e40201007387 */ /* 0x000fe80000100800 */
[----:B------:R-:W-:Y:S04]  /*1c2a0*/  STL [R1+0x55e0], R28 ;  /* 0x0055e01c01007387 */ /* 0x000fe80000100800 */
[----:B------:R-:W-:Y:S01]  /*1c2b0*/  STL [R1+0x55dc], R29 ;  /* 0x0055dc1d01007387 */ /* 0x000fe20000100800 */
[----:B--2---:R-:W-:Y:S03]  /*1c2c0*/  HMMA.16816.F32 R24, R8, R24, R4 ;  /* 0x000000180818723c */ /* 0x004fe60000001804 */
[----:B------:R-:W2:Y:S04]  /*1c2d0*/  LDL.LU.64 R6, [R1+0x5770] ;  /* 0x0057700001067983 */ /* 0x000ea80000300a00 */
[----:B------:R-:W2:Y:S11]  /*1c2e0*/  LDL.LU.64 R4, [R1+0x5768] ;  /* 0x0057680001047983 */ /* 0x000eb60000300a00 */
[----:B------:R-:W-:Y:S05]  /*1c2f0*/  @!UPT UIADD3 URZ, URZ, URZ, URZ ;  /* 0x0000003f3f3ff290 */ /* 0x000fea000fffe03f */
[----:B------:R0:W-:Y:S04]  /*1c300*/  STL.64 [R1+0x2b0], R24 ;  /* 0x0002b01801007387 */ /* 0x0001e80000100a00 */
[----:B------:R2:W-:Y:S04]  /*1c310*/  STL [R1+0x2b8], R26 ;  /* 0x0002b81a01007387 */ /* 0x0005e80000100800 */
[----:B0-----:R-:W2:Y:S01]  /*1c320*/  LDL.LU.64 R24, [R1+0x5760] ;  /* 0x0057600001187983 */ /* 0x001ea20000300a00 */
[----:B------:R-:W-:-:S05]  /*1c330*/  MOV R3, R27 ;  /* 0x0000001b00037202 */ /* 0x000fca0000000f00 */
[----:B------:R-:W-:Y:S01]  /*1c340*/  STL [R1+0x55ec], R3 ;  /* 0x0055ec0301007387 */ /* 0x000fe20000100800 */
[C---:B------:R-:W-:Y:S08]  /*1c350*/  HMMA.16816.F32 R12, R8.reuse, R16, R12 ;  /* 0x00000010080c723c */ /* 0x040ff0000000180c */
[C---:B--2---:R-:W-:Y:S01]  /*1c360*/  HMMA.16816.F32 R24, R8.reuse, R24, R4 ;  /* 0x000000180818723c */ /* 0x044fe20000001804 */
[----:B------:R-:W2:Y:S04]  /*1c370*/  LDL.LU.64 R6, [R1+0x5758] ;  /* 0x0057580001067983 */ /* 0x000ea80000300a00 */
[----:B------:R-:W3:Y:S11]  /*1c380*/  LDL.LU.64 R4, [R1+0x5750] ;  /* 0x0057500001047983 */ /* 0x000ef60000300a00 */
[----:B------:R-:W-:Y:S07]  /*1c390*/  @!UPT UIADD3 URZ, URZ, URZ, URZ ;  /* 0x0000003f3f3ff290 */ /* 0x000fee000fffe03f */
[----:B------:R-:W-:Y:S04]  /*1c3a0*/  STL.64 [R1+0x2a0], R24 ;  /* 0x0002a01801007387 */ /* 0x000fe80000100a00 */
[----:B------:R0:W-:Y:S04]  /*1c3b0*/  STL.64 [R1+0x2a8], R26 ;  /* 0x0002a81a01007387 */ /* 0x0001e80000100a00 */
[----:B0-----:R-:W4:Y:S04]  /*1c3c0*/  LDL.LU.64 R26, [R1+0x5748] ;  /* 0x00574800011a7983 */ /* 0x001f280000300a00 */
[----:B------:R-:W4:Y:S01]  /*1c3d0*/  LDL.LU.64 R24, [R1+0x5740] ;  /* 0x0057400001187983 */ /* 0x000f220000300a00 */
[----:B---3--:R-:W-:Y:S03]  /*1c3e0*/  HMMA.16816.F32 R8, R8, R4, R20 ;  /* 0x000000040808723c */ /* 0x008fe60000001814 */
[----:B------:R-:W3:Y:S04]  /*1c3f0*/  LDL R22, [R1+0x18] ;  /* 0x0000180001167983 */ /* 0x000ee80000100800 */
[----:B------:R-:W-:Y:S04]  /*1c400*/  STL.64 [R1+0x290], R12 ;  /* 0x0002900c01007387 */ /* 0x000fe80000100a00 */
[----:B------:R-:W-:Y:S04]  /*1c410*/  STL.64 [R1+0x298], R14 ;  /* 0x0002980e01007387 */ /* 0x000fe80000100a00 */
[----:B------:R-:W3:Y:S04]  /*1c420*/  LDL R23, [R1+0x1c] ;  /* 0x00001c0001177983 */ /* 0x000ee80000100800 */
[----:B---3--:R0:W-:Y:S04]  /*1c430*/  STL.64 [R1+0x56d8], R22 ;  /* 0x0056d81601007387 */ /* 0x0081e80000100a00 */
[----:B------:R-:W3:Y:S04]  /*1c440*/  LDL.LU R16, [R1+0x210] ;  /* 0x0002100001107983 */ /* 0x000ee80000300800 */
[----:B------:R-:W3:Y:S04]  /*1c450*/  LDL.LU R17, [R1+0x214] ;  /* 0x0002140001117983 */ /* 0x000ee80000300800 */
[----:B------:R-:W5:Y:S04]  /*1c460*/  LDL.LU R18, [R1+0x218] ;  /* 0x0002180001127983 */ /* 0x000f680000300800 */
[----:B------:R-:W5:Y:S04]  /*1c470*/  LDL.LU R19, [R1+0x21c] ;  /* 0x00021c0001137983 */ /* 0x000f680000300800 */
[----:B0-----:R-:W2:Y:S04]  /*1c480*/  LDL.64 R22, [R1+0x28] ;  /* 0x0000280001167983 */ /* 0x001ea80000100a00 */
[----:B--2---:R-:W-:Y:S04]  /*1c490*/  STL.64 [R1+0x56f0], R22 ;  /* 0x0056f01601007387 */ /* 0x004fe80000100a00 */
[----:B-----5:R-:W-:Y:S04]  /*1c4a0*/  STL.64 [R1+0x56d0], R18 ;  /* 0x0056d01201007387 */ /* 0x020fe80000100a00 */
[----:B---3--:R0:W-:Y:S04]  /*1c4b0*/  STL.64 [R1+0x56c8], R16 ;  /* 0x0056c81001007387 */ /* 0x0081e80000100a00 */
[----:B0-----:R-:W2:Y:S04]  /*1c4c0*/  LDL.LU R16, [R1+0x220] ;  /* 0x0002200001107983 */ /* 0x001ea80000300800 */
[----:B------:R-:W2:Y:S04]  /*1c4d0*/  LDL.LU R17, [R1+0x224] ;  /* 0x0002240001117983 */ /* 0x000ea80000300800 */
[----:B------:R-:W3:Y:S04]  /*1c4e0*/  LDL.LU R18, [R1+0x228] ;  /* 0x0002280001127983 */ /* 0x000ee80000300800 */
[----:B------:R-:W3:Y:S04]  /*1c4f0*/  LDL.LU R19, [R1+0x22c] ;  /* 0x00022c0001137983 */ /* 0x000ee80000300800 */
[----:B------:R-:W5:Y:S04]  /*1c500*/  LDL R22, [R1+0x38] ;  /* 0x0000380001167983 */ /* 0x000f680000100800 */
[----:B------:R-:W5:Y:S04]  /*1c510*/  LDL R23, [R1+0x3c] ;  /* 0x00003c0001177983 */ /* 0x000f680000100800 */
[----:B------:R-:W2:Y:S04]  /*1c520*/  LDL.LU.64 R14, [R1+0xc8] ;  /* 0x0000c800010e7983 */ /* 0x000ea80000300a00 */
[----:B-----5:R0:W-:Y:S04]  /*1c530*/  STL.64 [R1+0x5708], R22 ;  /* 0x0057081601007387 */ /* 0x0201e80000100a00 */
[----:B0-----:R-:W5:Y:S04]  /*1c540*/  LDL.64 R22, [R1+0x48] ;  /* 0x0000480001167983 */ /* 0x001f680000100a00 */
[----:B-----5:R-:W-:Y:S04]  /*1c550*/  STL.64 [R1+0x5720], R22 ;  /* 0x0057201601007387 */ /* 0x020fe80000100a00 */
[----:B---3--:R-:W-:Y:S04]  /*1c560*/  STL.64 [R1+0x56e8], R18 ;  /* 0x0056e81201007387 */ /* 0x008fe80000100a00 */
[----:B--2---:R0:W-:Y:S04]  /*1c570*/  STL.64 [R1+0x56e0], R16 ;  /* 0x0056e01001007387 */ /* 0x0041e80000100a00 */
[----:B0-----:R-:W2:Y:S04]  /*1c580*/  LDL.LU R16, [R1+0x230] ;  /* 0x0002300001107983 */ /* 0x001ea80000300800 */
[----:B------:R-:W2:Y:S04]  /*1c590*/  LDL.LU R17, [R1+0x234] ;  /* 0x0002340001117983 */ /* 0x000ea80000300800 */
[----:B------:R-:W3:Y:S04]  /*1c5a0*/  LDL.LU R18, [R1+0x238] ;  /* 0x0002380001127983 */ /* 0x000ee80000300800 */
[----:B------:R-:W3:Y:S04]  /*1c5b0*/  LDL.LU R19, [R1+0x23c] ;  /* 0x00023c0001137983 */ /* 0x000ee80000300800 */
[----:B------:R-:W5:Y:S04]  /*1c5c0*/  LDL.LU.64 R22, [R1+0x58] ;  /* 0x0000580001167983 */ /* 0x000f680000300a00 */
[----:B-----5:R0:W-:Y:S04]  /*1c5d0*/  STL.64 [R1+0x5728], R22 ;  /* 0x0057281601007387 */ /* 0x0201e80000100a00 */
[----:B0-----:R-:W5:Y:S04]  /*1c5e0*/  LDL.LU.64 R22, [R1+0x68] ;  /* 0x0000680001167983 */ /* 0x001f680000300a00 */
[----:B-----5:R0:W-:Y:S04]  /*1c5f0*/  STL.64 [R1+0x5730], R22 ;  /* 0x0057301601007387 */ /* 0x0201e80000100a00 */
[----:B------:R-:W4:Y:S04]  /*1c600*/  LDL.LU R20, [R1+0x280] ;  /* 0x0002800001147983 */ /* 0x000f280000300800 */
[----:B------:R-:W4:Y:S04]  /*1c610*/  LDL.LU R21, [R1+0x284] ;  /* 0x0002840001157983 */ /* 0x000f280000300800 */
[----:B0-----:R-:W4:Y:S04]  /*1c620*/  LDL.LU R22, [R1+0x288] ;  /* 0x0002880001167983 */ /* 0x001f280000300800 */
[----:B------:R-:W4:Y:S04]  /*1c630*/  LDL.LU R23, [R1+0x28c] ;  /* 0x00028c0001177983 */ /* 0x000f280000300800 */
[----:B---3--:R-:W-:Y:S04]  /*1c640*/  STL.64 [R1+0x5700], R18 ;  /* 0x0057001201007387 */ /* 0x008fe80000100a00 */
[----:B--2---:R0:W-:Y:S04]  /*1c650*/  STL.64 [R1+0x56f8], R16 ;  /* 0x0056f81001007387 */ /* 0x0041e80000100a00 */
[----:B0-----:R-:W2:Y:S04]  /*1c660*/  LDL.LU R16, [R1+0x240] ;  /* 0x0002400001107983 */ /* 0x001ea80000300800 */
[----:B------:R-:W2:Y:S04]  /*1c670*/  LDL.LU R17, [R1+0x244] ;  /* 0x0002440001117983 */ /* 0x000ea80000300800 */
[----:B------:R-:W3:Y:S04]  /*1c680*/  LDL.LU R18, [R1+0x248] ;  /* 0x0002480001127983 */ /* 0x000ee80000300800 */
[----:B------:R-:W3:Y:S01]  /*1c690*/  LDL.LU R19, [R1+0x24c] ;  /* 0x00024c0001137983 */ /* 0x000ee20000300800 */
[----:B------:R-:W-:Y:S01]  /*1c6a0*/  IMAD.MOV.U32 R2, RZ, RZ, R14 ;  /* 0x000000ffff027224 */ /* 0x000fe200078e000e */
[----:B------:R-:W-:Y:S01]  /*1c6b0*/  MOV R0, R15 ;  /* 0x0000000f00007202 */ /* 0x000fe20000000f00 */
[----:B----4-:R-:W-:Y:S01]  /*1c6c0*/  HMMA.16816.F32 R20, R24, R14, R20 ;  /* 0x0000000e1814723c */ /* 0x010fe20000001814 */
[----:B---3--:R-:W-:Y:S04]  /*1c6d0*/  STL.64 [R1+0x5718], R18 ;  /* 0x0057181201007387 */ /* 0x008fe80000100a00 */
[----:B--2---:R0:W-:Y:S04]  /*1c6e0*/  STL.64 [R1+0x5710], R16 ;  /* 0x0057101001007387 */ /* 0x0041e80000100a00 */
[----:B0-----:R-:W2:Y:S04]  /*1c6f0*/  LDL.LU R16, [R1+0x250] ;  /* 0x0002500001107983 */ /* 0x001ea80000300800 */
[----:B------:R-:W2:Y:S04]  /*1c700*/  LDL.LU R17, [R1+0x254] ;  /* 0x0002540001117983 */ /* 0x000ea80000300800 */
[----:B------:R-:W2:Y:S04]  /*1c710*/  LDL.LU R18, [R1+0x258] ;  /* 0x0002580001127983 */ /* 0x000ea80000300800 */
[----:B------:R-:W2:Y:S04]  /*1c720*/  LDL.LU R19, [R1+0x25c] ;  /* 0x00025c0001137983 */ /* 0x000ea80000300800 */
[----:B------:R0:W-:Y:S04]  /*1c730*/  STL.64 [R1+0x5630], R6 ;  /* 0x0056300601007387 */ /* 0x0001e80000100a00 */
[----:B------:R-:W3:Y:S04]  /*1c740*/  LDL.LU R4, [R1+0x260] ;  /* 0x0002600001047983 */ /* 0x000ee80000300800 */
[----:B------:R-:W3:Y:S04]  /*1c750*/  LDL.LU R5, [R1+0x264] ;  /* 0x0002640001057983 */ /* 0x000ee80000300800 */
[----:B0-----:R-:W3:Y:S04]  /*1c760*/  LDL.LU R6, [R1+0x268] ;  /* 0x0002680001067983 */ /* 0x001ee80000300800 */
[----:B------:R-:W3:Y:S04]  /*1c770*/  LDL.LU R7, [R1+0x26c] ;  /* 0x00026c0001077983 */ /* 0x000ee80000300800 */
[----:B------:R-:W-:Y:S04]  /*1c780*/  STL.64 [R1+0x54e8], R10 ;  /* 0x0054e80a01007387 */ /* 0x000fe80000100a00 */
[----:B------:R0:W-:Y:S01]  /*1c790*/  STL.64 [R1+0x54e0], R8 ;  /* 0x0054e00801007387 */ /* 0x0001e20000100a00 */
[----:B------:R-:W-:Y:S01]  /*1c7a0*/  MOV R13, R22 ;  /* 0x00000016000d7202 */ /* 0x000fe20000000f00 */
[----:B------:R-:W-:-:S02]  /*1c7b0*/  IMAD.MOV.U32 R12, RZ, RZ, R23 ;  /* 0x000000ffff0c7224 */ /* 0x000fc400078e0017 */
[----:B0-----:R-:W4:Y:S04]  /*1c7c0*/  LDL.LU R8, [R1+0x270] ;  /* 0x0002700001087983 */ /* 0x001f280000300800 */
[----:B------:R-:W4:Y:S04]  /*1c7d0*/  LDL.LU R9, [R1+0x274] ;  /* 0x0002740001097983 */ /* 0x000f280000300800 */
[----:B------:R-:W4:Y:S04]  /*1c7e0*/  LDL.LU R10, [R1+0x278] ;  /* 0x00027800010a7983 */ /* 0x000f280000300800 */
[----:B------:R-:W4:Y:S04]  /*1c7f0*/  LDL.LU R11, [R1+0x27c] ;  /* 0x00027c00010b7983 */ /* 0x000f280000300800 */
[----:B------:R-:W5:Y:S04]  /*1c800*/  LDL.LU.64 R14, [R1+0x5738] ;  /* 0x00573800010e7983 */ /* 0x000f680000300a00 */
[----:B------:R-:W-:Y:S04]  /*1c810*/  STL.64 [R1+0x280], R20 ;  /* 0x0002801401007387 */ /* 0x000fe80000100a00 */
[----:B------:R-:W4:Y:S02]  /*1c820*/  LDL.LU.64 R22, [R1+0x5730] ;  /* 0x0057300001167983 */ /* 0x000f240000300a00 */
[----:B----4-:R-:W-:Y:S02]  /*1c830*/  HMMA.16816.F32 R8, R24, R22, R8 ;  /* 0x000000161808723c */ /* 0x010fe40000001808 */
[----:B-----5:R-:W-:Y:S04]  /*1c840*/  STL.64 [R1+0x5690], R14 ;  /* 0x0056900e01007387 */ /* 0x020fe80000100a00 */
[----:B------:R0:W-:Y:S04]  /*1c850*/  STL.64 [R1+0x5688], R12 ;  /* 0x0056880c01007387 */ /* 0x0001e80000100a00 */
[----:B0-----:R-:W4:Y:S04]  /*1c860*/  LDL.LU R12, [R1+0x200] ;  /* 0x00020000010c7983 */ /* 0x001f280000300800 */
[----:B------:R-:W4:Y:S04]  /*1c870*/  LDL.LU R13, [R1+0x204] ;  /* 0x00020400010d7983 */ /* 0x000f280000300800 */
[----:B------:R-:W4:Y:S04]  /*1c880*/  LDL.LU R14, [R1+0x208] ;  /* 0x00020800010e7983 */ /* 0x000f280000300800 */
[----:B------:R-:W4:Y:S04]  /*1c890*/  LDL.LU R15, [R1+0x20c] ;  /* 0x00020c00010f7983 */ /* 0x000f280000300800 */
[----:B------:R-:W-:Y:S04]  /*1c8a0*/  STL.64 [R1+0x270], R8 ;  /* 0x0002700801007387 */ /* 0x000fe80000100a00 */
[----:B------:R0:W-:Y:S02]  /*1c8b0*/  STL.64 [R1+0x278], R10 ;  /* 0x0002780a01007387 */ /* 0x0001e40000100a00 */
[----:B0-----:R-:W-:-:S02]  /*1c8c0*/  MOV R11, R22 ;  /* 0x00000016000b7202 */ /* 0x001fc40000000f00 */
[----:B------:R-:W-:Y:S02]  /*1c8d0*/  MOV R10, R23 ;  /* 0x00000017000a7202 */ /* 0x000fe40000000f00 */
[----:B------:R-:W3:Y:S04]  /*1c8e0*/  LDL.LU.64 R22, [R1+0x5728] ;  /* 0x0057280001167983 */ /* 0x000ee80000300a00 */
[----:B------:R0:W-:Y:S04]  /*1c8f0*/  STL.64 [R1+0x5628], R10 ;  /* 0x0056280a01007387 */ /* 0x0001e80000100a00 */
[----:B0-----:R-:W5:Y:S01]  /*1c900*/  LDL.64 R10, [R1+0x8] ;  /* 0x00000800010a7983 */ /* 0x001f620000100a00 */
[C---:B---3--:R-:W-:Y:S11]  /*1c910*/  HMMA.16816.F32 R4, R24.reuse, R22, R4 ;  /* 0x000000161804723c */ /* 0x048ff60000001804 */
[----:B------:R-:W-:Y:S11]  /*1c920*/  @!UPT UIADD3 URZ, URZ, URZ, URZ ;  /* 0x0000003f3f3ff290 */ /* 0x000ff6000fffe03f */
[----:B------:R-:W-:Y:S01]  /*1c930*/  @!UPT UIADD3 URZ, URZ, URZ, URZ ;  /* 0x0000003f3f3ff290 */ /* 0x000fe2000fffe03f */
[----:B------:R0:W-:Y:S04]  /*1c940*/  STL.64 [R1+0x260], R4 ;  /* 0x0002600401007387 */ /* 0x0001e80000100a00 */
[----:B------:R-:W-:Y:S01]  /*1c950*/  STL.64 [R1+0x268], R6 ;  /* 0x0002680601007387 */ /* 0x000fe20000100a00 */
[----:B0-----:R-:W-:Y:S01]  /*1c960*/  IMAD.MOV.U32 R5, RZ, RZ, R22 ;  /* 0x000000ffff057224 */ /* 0x001fe200078e0016 */
[----:B------:R-:W-:Y:S02]  /*1c970*/  MOV R4, R23 ;  /* 0x0000001700047202 */ /* 0x000fe40000000f00 */
[----:B------:R-:W2:Y:S02]  /*1c980*/  LDL.LU.64 R22, [R1+0x5720] ;  /* 0x0057200001167983 */ /* 0x000ea40000300a00 */
[C---:B--2---:R-:W-:Y:S01]  /*1c990*/  HMMA.16816.F32 R16, R24.reuse, R22, R16 ;  /* 0x000000161810723c */ /* 0x044fe20000001810 */
[----:B------:R-:W-:Y:S11]  /*1c9a0*/  MOV R3, R23 ;  /* 0x0000001700037202 */ /* 0x000ff60000000f00 */
[----:B------:R-:W-:Y:S11]  /*1c9b0*/  @!UPT UIADD3 URZ, URZ, URZ, URZ ;  /* 0x0000003f3f3ff290 */ /* 0x000ff6000fffe03f */
[----:B------:R-:W-:Y:S04]  /*1c9c0*/  STL.64 [R1+0x250], R16 ;  /* 0x0002501001007387 */ /* 0x000fe80000100a00 */
[----:B------:R0:W-:Y:S04]  /*1c9d0*/  STL.64 [R1+0x258], R18 ;  /* 0x0002581201007387 */ /* 0x0001e80000100a00 */
[----:B0-----:R-:W2:Y:S04]  /*1c9e0*/  LDL.LU.64 R18, [R1+0x5718] ;  /* 0x0057180001127983 */ /* 0x001ea80000300a00 */
[----:B------:R-:W2:Y:S04]  /*1c9f0*/  LDL.LU.64 R16, [R1+0x5710] ;  /* 0x0057100001107983 */ /* 0x000ea80000300a00 */
[----:B------:R-:W2:Y:S04]  /*1ca00*/  LDL.LU.64 R22, [R1+0x5708] ;  /* 0x0057080001167983 */ /* 0x000ea80000300a00 */
[----:B------:R-:W-:Y:S01]  /*1ca10*/  STL [R1+0x55f0], R3 ;  /* 0x0055f00301007387 */ /* 0x000fe20000100800 */
[C---:B--2---:R-:W-:Y:S03]  /*1ca20*/  HMMA.16816.F32 R20, R24.reuse, R22, R16 ;  /* 0x000000161814723c */ /* 0x044fe60000001810 */
[----:B------:R-:W2:Y:S04]  /*1ca30*/  LDL.LU.64 R18, [R1+0x5700] ;  /* 0x0057000001127983 */ /* 0x000ea80000300a00 */
[----:B------:R-:W2:Y:S11]  /*1ca40*/  LDL.LU.64 R16, [R1+0x56f8] ;  /* 0x0056f80001107983 */ /* 0x000eb60000300a00 */
[----:B------:R-:W-:Y:S05]  /*1ca50*/  @!UPT UIADD3 URZ, URZ, URZ, URZ ;  /* 0x0000003f3f3ff290 */ /* 0x000fea000fffe03f */
[----:B------:R-:W-:Y:S04]  /*1ca60*/  STL.64 [R1+0x240], R20 ;  /* 0x0002401401007387 */ /* 0x000fe80000100a00 */
[----:B------:R0:W-:Y:S04]  /*1ca70*/  STL.64 [R1+0x248], R22 ;  /* 0x0002481601007387 */ /* 0x0001e80000100a00 */
[----:B0-----:R-:W2:Y:S02]  /*1ca80*/  LDL.LU.64 R22, [R1+0x56f0] ;  /* 0x0056f00001167983 */ /* 0x001ea40000300a00 */
[C---:B--2---:R-:W-:Y:S01]  /*1ca90*/  HMMA.16816.F32 R16, R24.reuse, R22, R16 ;  /* 0x000000161810723c */ /* 0x044fe20000001810 */
[----:B------:R-:W-:Y:S11]  /*1caa0*/  IMAD.MOV.U32 R3, RZ, RZ, R23 ;  /* 0x000000ffff037224 */ /* 0x000ff600078e0017 */
        /* <DEDUP_REMOVED lines=13> */
[----:B0-----:R-:W4:Y:S04]  /*1cb80*/  LDL.LU.64 R22, [R1+0x56c0] ;  /* 0x0056c00001167983 */ /* 0x001f280000300a00 */
[----:B------:R-:W3:Y:S01]  /*1cb90*/  LDL.LU.64 R20, [R1+0x56b8] ;  /* 0x0056b80001147983 */ /* 0x000ee20000300a00 */
[----:B-----5:R-:W-:Y:S01]  /*1cba0*/  MOV R3, R11 ;  /* 0x0000000b00037202 */ /* 0x020fe20000000f00 */
[C---:B--2---:R-:W-:Y:S08]  /*1cbb0*/  HMMA.16816.F32 R16, R24.reuse, R10, R16 ;  /* 0x0000000a1810723c */ /* 0x044ff00000001810 */
[----:B----4-:R-:W-:Y:S11]  /*1cbc0*/  HMMA.16816.F32 R8, R24, R22, R12 ;  /* 0x000000161808723c */ /* 0x010ff6000000180c */
[----:B------:R-:W-:Y:S04]  /*1cbd0*/  @!UPT UIADD3 URZ, URZ, URZ, URZ ;  /* 0x0000003f3f3ff290 */ /* 0x000fe8000fffe03f */
[----:B------:R-:W-:Y:S04]  /*1cbe0*/  STL.64 [R1+0x210], R16 ;  /* 0x0002101001007387 */ /* 0x000fe80000100a00 */
[----:B------:R0:W-:Y:S04]  /*1cbf0*/  STL.64 [R1+0x218], R18 ;  /* 0x0002181201007387 */ /* 0x0001e80000100a00 */
[----:B0-----:R-:W2:Y:S04]  /*1cc00*/  LDL.LU.64 R18, [R1+0x56b0] ;  /* 0x0056b00001127983 */ /* 0x001ea80000300a00 */
[----:B------:R-:W-:Y:S04]  /*1cc10*/  STL.64 [R1+0x5560], R22 ;  /* 0x0055601601007387 */ /* 0x000fe80000100a00 */
[----:B---3--:R-:W-:Y:S04]  /*1cc20*/  STL.64 [R1+0x5558], R20 ;  /* 0x0055581401007387 */ /* 0x008fe80000100a00 */
[----:B------:R-:W-:Y:S04]  /*1cc30*/  STL.64 [R1+0x200], R8 ;  /* 0x0002000801007387 */ /* 0x000fe80000100a00 */
[----:B------:R-:W-:Y:S04]  /*1cc40*/  STL.64 [R1+0x208], R10 ;  /* 0x0002080a01007387 */ /* 0x000fe80000100a00 */
[----:B------:R-:W3:Y:S04]  /*1cc50*/  LDL.LU.64 R6, [R1+0x88] ;  /* 0x0000880001067983 */ /* 0x000ee80000300a00 */
[----:B---3--:R0:W-:Y:S04]  /*1cc60*/  STL.64 [R1+0x5648], R6 ;  /* 0x0056480601007387 */ /* 0x0081e80000100a00 */
[----:B0-----:R-:W3:Y:S04]  /*1cc70*/  LDL.LU.64 R6, [R1+0x98] ;  /* 0x0000980001067983 */ /* 0x001ee80000300a00 */
[----:B---3--:R0:W-:Y:S04]  /*1cc80*/  STL.64 [R1+0x5650], R6 ;  /* 0x0056500601007387 */ /* 0x0081e80000100a00 */
[----:B0-----:R-:W3:Y:S04]  /*1cc90*/  LDL.LU.64 R6, [R1+0xa8] ;  /* 0x0000a80001067983 */ /* 0x001ee80000300a00 */
[----:B---3--:R0:W-:Y:S04]  /*1cca0*/  STL.64 [R1+0x5668], R6 ;  /* 0x0056680601007387 */ /* 0x0081e80000100a00 */
[----:B0-----:R-:W3:Y:S01]  /*1ccb0*/  LDL.LU.64 R6, [R1+0xb8] ;  /* 0x0000b80001067983 */ /* 0x001ee20000300a00 */
[----:B------:R-:W-:Y:S01]  /*1ccc0*/  IMAD.MOV.U32 R23, RZ, RZ, R4 ;  /* 0x000000ffff177224 */ /* 0x000fe200078e0004 */
[----:B------:R-:W-:-:S02]  /*1ccd0*/  MOV R22, R5 ;  /* 0x0000000500167202 */ /* 0x000fc40000000f00 */
[----:B---3--:R0:W-:Y:S04]  /*1cce0*/  STL.64 [R1+0x5680], R6 ;  /* 0x0056800601007387 */ /* 0x0081e80000100a00 */
[----:B------:R-:W3:Y:S04]  /*1ccf0*/  LDL.LU R4, [R1+0x1e0] ;  /* 0x0001e00001047983 */ /* 0x000ee80000300800 */
[----:B------:R-:W3:Y:S04]  /*1cd00*/  LDL.LU R5, [R1+0x1e4] ;  /* 0x0001e40001057983 */ /* 0x000ee80000300800 */
[----:B0-----:R-:W3:Y:S04]  /*1cd10*/  LDL.LU R6, [R1+0x1e8] ;  /* 0x0001e80001067983 */ /* 0x001ee80000300800 */
[----:B------:R-:W3:Y:S04]  /*1cd20*/  LDL.LU R7, [R1+0x1ec] ;  /* 0x0001ec0001077983 */ /* 0x000ee80000300800 */
[----:B------:R-:W4:Y:S04]  /*1cd30*/  LDL.LU R12, [R1+0x1f0] ;  /* 0x0001f000010c7983 */ /* 0x000f280000300800 */
[----:B------:R-:W4:Y:S04]  /*1cd40*/  LDL.LU R13, [R1+0x1f4] ;  /* 0x0001f400010d7983 */ /* 0x000f280000300800 */
[----:B------:R-:W4:Y:S04]  /*1cd50*/  LDL.LU R14, [R1+0x1f8] ;  /* 0x0001f800010e7983 */ /* 0x000f280000300800 */
[----:B------:R-:W4:Y:S04]  /*1cd60*/  LDL.LU R15, [R1+0x1fc] ;  /* 0x0001fc00010f7983 */ /* 0x000f280000300800 */
[----:B------:R2:W-:Y:S04]  /*1cd70*/  STL.64 [R1+0x55f8], R22 ;  /* 0x0055f81601007387 */ /* 0x0005e80000100a00 */
[----:B------:R-:W5:Y:S04]  /*1cd80*/  LDL.LU R20, [R1+0x160] ;  /* 0x0001600001147983 */ /* 0x000f680000300800 */
[----:B------:R-:W5:Y:S01]  /*1cd90*/  LDL.LU R21, [R1+0x164] ;  /* 0x0001640001157983 */ /* 0x000f620000300800 */
[----:B--2---:R-:W-:-:S03]  /*1cda0*/  MOV R22, R19 ;  /* 0x0000001300167202 */ /* 0x004fc60000000f00 */
[----:B------:R-:W2:Y:S01]  /*1cdb0*/  LDL.LU R19, [R1+0x56ac] ;  /* 0x0056ac0001137983 */ /* 0x000ea20000300800 */
[----:B------:R-:W-:-:S03]  /*1cdc0*/  MOV R23, R18 ;  /* 0x0000001200177202 */ /* 0x000fc60000000f00 */
        /* <DEDUP_REMOVED lines=8> */
[----:B------:R-:W2:Y:S01]  /*1ce50*/  LDL.LU R9, [R1+0x1a4] ;  /* 0x0001a40001097983 */ /* 0x000ea20000300800 */
[----:B------:R-:W-:Y:S01]  /*1ce60*/  IMAD.MOV.U32 R10, RZ, RZ, R18 ;  /* 0x000000ffff0a7224 */ /* 0x000fe200078e0012 */
[----:B------:R-:W-:-:S02]  /*1ce70*/  MOV R11, R19 ;  /* 0x00000013000b7202 */ /* 0x000fc40000000f00 */
[----:B------:R-:W3:Y:S04]  /*1ce80*/  LDL.LU R18, [R1+0x56a4] ;  /* 0x0056a40001127983 */ /* 0x000ee80000300800 */
[----:B------:R-:W3:Y:S04]  /*1ce90*/  LDL.LU R19, [R1+0x56a0] ;  /* 0x0056a00001137983 */ /* 0x000ee80000300800 */
[----:B------:R-:W-:Y:S04]  /*1cea0*/  STL.64 [R1+0x5660], R10 ;  /* 0x0056600a01007387 */ /* 0x000fe80000100a00 */
[----:B--2---:R0:W-:Y:S04]  /*1ceb0*/  STL.64 [R1+0x5658], R8 ;  /* 0x0056580801007387 */ /* 0x0041e80000100a00 */
[----:B0-----:R-:W2:Y:S04]  /*1cec0*/  LDL.LU R8, [R1+0x1c0] ;  /* 0x0001c00001087983 */ /* 0x001ea80000300800 */
[----:B------:R-:W2:Y:S04]  /*1ced0*/  LDL.LU R9, [R1+0x1c4] ;  /* 0x0001c40001097983 */ /* 0x000ea80000300800 */
[----:B------:R-:W2:Y:S01]  /*1cee0*/  LDL.LU R10, [R1+0x1c8] ;  /* 0x0001c800010a7983 */ /* 0x000ea20000300800 */
[----:B---3--:R-:W-:-:S03]  /*1cef0*/  MOV R11, R18 ;  /* 0x00000012000b7202 */ /* 0x008fc60000000f00 */
[----:B------:R-:W4:Y:S04]  /*1cf00*/  LDL.LU R18, [R1+0x569c] ;  /* 0x00569c0001127983 */ /* 0x000f280000300800 */
[----:B--2---:R-:W-:Y:S04]  /*1cf10*/  STL.64 [R1+0x5678], R10 ;  /* 0x0056780a01007387 */ /* 0x004fe80000100a00 */
[----:B------:R0:W-:Y:S02]  /*1cf20*/  STL.64 [R1+0x5670], R8 ;  /* 0x0056700801007387 */ /* 0x0001e40000100a00 */
[----:B0-----:R-:W-:-:S02]  /*1cf30*/  IMAD.MOV.U32 R8, RZ, RZ, R19 ;  /* 0x000000ffff087224 */ /* 0x001fc400078e0013 */
[----:B------:R-:W4:Y:S04]  /*1cf40*/  LDL.LU R19, [R1+0x5698] ;  /* 0x0056980001137983 */ /* 0x000f280000300800 */
[----:B------:R-:W2:Y:S04]  /*1cf50*/  LDL.LU R9, [R1+0x1d4] ;  /* 0x0001d40001097983 */ /* 0x000ea80000300800 */
[----:B------:R-:W2:Y:S04]  /*1cf60*/  LDL.LU R10, [R1+0x1d8] ;  /* 0x0001d800010a7983 */ /* 0x000ea80000300800 */
[----:B------:R-:W2:Y:S04]  /*1cf70*/  LDL.LU R11, [R1+0x1dc] ;  /* 0x0001dc00010b7983 */ /* 0x000ea80000300800 */
[----:B------:R-:W-:Y:S04]  /*1cf80*/  STL.64 [R1+0x5608], R22 ;  /* 0x0056081601007387 */ /* 0x000fe80000100a00 */
[----:B-----5:R-:W-:Y:S01]  /*1cf90*/  STL.64 [R1+0x5600], R20 ;  /* 0x0056001401007387 */ /* 0x020fe20000100a00 */
[C---:B----4-:R-:W-:Y:S11]  /*1cfa0*/  HMMA.16816.F32 R12, R24.reuse, R18, R12 ;  /* 0x00000012180c723c */ /* 0x050ff6000000180c */
[----:B------:R-:W-:Y:S11]  /*1cfb0*/  @!UPT UIADD3 URZ, URZ, URZ, URZ ;  /* 0x0000003f3f3ff290 */ /* 0x000ff6000fffe03f */
[----:B------:R-:W-:Y:S01]  /*1cfc0*/  @!UPT UIADD3 URZ, URZ, URZ, URZ ;  /* 0x0000003f3f3ff290 */ /* 0x000fe2000fffe03f */
[----:B------:R-:W-:Y:S04]  /*1cfd0*/  STL.64 [R1+0x1f0], R12 ;  /* 0x0001f00c01007387 */ /* 0x000fe80000100a00 */
[----:B------:R0:W-:Y:S04]  /*1cfe0*/  STL.64 [R1+0x1f8], R14 ;  /* 0x0001f80e01007387 */ /* 0x0001e80000100a00 */
[----:B0-----:R-:W3:Y:S04]  /*1cff0*/  LDL.LU.64 R14, [R1+0x5690] ;  /* 0x00569000010e7983 */ /* 0x001ee80000300a00 */
[----:B------:R-:W4:Y:S01]  /*1d000*/  LDL.LU.64 R12, [R1+0x5688] ;  /* 0x00568800010c7983 */ /* 0x000f220000300a00 */
[C---:B---3--:R-:W-:Y:S11]  /*1d010*/  HMMA.16816.F32 R4, R24.reuse, R14, R4 ;  /* 0x0000000e1804723c */ /* 0x048ff60000001804 */
[----:B------:R-:W-:Y:S11]  /*1d020*/  @!UPT UIADD3 URZ, URZ, URZ, URZ ;  /* 0x0000003f3f3ff290 */ /* 0x000ff6000fffe03f */
[----:B------:R-:W-:Y:S01]  /*1d030*/  @!UPT UIADD3 URZ, URZ, URZ, URZ ;  /* 0x0000003f3f3ff290 */ /* 0x000fe2000fffe03f */
[----:B------:R-:W-:Y:S04]  /*1d040*/  STL.64 [R1+0x1e0], R4 ;  /* 0x0001e00401007387 */ /* 0x000fe80000100a00 */
[----:B------:R0:W-:Y:S04]  /*1d050*/  STL.64 [R1+0x1e8], R6 ;  /* 0x0001e80601007387 */ /* 0x0001e80000100a00 */
[----:B0-----:R-:W2:Y:S04]  /*1d060*/  LDL.LU.64 R6, [R1+0x5680] ;  /* 0x0056800001067983 */ /* 0x001ea80000300a00 */
[----:B------:R-:W-:Y:S04]  /*1d070*/  STL.64 [R1+0x5550], R14 ;  /* 0x0055500e01007387 */ /* 0x000fe80000100a00 */
[----:B----4-:R0:W-:Y:S04]  /*1d080*/  STL.64 [R1+0x5548], R12 ;  /* 0x0055480c01007387 */ /* 0x0101e80000100a00 */
[----:B0-----:R-:W3:Y:S04]  /*1d090*/  LDL.LU R12, [R1+0x1b0] ;  /* 0x0001b000010c7983 */ /* 0x001ee80000300800 */
[----:B------:R-:W3:Y:S04]  /*1d0a0*/  LDL.LU R13, [R1+0x1b4] ;  /* 0x0001b400010d7983 */ /* 0x000ee80000300800 */
[----:B------:R-:W3:Y:S04]  /*1d0b0*/  LDL.LU R14, [R1+0x1b8] ;  /* 0x0001b800010e7983 */ /* 0x000ee80000300800 */
[----:B------:R-:W3:Y:S01]  /*1d0c0*/  LDL.LU R15, [R1+0x1bc] ;  /* 0x0001bc00010f7983 */ /* 0x000ee20000300800 */
[----:B--2---:R-:W-:Y:S01]  /*1d0d0*/  HMMA.16816.F32 R8, R24, R6, R8 ;  /* 0x000000061808723c */ /* 0x004fe20000001808 */
[----:B------:R-:W-:Y:S01]  /*1d0e0*/  IMAD.MOV.U32 R28, RZ, RZ, R6 ;  /* 0x000000ffff1c7224 */ /* 0x000fe200078e0006 */
[----:B------:R-:W-:Y:S11]  /*1d0f0*/  MOV R29, R7 ;  /* 0x00000007001d7202 */ /* 0x000ff60000000f00 */
[----:B------:R-:W-:Y:S10]  /*1d100*/  @!UPT UIADD3 URZ, URZ, URZ, URZ ;  /* 0x0000003f3f3ff290 */ /* 0x000ff4000fffe03f */
[----:B------:R-:W-:Y:S04]  /*1d110*/  STL.64 [R1+0x1d0], R8 ;  /* 0x0001d00801007387 */ /* 0x000fe80000100a00 */
[----:B------:R0:W-:Y:S04]  /*1d120*/  STL.64 [R1+0x1d8], R10 ;  /* 0x0001d80a01007387 */ /* 0x0001e80000100a00 */
[----:B0-----:R-:W2:Y:S04]  /*1d130*/  LDL.LU.64 R10, [R1+0x5678] ;  /* 0x00567800010a7983 */ /* 0x001ea80000300a00 */
[----:B------:R-:W2:Y:S04]  /*1d140*/  LDL.LU.64 R8, [R1+0x5670] ;  /* 0x0056700001087983 */ /* 0x000ea80000300a00 */
[----:B------:R-:W2:Y:S01]  /*1d150*/  LDL.LU.64 R6, [R1+0x5668] ;  /* 0x0056680001067983 */ /* 0x000ea20000300a00 */
[----:B------:R-:W-:-:S02]  /*1d160*/  MOV R22, R2 ;  /* 0x0000000200167202 */ /* 0x000fc40000000f00 */
[----:B------:R-:W-:Y:S01]  /*1d170*/  MOV R23, R0 ;  /* 0x0000000000177202 */ /* 0x000fe20000000f00 */
[C---:B--2---:R-:W-:Y:S01]  /*1d180*/  HMMA.16816.F32 R8, R24.reuse, R6, R8 ;  /* 0x000000061808723c */ /* 0x044fe20000001808 */
[----:B------:R-:W-:Y:S01]  /*1d190*/  MOV R0, R6 ;  /* 0x0000000600007202 */ /* 0x000fe20000000f00 */
[----:B------:R-:W-:Y:S11]  /*1d1a0*/  IMAD.MOV.U32 R2, RZ, RZ, R7 ;  /* 0x000000ffff027224 */ /* 0x000ff600078e0007 */
[----:B------:R-:W-:Y:S10]  /*1d1b0*/  @!UPT UIADD3 URZ, URZ, URZ, URZ ;  /* 0x0000003f3f3ff290 */ /* 0x000ff4000fffe03f */
[----:B------:R-:W-:Y:S04]  /*1d1c0*/  STL.64 [R1+0x1c0], R8 ;  /* 0x0001c00801007387 */ /* 0x000fe80000100a00 */
[----:B------:R0:W-:Y:S04]  /*1d1d0*/  STL.64 [R1+0x1c8], R10 ;  /* 0x0001c80a01007387 */ /* 0x0001e80000100a00 */
[----:B0-----:R-:W2:Y:S04]  /*1d1e0*/  LDL.LU.64 R10, [R1+0x5660] ;  /* 0x00566000010a7983 */ /* 0x001ea80000300a00 */
[----:B------:R-:W2:Y:S04]  /*1d1f0*/  LDL.LU.64 R8, [R1+0x5658] ;  /* 0x0056580001087983 */ /* 0x000ea80000300a00 */
[----:B------:R-:W3:Y:S02]  /*1d200*/  LDL.LU.64 R6, [R1+0x5650] ;  /* 0x0056500001067983 */ /* 0x000ee40000300a00 */
[C---:B---3--:R-:W-:Y:S11]  /*1d210*/  HMMA.16816.F32 R12, R24.reuse, R6, R12 ;  /* 0x00000006180c723c */ /* 0x048ff6000000180c */
[----:B------:R-:W-:Y:S11]  /*1d220*/  @!UPT UIADD3 URZ, URZ, URZ, URZ ;  /* 0x0000003f3f3ff290 */ /* 0x000ff6000fffe03f */
[----:B------:R-:W-:Y:S01]  /*1d230*/  @!UPT UIADD3 URZ, URZ, URZ, URZ ;  /* 0x0000003f3f3ff290 */ /* 0x000fe2000fffe03f */
[----:B------:R0:W-:Y:S04]  /*1d240*/  STL.64 [R1+0x1b0], R12 ;  /* 0x0001b00c01007387 */ /* 0x0001e80000100a00 */
[----:B------:R-:W-:Y:S01]  /*1d250*/  STL.64 [R1+0x1b8], R14 ;  /* 0x0001b80e01007387 */ /* 0x000fe20000100a00 */
[----:B0-----:R-:W-:Y:S02]  /*1d260*/  MOV R13, R6 ;  /* 0x00000006000d7202 */ /* 0x001fe40000000f00 */
[----:B------:R-:W-:Y:S02]  /*1d270*/  MOV R12, R7 ;  /* 0x00000007000c7202 */ /* 0x000fe40000000f00 */
[----:B------:R-:W2:Y:S04]  /*1d280*/  LDL.LU.64 R6, [R1+0x5648] ;  /* 0x0056480001067983 */ /* 0x000ea80000300a00 */
[----:B------:R0:W-:Y:S04]  /*1d290*/  STL.64 [R1+0x5610], R12 ;  /* 0x0056100c01007387 */ /* 0x0001e80000100a00 */
[----:B0-----:R-:W3:Y:S04]  /*1d2a0*/  LDL.LU R12, [R1+0x170] ;  /* 0x00017000010c7983 */ /* 0x001ee80000300800 */
[----:B------:R-:W3:Y:S04]  /*1d2b0*/  LDL.LU R13, [R1+0x174] ;  /* 0x00017400010d7983 */ /* 0x000ee80000300800 */
[----:B------:R-:W3:Y:S04]  /*1d2c0*/  LDL.LU R14, [R1+0x178] ;  /* 0x00017800010e7983 */ /* 0x000ee80000300800 */
[----:B------:R-:W3:Y:S01]  /*1d2d0*/  LDL.LU R15, [R1+0x17c] ;  /* 0x00017c00010f7983 */ /* 0x000ee20000300800 */
[C---:B--2---:R-:W-:Y:S01]  /*1d2e0*/  HMMA.16816.F32 R8, R24.reuse, R6, R8 ;  /* 0x000000061808723c */ /* 0x044fe20000001808 */
[----:B------:R-:W-:Y:S01]  /*1d2f0*/  IMAD.MOV.U32 R17, RZ, RZ, R6 ;  /* 0x000000ffff117224 */ /* 0x000fe200078e0006 */
[----:B------:R-:W-:Y:S11]  /*1d300*/  MOV R16, R7 ;  /* 0x0000000700107202 */ /* 0x000ff60000000f00 */
[----:B------:R-:W-:Y:S10]  /*1d310*/  @!UPT UIADD3 URZ, URZ, URZ, URZ ;  /* 0x0000003f3f3ff290 */ /* 0x000ff4000fffe03f */
[----:B------:R-:W-:Y:S04]  /*1d320*/  STL.64 [R1+0x1a0], R8 ;  /* 0x0001a00801007387 */ /* 0x000fe80000100a00 */
[----:B------:R0:W-:Y:S04]  /*1d330*/  STL.64 [R1+0x1a8], R10 ;  /* 0x0001a80a01007387 */ /* 0x0001e80000100a00 */
[----:B0-----:R-:W2:Y:S04]  /*1d340*/  LDL.LU.64 R10, [R1+0x5640] ;  /* 0x00564000010a7983 */ /* 0x001ea80000300a00 */
        /* <DEDUP_REMOVED lines=8> */
[----:B--2---:R-:W-:Y:S03]  /*1d3d0*/  HMMA.16816.F32 R24, R24, R6, R8 ;  /* 0x000000061818723c */ /* 0x004fe60000001808 */
[----:B------:R-:W2:Y:S04]  /*1d3e0*/  LDL.LU.64 R10, [R1+0x5628] ;  /* 0x00562800010a7983 */ /* 0x000ea80000300a00 */
[----:B------:R-:W-:Y:S01]  /*1d3f0*/  MOV R9, R6 ;  /* 0x0000000600097202 */ /* 0x000fe20000000f00 */
[----:B------:R-:W-:Y:S11]  /*1d400*/  IMAD.MOV.U32 R8, RZ, RZ, R7 ;  /* 0x000000ffff087224 */ /* 0x000ff600078e0007 */
[----:B------:R-:W-:Y:S04]  /*1d410*/  @!UPT UIADD3 URZ, URZ, URZ, URZ ;  /* 0x0000003f3f3ff290 */ /* 0x000fe8000fffe03f */
[----:B------:R-:W-:Y:S04]  /*1d420*/  STL.64 [R1+0x180], R24 ;  /* 0x0001801801007387 */ /* 0x000fe80000100a00 */
[----:B------:R-:W-:Y:S04]  /*1d430*/  STL.64 [R1+0x188], R26 ;  /* 0x0001881a01007387 */ /* 0x000fe80000100a00 */
[----:B------:R-:W3:Y:S04]  /*1d440*/  LDL.LU.64 R6, [R1+0x5620] ;  /* 0x0056200001067983 */ /* 0x000ee80000300a00 */
[----:B------:R-:W3:Y:S02]  /*1d450*/  LDL.LU.64 R4, [R1+0x5618] ;  /* 0x0056180001047983 */ /* 0x000ee40000300a00 */
[----:B---3--:R-:W-:Y:S02]  /*1d460*/  HMMA.16816.F32 R20, R4, R22, R12 ;  /* 0x000000160414723c */ /* 0x008fe4000000180c */
[----:B------:R-:W3:Y:S11]  /*1d470*/  LDL.LU.64 R12, [R1+0x5610] ;  /* 0x00561000010c7983 */ /* 0x000ef60000300a00 */
[----:B------:R-:W-:Y:S10]  /*1d480*/  @!UPT UIADD3 URZ, URZ, URZ, URZ ;  /* 0x0000003f3f3ff290 */ /* 0x000ff4000fffe03f */
[----:B------:R-:W-:Y:S04]  /*1d490*/  STL.64 [R1+0x170], R20 ;  /* 0x0001701401007387 */ /* 0x000fe80000100a00 */
[----:B------:R0:W-:Y:S04]  /*1d4a0*/  STL.64 [R1+0x178], R22 ;  /* 0x0001781601007387 */ /* 0x0001e80000100a00 */
[----:B0-----:R-:W5:Y:S04]  /*1d4b0*/  LDL.LU.64 R22, [R1+0x5608] ;  /* 0x0056080001167983 */ /* 0x001f680000300a00 */
[----:B------:R-:W5:Y:S01]  /*1d4c0*/  LDL.LU.64 R20, [R1+0x5600] ;  /* 0x0056000001147983 */ /* 0x000f620000300a00 */
[----:B--2---:R-:W-:-:S02]  /*1d4d0*/  MOV R26, R11 ;  /* 0x0000000b001a7202 */ /* 0x004fc40000000f00 */
[----:B------:R-:W-:-:S07]  /*1d4e0*/  MOV R27, R10 ;  /* 0x0000000a001b7202 */ /* 0x000fce0000000f00 */
[C---:B-----5:R-:W-:Y:S01]  /*1d4f0*/  HMMA.16816.F32 R24, R4.reuse, R26, R20 ;  /* 0x0000001a0418723c */ /* 0x060fe20000001814 */
[----:B------:R-:W4:Y:S11]  /*1d500*/  LDL.LU.64 R22, [R1+0x55f8] ;  /* 0x0055f80001167983 */ /* 0x000f360000300a00 */
[----:B------:R-:W-:Y:S11]  /*1d510*/  @!UPT UIADD3 URZ, URZ, URZ, URZ ;  /* 0x0000003f3f3ff290 */ /* 0x000ff6000fffe03f */
[----:B------:R-:W-:Y:S04]  /*1d520*/  STL.64 [R1+0x160], R24 ;  /* 0x0001601801007387 */ /* 0x000fe80000100a00 */
[----:B------:R4:W-:Y:S02]  /*1d530*/  STL.64 [R1+0x168], R26 ;  /* 0x0001681a01007387 */ /* 0x0009e40000100a00 */
[----:B----4-:R-:W-:Y:S11]  /*1d540*/  HMMA.16816.F32 R24, R4, R22, R16 ;  /* 0x000000160418723c */ /* 0x010ff60000001810 */
[----:B------:R-:W-:Y:S11]  /*1d550*/  @!UPT UIADD3 URZ, URZ, URZ, URZ ;  /* 0x0000003f3f3ff290 */ /* 0x000ff6000fffe03f */
[----:B------:R-:W-:Y:S01]  /*1d560*/  @!UPT UIADD3 URZ, URZ, URZ, URZ ;  /* 0x0000003f3f3ff290 */ /* 0x000fe2000fffe03f */
[----:B------:R0:W-:Y:S04]  /*1d570*/  STL.64 [R1+0x5398], R26 ;  /* 0x0053981a01007387 */ /* 0x0001e80000100a00 */
[----:B------:R-:W-:Y:S01]  /*1d580*/  STL.64 [R1+0x5390], R24 ;  /* 0x0053901801007387 */ /* 0x000fe20000100a00 */
[----:B0-----:R-:W-:Y:S01]  /*1d590*/  IMAD.MOV.U32 R26, RZ, RZ, R9 ;  /* 0x000000ffff1a7224 */ /* 0x001fe200078e0009 */
[----:B------:R-:W-:-:S05]  /*1d5a0*/  MOV R27, R8 ;  /* 0x00000008001b7202 */ /* 0x000fca0000000f00 */
[----:B------:R3:W-:Y:S04]  /*1d5b0*/  STL.64 [R1+0x54f0], R26 ;  /* 0x0054f01a01007387 */ /* 0x0007e80000100a00 */
[----:B------:R-:W2:Y:S04]  /*1d5c0*/  LDL.LU R8, [R1+0x290] ;  /* 0x0002900001087983 */ /* 0x000ea80000300800 */
[----:B------:R-:W2:Y:S04]  /*1d5d0*/  LDL.LU R9, [R1+0x294] ;  /* 0x0002940001097983 */ /* 0x000ea80000300800 */
[----:B------:R-:W4:Y:S04]  /*1d5e0*/  LDL.LU R10, [R1+0x298] ;  /* 0x00029800010a7983 */ /* 0x000f280000300800 */
[----:B------:R-:W4:Y:S01]  /*1d5f0*/  LDL.LU R11, [R1+0x29c] ;  /* 0x00029c00010b7983 */ /* 0x000f220000300800 */
[----:B---3--:R-:W-:Y:S01]  /*1d600*/  MOV R26, R13 ;  /* 0x0000000d001a7202 */ /* 0x008fe20000000f00 */
[----:B------:R-:W-:-:S02]  /*1d610*/  IMAD.MOV.U32 R27, RZ, RZ, R12 ;  /* 0x000000ffff1b7224 */ /* 0x000fc400078e000c */
[----:B----4-:R-:W-:Y:S04]  /*1d620*/  STL.64 [R1+0x5500], R10 ;  /* 0x0055000a01007387 */ /* 0x010fe80000100a00 */
[----:B--2---:R0:W-:Y:S04]  /*1d630*/  STL.64 [R1+0x54f8], R8 ;  /* 0x0054f80801007387 */ /* 0x0041e80000100a00 */
[----:B------:R-:W-:Y:S04]  /*1d640*/  STL.64 [R1+0x5508], R26 ;  /* 0x0055081a01007387 */ /* 0x000fe80000100a00 */
[----:B0-----:R-:W2:Y:S04]  /*1d650*/  LDL.LU R8, [R1+0x2a0] ;  /* 0x0002a00001087983 */ /* 0x001ea80000300800 */
[----:B------:R-:W2:Y:S04]  /*1d660*/  LDL.LU R9, [R1+0x2a4] ;  /* 0x0002a40001097983 */ /* 0x000ea80000300800 */
[----:B------:R-:W3:Y:S04]  /*1d670*/  LDL.LU R10, [R1+0x2a8] ;  /* 0x0002a800010a7983 */ /* 0x000ee80000300800 */
[----:B------:R-:W3:Y:S04]  /*1d680*/  LDL.LU R11, [R1+0x2ac] ;  /* 0x0002ac00010b7983 */ /* 0x000ee80000300800 */
[----:B------:R-:W4:Y:S04]  /*1d690*/  LDL.LU R12, [R1+0xf0] ;  /* 0x0000f000010c7983 */ /* 0x000f280000300800 */
[----:B------:R-:W4:Y:S04]  /*1d6a0*/  LDL.LU R13, [R1+0xf4] ;  /* 0x0000f400010d7983 */ /* 0x000f280000300800 */
[----:B------:R-:W5:Y:S04]  /*1d6b0*/  LDL.LU R14, [R1+0xf8] ;  /* 0x0000f800010e7983 */ /* 0x000f680000300800 */
[----:B------:R-:W5:Y:S01]  /*1d6c0*/  LDL.LU R15, [R1+0xfc] ;  /* 0x0000fc00010f7983 */ /* 0x000f620000300800 */
[----:B------:R-:W-:-:S03]  /*1d6d0*/  MOV R23, R3 ;  /* 0x0000000300177202 */ /* 0x000fc60000000f00 */
[----:B-----5:R0:W-:Y:S04]  /*1d6e0*/  STL.64 [R1+0x5580], R14 ;  /* 0x0055800e01007387 */ /* 0x0201e80000100a00 */
[----:B----4-:R-:W-:Y:S04]  /*1d6f0*/  STL.64 [R1+0x5578], R12 ;  /* 0x0055780c01007387 */ /* 0x010fe80000100a00 */
[----:B------:R-:W4:Y:S04]  /*1d700*/  LDL.LU R22, [R1+0x8] ;  /* 0x0000080001167983 */ /* 0x000f280000300800 */
[----:B------:R-:W5:Y:S04]  /*1d710*/  LDL.LU R3, [R1+0x55f4] ;  /* 0x0055f40001037983 */ /* 0x000f680000300800 */
[----:B----4-:R-:W-:Y:S04]  /*1d720*/  STL.64 [R1+0x5588], R22 ;  /* 0x0055881601007387 */ /* 0x010fe80000100a00 */
[----:B------:R-:W4:Y:S04]  /*1d730*/  LDL.LU R16, [R1+0x100] ;  /* 0x0001000001107983 */ /* 0x000f280000300800 */
[----:B------:R-:W4:Y:S04]  /*1d740*/  LDL.LU R17, [R1+0x104] ;  /* 0x0001040001117983 */ /* 0x000f280000300800 */
[----:B------:R-:W2:Y:S04]  /*1d750*/  LDL.LU R18, [R1+0x108] ;  /* 0x0001080001127983 */ /* 0x000ea80000300800 */
[----:B------:R-:W2:Y:S04]  /*1d760*/  LDL.LU R19, [R1+0x10c] ;  /* 0x00010c0001137983 */ /* 0x000ea80000300800 */
[----:B--2---:R5:W-:Y:S04]  /*1d770*/  STL.64 [R1+0x5598], R18 ;  /* 0x0055981201007387 */ /* 0x004be80000100a00 */
[----:B----4-:R-:W-:Y:S04]  /*1d780*/  STL.64 [R1+0x5590], R16 ;  /* 0x0055901001007387 */ /* 0x010fe80000100a00 */
[----:B0-----:R-:W2:Y:S04]  /*1d790*/  LDL.LU R14, [R1+0x18] ;  /* 0x00001800010e7983 */ /* 0x001ea80000300800 */
[----:B------:R-:W2:Y:S01]  /*1d7a0*/  LDL.LU R15, [R1+0x1c] ;  /* 0x00001c00010f7983 */ /* 0x000ea20000300800 */
[----:B-----5:R-:W-:-:S03]  /*1d7b0*/  MOV R19, R3 ;  /* 0x0000000300137202 */ /* 0x020fc60000000f00 */
[----:B--2---:R0:W-:Y:S04]  /*1d7c0*/  STL.64 [R1+0x55a0], R14 ;  /* 0x0055a00e01007387 */ /* 0x0041e80000100a00 */
[----:B------:R-:W2:Y:S04]  /*1d7d0*/  LDL.LU R18, [R1+0x28] ;  /* 0x0000280001127983 */ /* 0x000ea80000300800 */
[----:B------:R-:W4:Y:S04]  /*1d7e0*/  LDL.LU R3, [R1+0x55f0] ;  /* 0x0055f00001037983 */ /* 0x000f280000300800 */
[----:B--2---:R1:W-:Y:S04]  /*1d7f0*/  STL.64 [R1+0x55a8], R18 ;  /* 0x0055a81201007387 */ /* 0x0043e80000100a00 */
[----:B------:R-:W2:Y:S04]  /*1d800*/  LDL.LU R12, [R1+0x120] ;  /* 0x00012000010c7983 */ /* 0x000ea80000300800 */
[----:B------:R-:W2:Y:S04]  /*1d810*/  LDL.LU R13, [R1+0x124] ;  /* 0x00012400010d7983 */ /* 0x000ea80000300800 */
[----:B0-----:R-:W5:Y:S04]  /*1d820*/  LDL.LU R14, [R1+0x128] ;  /* 0x00012800010e7983 */ /* 0x001f680000300800 */
[----:B------:R-:W5:Y:S04]  /*1d830*/  LDL.LU R15, [R1+0x12c] ;  /* 0x00012c00010f7983 */ /* 0x000f680000300800 */
[----:B-----5:R-:W-:Y:S04]  /*1d840*/  STL.64 [R1+0x55b8], R14 ;  /* 0x0055b80e01007387 */ /* 0x020fe80000100a00 */
[----:B--2---:R-:W-:Y:S04]  /*1d850*/  STL.64 [R1+0x55b0], R12 ;  /* 0x0055b00c01007387 */ /* 0x004fe80000100a00 */
[----:B-1----:R-:W2:Y:S04]  /*1d860*/  LDL.LU R18, [R1+0x38] ;  /* 0x0000380001127983 */ /* 0x002ea80000300800 */
[----:B------:R-:W2:Y:S04]  /*1d870*/  LDL.LU R19, [R1+0x3c] ;  /* 0x00003c0001137983 */ /* 0x000ea80000300800 */
[----:B--2---:R0:W-:Y:S04]  /*1d880*/  STL.64 [R1+0x55c0], R18 ;  /* 0x0055c01201007387 */ /* 0x0041e80000100a00 */
[----:B0-----:R-:W2:Y:S01]  /*1d890*/  LDL.LU R18, [R1+0x48] ;  /* 0x0000480001127983 */ /* 0x001ea20000300800 */
[----:B----4-:R-:W-:-:S03]  /*1d8a0*/  IMAD.MOV.U32 R19, RZ, RZ, R3 ;  /* 0x000000ffff137224 */ /* 0x010fc600078e0003 */
[----:B------:R-:W4:Y:S04]  /*1d8b0*/  LDL.LU R3, [R1+0x55ec] ;  /* 0x0055ec0001037983 */ /* 0x000f280000300800 */
[----:B------:R-:W5:Y:S04]  /*1d8c0*/  LDL.LU R12, [R1+0x130] ;  /* 0x00013000010c7983 */ /* 0x000f680000300800 */
[----:B------:R-:W5:Y:S04]  /*1d8d0*/  LDL.LU R13, [R1+0x134] ;  /* 0x00013400010d7983 */ /* 0x000f680000300800 */
[----:B------:R-:W2:Y:S04]  /*1d8e0*/  LDL.LU R14, [R1+0x138] ;  /* 0x00013800010e7983 */ /* 0x000ea80000300800 */
[----:B------:R-:W2:Y:S01]  /*1d8f0*/  LDL.LU R15, [R1+0x13c] ;  /* 0x00013c00010f7983 */ /* 0x000ea20000300800 */
[----:B------:R-:W-:-:S02]  /*1d900*/  MOV R26, R0 ;  /* 0x00000000001a7202 */ /* 0x000fc40000000f00 */
[----:B------:R-:W-:Y:S01]  /*1d910*/  MOV R27, R2 ;  /* 0x00000002001b7202 */ /* 0x000fe20000000f00 */
        /* <DEDUP_REMOVED lines=11> */
[----:B------:R-:W-:Y:S04]  /*1d9d0*/  STL.64 [R1+0x5510], R8 ;  /* 0x0055100801007387 */ /* 0x000fe80000100a00 */
[----:B------:R-:W3:Y:S04]  /*1d9e0*/  LDL.LU R0, [R1+0x55e8] ;  /* 0x0055e80001007983 */ /* 0x000ee80000300800 */
[----:B------:R-:W3:Y:S04]  /*1d9f0*/  LDL.LU R2, [R1+0x55e4] ;  /* 0x0055e40001027983 */ /* 0x000ee80000300800 */
[----:B------:R0:W-:Y:S02]  /*1da00*/  STL.64 [R1+0x5520], R26 ;  /* 0x0055201a01007387 */ /* 0x0001e40000100a00 */
[----:B0-----:R-:W-:Y:S01]  /*1da10*/  IMAD.MOV.U32 R26, RZ, RZ, R28 ;  /* 0x000000ffff1a7224 */ /* 0x001fe200078e001c */
[----:B------:R-:W-:Y:S01]  /*1da20*/  MOV R27, R29 ;  /* 0x0000001d001b7202 */ /* 0x000fe20000000f00 */
[----:B------:R-:W3:Y:S04]  /*1da30*/  LDL.LU R28, [R1+0x55e0] ;  /* 0x0055e000011c7983 */ /* 0x000ee80000300800 */
[----:B------:R-:W3:Y:S04]  /*1da40*/  LDL.LU R29, [R1+0x55dc] ;  /* 0x0055dc00011d7983 */ /* 0x000ee80000300800 */
[----:B------:R0:W-:Y:S04]  /*1da50*/  STL.64 [R1+0x5538], R26 ;  /* 0x0055381a01007387 */ /* 0x0001e80000100a00 */
[----:B------:R-:W3:Y:S04]  /*1da60*/  LDL.LU R24, [R1+0xd0] ;  /* 0x0000d00001187983 */ /* 0x000ee80000300800 */
[----:B------:R-:W3:Y:S04]  /*1da70*/  LDL.LU R25, [R1+0xd4] ;  /* 0x0000d40001197983 */ /* 0x000ee80000300800 */
[----:B0-----:R-:W3:Y:S04]  /*1da80*/  LDL.LU R26, [R1+0xd8] ;  /* 0x0000d800011a7983 */ /* 0x001ee80000300800 */
[----:B------:R-:W3:Y:S04]  /*1da90*/  LDL.LU R27, [R1+0xdc] ;  /* 0x0000dc00011b7983 */ /* 0x000ee80000300800 */
[----:B------:R-:W3:Y:S04]  /*1daa0*/  LDL.LU R8, [R1+0x2b0] ;  /* 0x0002b00001087983 */ /* 0x000ee80000300800 */
[----:B------:R-:W3:Y:S04]  /*1dab0*/  LDL.LU R9, [R1+0x2b4] ;  /* 0x0002b40001097983 */ /* 0x000ee80000300800 */
[----:B------:R-:W3:Y:S01]  /*1dac0*/  LDL.LU R10, [R1+0x2b8] ;  /* 0x0002b800010a7983 */ /* 0x000ee20000300800 */
[----:B----4-:R-:W-:-:S03]  /*1dad0*/  MOV R11, R3 ;  /* 0x00000003000b7202 */ /* 0x010fc60000000f00 */
[----:B------:R-:W4:Y:S01]  /*1dae0*/  LDL.LU R3, [R1+0x55d8] ;  /* 0x0055d80001037983 */ /* 0x000f220000300800 */
[----:B--2---:R-:W-:Y:S03]  /*1daf0*/  HMMA.16816.F32 R16, R4, R18, R12 ;  /* 0x000000120410723c */ /* 0x004fe6000000180c */
[----:B---3--:R0:W-:Y:S04]  /*1db00*/  STL.64 [R1+0x5530], R10 ;  /* 0x0055300a01007387 */ /* 0x0081e80000100a00 */
[----:B------:R-:W-:Y:S04]  /*1db10*/  STL.64 [R1+0x5528], R8 ;  /* 0x0055280801007387 */ /* 0x000fe80000100a00 */
[----:B------:R-:W2:Y:S01]  /*1db20*/  LDL.LU.64 R14, [R1+0x55d0] ;  /* 0x0055d000010e7983 */ /* 0x000ea20000300a00 */
[----:B0-----:R-:W-:Y:S01]  /*1db30*/  MOV R10, R2 ;  /* 0x00000002000a7202 */ /* 0x001fe20000000f00 */
[----:B------:R-:W-:-:S02]  /*1db40*/  IMAD.MOV.U32 R11, RZ, RZ, R0 ;  /* 0x000000ffff0b7224 */ /* 0x000fc400078e0000 */
[----:B------:R-:W2:Y:S09]  /*1db50*/  LDL.LU.64 R12, [R1+0x55c8] ;  /* 0x0055c800010c7983 */ /* 0x000eb20000300a00 */
[----:B------:R-:W-:Y:S02]  /*1db60*/  MOV R2, R18 ;  /* 0x0000001200027202 */ /* 0x000fe40000000f00 */
[----:B------:R-:W-:Y:S01]  /*1db70*/  MOV R0, R19 ;  /* 0x0000001300007202 */ /* 0x000fe20000000f00 */
[----:B------:R2:W-:Y:S04]  /*1db80*/  STL.64 [R1+0x140], R16 ;  /* 0x0001401001007387 */ /* 0x0005e80000100a00 */
[----:B------:R-:W2:Y:S04]  /*1db90*/  LDL.LU.64 R18, [R1+0x55c0] ;  /* 0x0055c00001127983 */ /* 0x000ea80000300a00 */
[----:B------:R-:W-:Y:S04]  /*1dba0*/  STL [R1+0x53f4], R0 ;  /* 0x0053f40001007387 */ /* 0x000fe80000100800 */
        /* <DEDUP_REMOVED lines=8> */
[C---:B--2---:R-:W-:Y:S02]  /*1dc30*/  HMMA.16816.F32 R16, R4.reuse, R18, R12 ;  /* 0x000000120410723c */ /* 0x044fe4000000180c */
[----:B------:R-:W5:Y:S11]  /*1dc40*/  LDL.LU.64 R14, [R1+0x55a0] ;  /* 0x0055a000010e7983 */ /* 0x000f760000300a00 */
[----:B------:R-:W-:Y:S10]  /*1dc50*/  @!UPT UIADD3 URZ, URZ, URZ, URZ ;  /* 0x0000003f3f3ff290 */ /* 0x000ff4000fffe03f */
[----:B------:R-:W-:Y:S04]  /*1dc60*/  STL.64 [R1+0x120], R16 ;  /* 0x0001201001007387 */ /* 0x000fe80000100a00 */
[----:B------:R0:W-:Y:S04]  /*1dc70*/  STL.64 [R1+0x128], R18 ;  /* 0x0001281201007387 */ /* 0x0001e80000100a00 */
[----:B0-----:R-:W2:Y:S04]  /*1dc80*/  LDL.LU.64 R18, [R1+0x5598] ;  /* 0x0055980001127983 */ /* 0x001ea80000300a00 */
[----:B------:R-:W2:Y:S01]  /*1dc90*/  LDL.LU.64 R16, [R1+0x5590] ;  /* 0x0055900001107983 */ /* 0x000ea20000300a00 */
[C---:B-----5:R-:W-:Y:S03]  /*1dca0*/  HMMA.16816.F32 R12, R4.reuse, R14, R20 ;  /* 0x0000000e040c723c */ /* 0x060fe60000001814 */
[----:B------:R-:W2:Y:S11]  /*1dcb0*/  LDL.LU.64 R22, [R1+0x5588] ;  /* 0x0055880001167983 */ /* 0x000eb60000300a00 */
[----:B------:R-:W-:Y:S09]  /*1dcc0*/  @!UPT UIADD3 URZ, URZ, URZ, URZ ;  /* 0x0000003f3f3ff290 */ /* 0x000ff2000fffe03f */
[----:B------:R-:W-:Y:S04]  /*1dcd0*/  STL.64 [R1+0x110], R12 ;  /* 0x0001100c01007387 */ /* 0x000fe80000100a00 */
[----:B------:R0:W-:Y:S04]  /*1dce0*/  STL.64 [R1+0x118], R14 ;  /* 0x0001180e01007387 */ /* 0x0001e80000100a00 */
[----:B0-----:R-:W3:Y:S04]  /*1dcf0*/  LDL.LU.64 R14, [R1+0x5580] ;  /* 0x00558000010e7983 */ /* 0x001ee80000300a00 */
[----:B------:R-:W3:Y:S01]  /*1dd00*/  LDL.LU.64 R12, [R1+0x5578] ;  /* 0x00557800010c7983 */ /* 0x000ee20000300a00 */
[C---:B--2---:R-:W-:Y:S03]  /*1dd10*/  HMMA.16816.F32 R20, R4.reuse, R22, R16 ;  /* 0x000000160414723c */ /* 0x044fe60000001810 */
[----:B------:R-:W2:Y:S04]  /*1dd20*/  LDL.LU.64 R18, [R1+0x5570] ;  /* 0x0055700001127983 */ /* 0x000ea80000300a00 */
[----:B------:R-:W5:Y:S11]  /*1dd30*/  LDL.LU.64 R16, [R1+0x5568] ;  /* 0x0055680001107983 */ /* 0x000f760000300a00 */
[----:B------:R-:W-:Y:S05]  /*1dd40*/  @!UPT UIADD3 URZ, URZ, URZ, URZ ;  /* 0x0000003f3f3ff290 */ /* 0x000fea000fffe03f */
        /* <DEDUP_REMOVED lines=9> */
[----:B0-----:R-:W3:Y:S04]  /*1dde0*/  LDL.LU.64 R14, [R1+0x5550] ;  /* 0x00555000010e7983 */ /* 0x001ee80000300a00 */
[----:B------:R-:W2:Y:S04]  /*1ddf0*/  LDL.LU.64 R12, [R1+0x5548] ;  /* 0x00554800010c7983 */ /* 0x000ea80000300a00 */
[----:B------:R-:W2:Y:S01]  /*1de00*/  LDL.LU R22, [R1+0xe8] ;  /* 0x0000e80001167983 */ /* 0x000ea20000300800 */
[----:B----4-:R-:W-:-:S02]  /*1de10*/  IMAD.MOV.U32 R23, RZ, RZ, R3 ;  /* 0x000000ffff177224 */ /* 0x010fc400078e0003 */
[----:B------:R-:W-:Y:S01]  /*1de20*/  IMAD.MOV.U32 R8, RZ, RZ, R29 ;  /* 0x000000ffff087224 */ /* 0x000fe200078e001d */
[----:B------:R-:W4:Y:S04]  /*1de30*/  LDL.LU R3, [R1+0x5540] ;  /* 0x0055400001037983 */ /* 0x000f280000300800 */
[----:B------:R-:W0:Y:S01]  /*1de40*/  S2R R29, SR_TID.X ;  /* 0x00000000001d7919 */ /* 0x000e220000002100 */
[----:B------:R-:W-:Y:S02]  /*1de50*/  MOV R9, R28 ;  /* 0x0000001c00097202 */ /* 0x000fe40000000f00 */
[C---:B0-----:R-:W-:Y:S01]  /*1de60*/  LOP3.LUT R28, R29.reuse, 0x7, RZ, 0xc0, !PT ;  /* 0x000000071d1c7812 */ /* 0x041fe200078ec0ff */
[C---:B---3--:R-:W-:Y:S08]  /*1de70*/  HMMA.16816.F32 R24, R4.reuse, R14, R24 ;  /* 0x0000000e0418723c */ /* 0x048ff00000001818 */
[----:B--2---:R-:W-:Y:S11]  /*1de80*/  HMMA.16816.F32 R20, R4, R18, R20 ;  /* 0x000000120414723c */ /* 0x004ff60000001814 */
[----:B------:R-:W-:Y:S11]  /*1de90*/  @!UPT UIADD3 URZ, URZ, URZ, URZ ;  /* 0x0000003f3f3ff290 */ /* 0x000ff6000fffe03f */
[----:B------:R-:W-:Y:S01]  /*1dea0*/  @!UPT UIADD3 URZ, URZ, URZ, URZ ;  /* 0x0000003f3f3ff290 */ /* 0x000fe2000fffe03f */
[----:B------:R0:W-:Y:S04]  /*1deb0*/  STL.64 [R1+0xe0], R20 ;  /* 0x0000e01401007387 */ /* 0x0001e80000100a00 */
[----:B------:R-:W-:Y:S04]  /*1dec0*/  STL.64 [R1+0xe8], R22 ;  /* 0x0000e81601007387 */ /* 0x000fe80000100a00 */
[----:B------:R-:W-:Y:S01]  /*1ded0*/  STL.64 [R1+0xd0], R24 ;  /* 0x0000d01801007387 */ /* 0x000fe20000100a00 */
[----:B0-----:R-:W-:Y:S01]  /*1dee0*/  IMAD R21, R28, 0x210, RZ ;  /* 0x000002101c157824 */ /* 0x001fe200078e02ff */
[----:B------:R-:W-:Y:S01]  /*1def0*/  SHF.L.U32 R20, R29, 0x1, RZ ;  /* 0x000000011d147819 */ /* 0x000fe200000006ff */
[----:B------:R-:W-:Y:S01]  /*1df00*/  IMAD.MOV.U32 R28, RZ, RZ, R27 ;  /* 0x000000ffff1c7224 */ /* 0x000fe200078e001b */
[----:B------:R-:W-:-:S02]  /*1df10*/  MOV R29, R26 ;  /* 0x0000001a001d7202 */ /* 0x000fc40000000f00 */
[----:B------:R-:W2:Y:S01]  /*1df20*/  LDL.LU.64 R26, [R1+0x5538] ;  /* 0x00553800011a7983 */ /* 0x000ea20000300a00 */
[----:B------:R-:W-:-:S03]  /*1df30*/  LOP3.LUT R0, R21, 0x30, R20, 0x78, !PT ;  /* 0x0000003015007812 */ /* 0x000fc600078e7814 */
[----:B----4-:R-:W0:Y:S04]  /*1df40*/  LDSM.16.MT88.4 R20, [R3+0xc000] ;  /* 0x00c000000314783b */ /* 0x010e280000004200 */
[----:B------:R1:W-:Y:S04]  /*1df50*/  STL [R1+0x5384], R28 ;  /* 0x0053841c01007387 */ /* 0x0003e80000100800 */
[----:B------:R3:W-:Y:S04]  /*1df60*/  STL [R1+0x5380], R29 ;  /* 0x0053801d01007387 */ /* 0x0007e80000100800 */
[----:B0-----:R5:W-:Y:S04]  /*1df70*/  STL.64 [R1+0x54d8], R22 ;  /* 0x0054d81601007387 */ /* 0x001be80000100a00 */
[----:B------:R-:W-:Y:S01]  /*1df80*/  STL.64 [R1+0x54d0], R20 ;  /* 0x0054d01401007387 */ /* 0x000fe20000100a00 */
[C---:B--2---:R-:W-:Y:S03]  /*1df90*/  HMMA.16816.F32 R24, R4.reuse, R26, R8 ;  /* 0x0000001a0418723c */ /* 0x044fe60000001808 */
[----:B------:R-:W2:Y:S04]  /*1dfa0*/  LDL.LU.64 R10, [R1+0x5530] ;  /* 0x00553000010a7983 */ /* 0x000ea80000300a00 */
[----:B------:R-:W2:Y:S11]  /*1dfb0*/  LDL.LU.64 R8, [R1+0x5528] ;  /* 0x0055280001087983 */ /* 0x000eb60000300a00 */
[----:B------:R-:W-:Y:S05]  /*1dfc0*/  @!UPT UIADD3 URZ, URZ, URZ, URZ ;  /* 0x0000003f3f3ff290 */ /* 0x000fea000fffe03f */
[----:B------:R-:W-:Y:S01]  /*1dfd0*/  STL.64 [R1+0x2c0], R24 ;  /* 0x0002c01801007387 */ /* 0x000fe20000100a00 */
[----:B-1----:R-:W-:Y:S01]  /*1dfe0*/  IMAD.MOV.U32 R28, RZ, RZ, R26 ;  /* 0x000000ffff1c7224 */ /* 0x002fe200078e001a */
[----:B---3--:R-:W-:Y:S02]  /*1dff0*/  MOV R29, R27 ;  /* 0x0000001b001d7202 */ /* 0x008fe40000000f00 */
[----:B------:R-:W2:Y:S01]  /*1e000*/  LDL.LU.64 R26, [R1+0x5520] ;  /* 0x00552000011a7983 */ /* 0x000ea20000300a00 */
[----:B------:R-:W-:Y:S02]  /*1e010*/  LOP3.LUT R0, R0, 0x40, RZ, 0x3c, !PT ;  /* 0x0000004000007812 */ /* 0x000fe400078e3cff */
[----:B-----5:R-:W-:Y:S02]  /*1e020*/  MOV R22, R17 ;  /* 0x0000001100167202 */ /* 0x020fe40000000f00 */
[----:B------:R-:W-:Y:S02]  /*1e030*/  MOV R23, R16 ;  /* 0x0000001000177202 */ /* 0x000fe40000000f00 */
[----:B------:R-:W0:Y:S04]  /*1e040*/  LDSM.16.M88.4 R16, [R0+0x20080] ;  /* 0x020080000010783b */ /* 0x000e280000000200 */
[----:B0-----:R-:W-:Y:S04]  /*1e050*/  STL.64 [R1+0xc8], R18 ;  /* 0x0000c81201007387 */ /* 0x001fe80000100a00 */
        /* <DEDUP_REMOVED lines=15> */
[----:B0-----:R-:W3:Y:S01]  /*1e150*/  LDL.LU.64 R26, [R1+0x54f0] ;  /* 0x0054f000011a7983 */ /* 0x001ee20000300a00 */
[C---:B--2---:R-:W-:Y:S03]  /*1e160*/  HMMA.16816.F32 R20, R4.reuse, R22, R8 ;  /* 0x000000160414723c */ /* 0x044fe60000001808 */
[----:B------:R-:W3:Y:S04]  /*1e170*/  LDL.LU.64 R10, [R1+0x54e8] ;  /* 0x0054e800010a7983 */ /* 0x000ee80000300a00 */
[----:B------:R-:W3:Y:S11]  /*1e180*/  LDL.LU.64 R8, [R1+0x54e0] ;  /* 0x0054e00001087983 */ /* 0x000ef60000300a00 */
[----:B------:R-:W-:Y:S05]  /*1e190*/  @!UPT UIADD3 URZ, URZ, URZ, URZ ;  /* 0x0000003f3f3ff290 */ /* 0x000fea000fffe03f */
[----:B------:R-:W-:Y:S04]  /*1e1a0*/  STL.64 [R1+0x290], R20 ;  /* 0x0002901401007387 */ /* 0x000fe80000100a00 */
[----:B------:R-:W-:Y:S04]  /*1e1b0*/  STL.64 [R1+0x298], R22 ;  /* 0x0002981601007387 */ /* 0x000fe80000100a00 */
[----:B------:R-:W0:Y:S01]  /*1e1c0*/  LDSM.16.M88.4 R20, [R0+0x22080] ;  /* 0x022080000014783b */ /* 0x000e220000000200 */
[----:B---3--:R-:W-:Y:S03]  /*1e1d0*/  HMMA.16816.F32 R4, R4, R26, R8 ;  /* 0x0000001a0404723c */ /* 0x008fe60000001808 */
        /* <DEDUP_REMOVED lines=8> */
[----:B-1----:R-:W-:Y:S04]  /*1e260*/  STL.64 [R1+0x68], R26 ;  /* 0x0000681a01007387 */ /* 0x002fe80000100a00 */
[----:B--2---:R-:W-:Y:S04]  /*1e270*/  STL.64 [R1+0x40], R8 ;  /* 0x0000400801007387 */ /* 0x004fe80000100a00 */
[----:B------:R-:W0:Y:S04]  /*1e280*/  LDSM.16.M88.4 R20, [R0+0x25080] ;  /* 0x025080000014783b */ /* 0x000e280000000200 */
[----:B------:R-:W-:Y:S04]  /*1e290*/  STL.64 [R1+0x48], R10 ;  /* 0x0000480a01007387 */ /* 0x000fe80000100a00 */
[----:B------:R1:W-:Y:S04]  /*1e2a0*/  STL.64 [R1+0x54c8], R24 ;  /* 0x0054c81801007387 */ /* 0x0003e80000100a00 */
[----:B------:R-:W2:Y:S04]  /*1e2b0*/  LDSM.16.M88.4 R8, [R0+0x26080] ;  /* 0x026080000008783b */ /* 0x000ea80000000200 */
[----:B---3--:R-:W-:Y:S04]  /*1e2c0*/  STL.64 [R1+0x30], R4 ;  /* 0x0000300401007387 */ /* 0x008fe80000100a00 */
[----:B------:R-:W-:Y:S04]  /*1e2d0*/  STL.64 [R1+0x38], R6 ;  /* 0x0000380601007387 */ /* 0x000fe80000100a00 */
[----:B------:R-:W3:Y:S04]  /*1e2e0*/  LDSM.16.M88.4 R4, [R0+0x27080] ;  /* 0x027080000004783b */ /* 0x000ee80000000200 */
[----:B0-----:R-:W-:Y:S04]  /*1e2f0*/  STL.64 [R1+0x20], R20 ;  /* 0x0000201401007387 */ /* 0x001fe80000100a00 */
[----:B------:R-:W-:Y:S04]  /*1e300*/  STL.64 [R1+0x28], R22 ;  /* 0x0000281601007387 */ /* 0x000fe80000100a00 */
[----:B-1----:R-:W4:Y:S04]  /*1e310*/  LDL.LU R24, [R1+0x280] ;  /* 0x0002800001187983 */ /* 0x002f280000300800 */
[----:B--2---:R-:W-:Y:S04]  /*1e320*/  STL.64 [R1+0x10], R8 ;  /* 0x0000100801007387 */ /* 0x004fe80000100a00 */
[----:B------:R-:W-:Y:S04]  /*1e330*/  STL.64 [R1+0x18], R10 ;  /* 0x0000180a01007387 */ /* 0x000fe80000100a00 */
[----:B------:R-:W-:Y:S01]  /*1e340*/  LDSM.16.M88.4 R8, [R0+0x29080] ;  /* 0x029080000008783b */ /* 0x000fe20000000200 */
[----:B------:R-:W-:Y:S01]  /*1e350*/  MOV R26, R13 ;  /* 0x0000000d001a7202 */ /* 0x000fe20000000f00 */
[----:B------:R-:W-:-:S02]  /*1e360*/  IMAD.MOV.U32 R27, RZ, RZ, R12 ;  /* 0x000000ffff1b7224 */ /* 0x000fc400078e000c */
[----:B------:R-:W-:Y:S04]  /*1e370*/  LDSM.16.M88.4 R12, [R0+0x2a080] ;  /* 0x02a08000000c783b */ /* 0x000fe80000000200 */
[----:B---3--:R-:W-:Y:S04]  /*1e380*/  STL.64 [R1], R4 ;  /* 0x0000000401007387 */ /* 0x008fe80000100a00 */
[----:B------:R-:W-:Y:S04]  /*1e390*/  STL.64 [R1+0x8], R6 ;  /* 0x0000080601007387 */ /* 0x000fe80000100a00 */
[----:B------:R-:W0:Y:S04]  /*1e3a0*/  LDSM.16.M88.4 R4, [R0+0x28080] ;  /* 0x028080000004783b */ /* 0x000e280000000200 */
[----:B------:R-:W4:Y:S04]  /*1e3b0*/  LDL.LU R25, [R1+0x284] ;  /* 0x0002840001197983 */ /* 0x000f280000300800 */
[----:B------:R-:W-:Y:S04]  /*1e3c0*/  LDSM.16.M88.4 R20, [R0+0x2c080] ;  /* 0x02c080000014783b */ /* 0x000fe80000000200 */
[----:B0-----:R-:W-:Y:S04]  /*1e3d0*/  STL [R1+0x522c], R6 ;  /* 0x00522c0601007387 */ /* 0x001fe80000100800 */
[----:B------:R-:W-:Y:S04]  /*1e3e0*/  STL [R1+0x5228], R7 ;  /* 0x0052280701007387 */ /* 0x000fe80000100800 */
[----:B------:R-:W-:Y:S04]  /*1e3f0*/  STL.64 [R1+0x5460], R10 ;  /* 0x0054600a01007387 */ /* 0x000fe80000100a00 */
[----:B------:R0:W-:Y:S04]  /*1e400*/  STL.64 [R1+0x5458], R8 ;  /* 0x0054580801007387 */ /* 0x0001e80000100a00 */
[----:B0-----:R-:W2:Y:S04]  /*1e410*/  LDL.LU.64 R8, [R1+0x40] ;  /* 0x0000400001087983 */ /* 0x001ea80000300a00 */
[----:B--2---:R0:W-:Y:S04]  /*1e420*/  STL.64 [R1+0x54c0], R8 ;  /* 0x0054c00801007387 */ /* 0x0041e80000100a00 */
[----:B------:R-:W-:Y:S04]  /*1e430*/  STL.64 [R1+0x5450], R14 ;  /* 0x0054500e01007387 */ /* 0x000fe80000100a00 */
[----:B------:R-:W-:Y:S04]  /*1e440*/  STL.64 [R1+0x5448], R12 ;  /* 0x0054480c01007387 */ /* 0x000fe80000100a00 */
[----:B------:R-:W1:Y:S04]  /*1e450*/  LDSM.16.M88.4 R12, [R0+0x2b080] ;  /* 0x02b08000000c783b */ /* 0x000e680000000200 */
[----:B0-----:R-:W2:Y:S04]  /*1e460*/  LDL.LU R8, [R1+0x270] ;  /* 0x0002700001087983 */ /* 0x001ea80000300800 */
[----:B-1----:R0:W-:Y:S04]  /*1e470*/  STL.64 [R1+0xb0], R12 ;  /* 0x0000b00c01007387 */ /* 0x0021e80000100a00 */
[----:B------:R-:W-:Y:S04]  /*1e480*/  STL.64 [R1+0xb8], R14 ;  /* 0x0000b80e01007387 */ /* 0x000fe80000100a00 */
[----:B------:R-:W2:Y:S04]  /*1e490*/  LDL.LU R9, [R1+0x274] ;  /* 0x0002740001097983 */ /* 0x000ea80000300800 */
[----:B------:R-:W2:Y:S01]  /*1e4a0*/  LDL.LU R10, [R1+0x278] ;  /* 0x00027800010a7983 */ /* 0x000ea20000300800 */
[----:B0-----:R-:W-:-:S03]  /*1e4b0*/  MOV R13, R20 ;  /* 0x00000014000d7202 */ /* 0x001fc60000000f00 */
[----:B------:R-:W2:Y:S01]  /*1e4c0*/  LDL.LU R11, [R1+0x27c] ;  /* 0x00027c00010b7983 */ /* 0x000ea20000300800 */
[----:B------:R-:W-:-:S03]  /*1e4d0*/  MOV R12, R21 ;  /* 0x00000015000c7202 */ /* 0x000fc60000000f00 */
[----:B------:R-:W-:Y:S04]  /*1e4e0*/  STL.64 [R1+0xa0], R20 ;  /* 0x0000a01401007387 */ /* 0x000fe80000100a00 */
        /* <DEDUP_REMOVED lines=8> */
[----:B------:R-:W-:Y:S04]  /*1e570*/  STL.64 [R1+0x88], R22 ;  /* 0x0000881601007387 */ /* 0x000fe80000100a00 */
[----:B------:R-:W0:Y:S04]  /*1e580*/  LDSM.16.M88.4 R20, [R0+0x2f080] ;  /* 0x02f080000014783b */ /* 0x000e280000000200 */
[----:B------:R-:W-:Y:S04]  /*1e590*/  STL [R1+0x5404], R6 ;  /* 0x0054040601007387 */ /* 0x000fe80000100800 */
[----:B------:R-:W-:Y:S04]  /*1e5a0*/  STL [R1+0x5400], R7 ;  /* 0x0054000701007387 */ /* 0x000fe80000100800 */
[----:B------:R1:W-:Y:S04]  /*1e5b0*/  STL.64 [R1+0x54a8], R4 ;  /* 0x0054a80401007387 */ /* 0x0003e80000100a00 */
[----:B-1----:R-:W3:Y:S04]  /*1e5c0*/  LDL.LU R4, [R1+0x250] ;  /* 0x0002500001047983 */ /* 0x002ee80000300800 */
[----:B------:R-:W3:Y:S04]  /*1e5d0*/  LDL.LU R5, [R1+0x254] ;  /* 0x0002540001057983 */ /* 0x000ee80000300800 */
[----:B------:R-:W3:Y:S04]  /*1e5e0*/  LDL.LU R6, [R1+0x258] ;  /* 0x0002580001067983 */ /* 0x000ee80000300800 */
[----:B------:R-:W3:Y:S04]  /*1e5f0*/  LDL.LU R7, [R1+0x25c] ;  /* 0x00025c0001077983 */ /* 0x000ee80000300800 */
[----:B0-----:R-:W-:Y:S01]  /*1e600*/  STL.64 [R1+0x70], R20 ;  /* 0x0000701401007387 */ /* 0x001fe20000100a00 */
[----:B------:R-:W-:Y:S01]  /*1e610*/  MOV R29, R20 ;  /* 0x00000014001d7202 */ /* 0x000fe20000000f00 */
[----:B------:R-:W-:-:S02]  /*1e620*/  IMAD.MOV.U32 R28, RZ, RZ, R21 ;  /* 0x000000ffff1c7224 */ /* 0x000fc400078e0015 */
[----:B------:R0:W-:Y:S04]  /*1e630*/  STL.64 [R1+0x78], R22 ;  /* 0x0000781601007387 */ /* 0x0001e80000100a00 */
[----:B0-----:R-:W4:Y:S04]  /*1e640*/  LDL.LU.64 R22, [R1+0x54d8] ;  /* 0x0054d80001167983 */ /* 0x001f280000300a00 */
[----:B------:R-:W4:Y:S04]  /*1e650*/  LDL.LU.64 R20, [R1+0x54d0] ;  /* 0x0054d00001147983 */ /* 0x000f280000300a00 */
[----:B------:R-:W-:Y:S04]  /*1e660*/  STL [R1+0x540c], R28 ;  /* 0x00540c1c01007387 */ /* 0x000fe80000100800 */
[----:B------:R-:W-:Y:S01]  /*1e670*/  STL [R1+0x5408], R29 ;  /* 0x0054081d01007387 */ /* 0x000fe20000100800 */
[----:B----4-:R-:W-:Y:S11]  /*1e680*/  HMMA.16816.F32 R24, R20, R16, R24 ;  /* 0x000000101418723c */ /* 0x010ff60000001818 */
[----:B------:R-:W-:Y:S11]  /*1e690*/  @!UPT UIADD3 URZ, URZ, URZ, URZ ;  /* 0x0000003f3f3ff290 */ /* 0x000ff6000fffe03f */
[----:B------:R-:W-:Y:S01]  /*1e6a0*/  @!UPT UIADD3 URZ, URZ, URZ, URZ ;  /* 0x0000003f3f3ff290 */ /* 0x000fe2000fffe03f */
[----:B------:R0:W-:Y:S04]  /*1e6b0*/  STL.64 [R1+0x280], R24 ;  /* 0x0002801801007387 */ /* 0x0001e80000100a00 */
[----:B------:R-:W-:Y:S04]  /*1e6c0*/  STL.64 [R1+0x288], R26 ;  /* 0x0002881a01007387 */ /* 0x000fe80000100a00 */
[----:B0-----:R-:W2:Y:S01]  /*1e6d0*/  LDL.LU.64 R24, [R1+0x54c8] ;  /* 0x0054c80001187983 */ /* 0x001ea20000300a00 */
[----:B------:R-:W-:Y:S02]  /*1e6e0*/  MOV R0, R16 ;  /* 0x0000001000007202 */ /* 0x000fe40000000f00 */
[----:B------:R-:W-:-:S02]  /*1e6f0*/  MOV R2, R17 ;  /* 0x0000001100027202 */ /* 0x000fc40000000f00 */
[----:B------:R-:W0:Y:S04]  /*1e700*/  LDSM.16.MT88.4 R16, [R3+0xc100] ;  /* 0x00c100000310783b */ /* 0x000e280000004200 */
[----:B------:R-:W-:Y:S04]  /*1e710*/  STL [R1+0x5414], R2 ;  /* 0x0054140201007387 */ /* 0x000fe80000100800 */
[----:B------:R-:W-:Y:S04]  /*1e720*/  STL [R1+0x5410], R0 ;  /* 0x0054100001007387 */ /* 0x000fe80000100800 */
[----:B0-----:R-:W-:Y:S04]  /*1e730*/  STL.64 [R1+0x53c8], R18 ;  /* 0x0053c81201007387 */ /* 0x001fe80000100a00 */
[----:B------:R0:W-:Y:S04]  /*1e740*/  STL.64 [R1+0x53c0], R16 ;  /* 0x0053c01001007387 */ /* 0x0001e80000100a00 */
[----:B0-----:R-:W4:Y:S04]  /*1e750*/  LDL.LU R16, [R1+0x260] ;  /* 0x0002600001107983 */ /* 0x001f280000300800 */
[----:B------:R-:W4:Y:S04]  /*1e760*/  LDL.LU R17, [R1+0x264] ;  /* 0x0002640001117983 */ /* 0x000f280000300800 */
[----:B------:R-:W4:Y:S04]  /*1e770*/  LDL.LU R18, [R1+0x268] ;  /* 0x0002680001127983 */ /* 0x000f280000300800 */
[----:B------:R-:W4:Y:S01]  /*1e780*/  LDL.LU R19, [R1+0x26c] ;  /* 0x00026c0001137983 */ /* 0x000f220000300800 */
[C---:B--2---:R-:W-:Y:S11]  /*1e790*/  HMMA.16816.F32 R8, R20.reuse, R24, R8 ;  /* 0x000000181408723c */ /* 0x044ff60000001808 */
[----:B------:R-:W-:Y:S11]  /*1e7a0*/  @!UPT UIADD3 URZ, URZ, URZ, URZ ;  /* 0x0000003f3f3ff290 */ /* 0x000ff6000fffe03f */
[----:B------:R-:W-:Y:S01]  /*1e7b0*/  @!UPT UIADD3 URZ, URZ, URZ, URZ ;  /* 0x0000003f3f3ff290 */ /* 0x000fe2000fffe03f */
[----:B------:R0:W-:Y:S04]  /*1e7c0*/  STL.64 [R1+0x270], R8 ;  /* 0x0002700801007387 */ /* 0x0001e80000100a00 */
[----:B------:R-:W-:Y:S04]  /*1e7d0*/  STL.64 [R1+0x278], R10 ;  /* 0x0002780a01007387 */ /* 0x000fe80000100a00 */
[----:B0-----:R-:W3:Y:S04]  /*1e7e0*/  LDL.LU.64 R8, [R1+0x54c0] ;  /* 0x0054c00001087983 */ /* 0x001ee80000300a00 */
[----:B------:R0:W-:Y:S04]  /*1e7f0*/  STL.64 [R1+0x53a8], R24 ;  /* 0x0053a81801007387 */ /* 0x0001e80000100a00 */
[----:B0-----:R-:W4:Y:S01]  /*1e800*/  LDL.LU.64 R24, [R1+0x50] ;  /* 0x0000500001187983 */ /* 0x001f220000300a00 */
[C---:B---3--:R-:W-:Y:S08]  /*1e810*/  HMMA.16816.F32 R4, R20.reuse, R8, R4 ;  /* 0x000000081404723c */ /* 0x048ff00000001804 */
[----:B----4-:R-:W-:Y:S11]  /*1e820*/  HMMA.16816.F32 R16, R20, R24, R16 ;  /* 0x000000181410723c */ /* 0x010ff60000001810 */
[----:B------:R-:W-:Y:S11]  /*1e830*/  @!UPT UIADD3 URZ, URZ, URZ, URZ ;  /* 0x0000003f3f3ff290 */ /* 0x000ff6000fffe03f */
[----:B------:R-:W-:Y:S01]  /*1e840*/  @!UPT UIADD3 URZ, URZ, URZ, URZ ;  /* 0x0000003f3f3ff290 */ /* 0x000fe2000fffe03f */
[----:B------:R0:W-:Y:S04]  /*1e850*/  STL.64 [R1+0x260], R16 ;  /* 0x0002601001007387 */ /* 0x0001e80000100a00 */
[----:B------:R-:W-:Y:S04]  /*1e860*/  STL.64 [R1+0x268], R18 ;  /* 0x0002681201007387 */ /* 0x000fe80000100a00 */
[----:B------:R-:W-:Y:S01]  /*1e870*/  STL.64 [R1+0x250], R4 ;  /* 0x0002500401007387 */ /* 0x000fe20000100a00 */
[----:B0-----:R-:W-:-:S03]  /*1e880*/  MOV R17, R8 ;  /* 0x0000000800117202 */ /* 0x001fc60000000f00 */
[----:B------:R-:W-:Y:S01]  /*1e890*/  STL.64 [R1+0x258], R6 ;  /* 0x0002580601007387 */ /* 0x000fe20000100a00 */
[----:B------:R-:W-:-:S03]  /*1e8a0*/  IMAD.MOV.U32 R16, RZ, RZ, R9 ;  /* 0x000000ffff107224 */ /* 0x000fc600078e0009 */
[----:B------:R-:W2:Y:S04]  /*1e8b0*/  LDL.LU R8, [R1+0x200] ;  /* 0x0002000001087983 */ /* 0x000ea80000300800 */
[----:B------:R-:W2:Y:S04]  /*1e8c0*/  LDL.LU R9, [R1+0x204] ;  /* 0x0002040001097983 */ /* 0x000ea80000300800 */
[----:B------:R-:W3:Y:S04]  /*1e8d0*/  LDL.LU R10, [R1+0x208] ;  /* 0x00020800010a7983 */ /* 0x000ee80000300800 */
[----:B------:R-:W3:Y:S04]  /*1e8e0*/  LDL.LU R11, [R1+0x20c] ;  /* 0x00020c00010b7983 */ /* 0x000ee80000300800 */
[----:B---3--:R-:W-:Y:S04]  /*1e8f0*/  STL.64 [R1+0x5470], R10 ;  /* 0x0054700a01007387 */ /* 0x008fe80000100a00 */
[----:B--2---:R0:W-:Y:S04]  /*1e900*/  STL.64 [R1+0x5468], R8 ;  /* 0x0054680801007387 */ /* 0x0041e80000100a00 */
[----:B0-----:R-:W2:Y:S01]  /*1e910*/  LDL.LU.64 R8, [R1] ;  /* 0x0000000001087983 */ /* 0x001ea20000300a00 */
[----:B------:R-:W-:Y:S01]  /*1e920*/  IMAD.MOV.U32 R19, RZ, RZ, R24 ;  /* 0x000000ffff137224 */ /* 0x000fe200078e0018 */
[----:B------:R-:W-:-:S02]  /*1e930*/  MOV R18, R25 ;  /* 0x0000001900127202 */ /* 0x000fc40000000f00 */
[----:B--2---:R0:W-:Y:S04]  /*1e940*/  STL.64 [R1+0x5488], R8 ;  /* 0x0054880801007387 */ /* 0x0041e80000100a00 */
[----:B0-----:R-:W2:Y:S04]  /*1e950*/  LDL.LU.64 R8, [R1+0x10] ;  /* 0x0000100001087983 */ /* 0x001ea80000300a00 */
[----:B--2---:R-:W-:Y:S04]  /*1e960*/  STL.64 [R1+0x54a0], R8 ;  /* 0x0054a00801007387 */ /* 0x004fe80000100a00 */
[----:B------:R-:W-:Y:S04]  /*1e970*/  STL.64 [R1+0x5420], R18 ;  /* 0x0054201201007387 */ /* 0x000fe80000100a00 */
[----:B------:R0:W-:Y:S04]  /*1e980*/  STL.64 [R1+0x5418], R16 ;  /* 0x0054181001007387 */ /* 0x0001e80000100a00 */
[----:B------:R-:W2:Y:S04]  /*1e990*/  LDL.LU R24, [R1+0x240] ;  /* 0x0002400001187983 */ /* 0x000ea80000300800 */
[----:B------:R-:W2:Y:S04]  /*1e9a0*/  LDL.LU R25, [R1+0x244] ;  /* 0x0002440001197983 */ /* 0x000ea80000300800 */
[----:B------:R-:W2:Y:S04]  /*1e9b0*/  LDL.LU R26, [R1+0x248] ;  /* 0x00024800011a7983 */ /* 0x000ea80000300800 */
[----:B------:R-:W2:Y:S04]  /*1e9c0*/  LDL.LU R27, [R1+0x24c] ;  /* 0x00024c00011b7983 */ /* 0x000ea80000300800 */
[----:B------:R-:W3:Y:S04]  /*1e9d0*/  LDL.LU R4, [R1+0x230] ;  /* 0x0002300001047983 */ /* 0x000ee80000300800 */
[----:B------:R-:W3:Y:S04]  /*1e9e0*/  LDL.LU R5, [R1+0x234] ;  /* 0x0002340001057983 */ /* 0x000ee80000300800 */
[----:B------:R-:W4:Y:S04]  /*1e9f0*/  LDL.LU R6, [R1+0x238] ;  /* 0x0002380001067983 */ /* 0x000f280000300800 */
[----:B------:R-:W4:Y:S01]  /*1ea00*/  LDL.LU R7, [R1+0x23c] ;  /* 0x00023c0001077983 */ /* 0x000f220000300800 */
[----:B0-----:R-:W-:-:S02]  /*1ea10*/  MOV R17, R12 ;  /* 0x0000000c00117202 */ /* 0x001fc40000000f00 */
[----:B------:R-:W-:Y:S01]  /*1ea20*/  MOV R16, R13 ;  /* 0x0000000d00107202 */ /* 0x000fe20000000f00 */
[----:B----4-:R-:W-:Y:S04]  /*1ea30*/  STL.64 [R1+0x54b8], R6 ;  /* 0x0054b80601007387 */ /* 0x010fe80000100a00 */
[----:B---3--:R0:W-:Y:S04]  /*1ea40*/  STL.64 [R1+0x54b0], R4 ;  /* 0x0054b00401007387 */ /* 0x0081e80000100a00 */
[----:B0-----:R-:W2:Y:S04]  /*1ea50*/  LDL.LU.64 R4, [R1+0x30] ;  /* 0x0000300001047983 */ /* 0x001ea80000300a00 */
[----:B------:R-:W3:Y:S04]  /*1ea60*/  LDL.LU.64 R8, [R1+0x20] ;  /* 0x0000200001087983 */ /* 0x000ee80000300a00 */
[----:B------:R-:W4:Y:S04]  /*1ea70*/  LDL.LU R12, [R1+0x1f0] ;  /* 0x0001f000010c7983 */ /* 0x000f280000300800 */
[----:B------:R-:W4:Y:S04]  /*1ea80*/  LDL.LU R13, [R1+0x1f4] ;  /* 0x0001f400010d7983 */ /* 0x000f280000300800 */
[----:B------:R-:W5:Y:S04]  /*1ea90*/  LDL.LU R14, [R1+0x1f8] ;  /* 0x0001f800010e7983 */ /* 0x000f680000300800 */
[----:B------:R-:W5:Y:S04]  /*1eaa0*/  LDL.LU R15, [R1+0x1fc] ;  /* 0x0001fc00010f7983 */ /* 0x000f680000300800 */
[----:B-----5:R-:W-:Y:S01]  /*1eab0*/  STL.64 [R1+0x5480], R14 ;  /* 0x0054800e01007387 */ /* 0x020fe20000100a00 */
[----:B----4-:R0:W-:Y:S03]  /*1eac0*/  STL.64 [R1+0x5478], R12 ;  /* 0x0054780c01007387 */ /* 0x0101e60000100a00 */
[----:B0-----:R-:W4:Y:S01]  /*1ead0*/  LDL.LU R12, [R1+0x210] ;  /* 0x00021000010c7983 */ /* 0x001f220000300800 */
[----:B------:R-:W4:Y:S02]  /*1eae0*/  LDL.LU R13, [R1+0x214] ;  /* 0x00021400010d7983 */ /* 0x000f240000300800 */
[----:B------:R-:W5:Y:S02]  /*1eaf0*/  LDL.LU R14, [R1+0x218] ;  /* 0x00021800010e7983 */ /* 0x000f640000300800 */
[----:B------:R-:W5:Y:S01]  /*1eb00*/  LDL.LU R15, [R1+0x21c] ;  /* 0x00021c00010f7983 */ /* 0x000f620000300800 */
[----:B--2---:R-:W-:Y:S01]  /*1eb10*/  HMMA.16816.F32 R24, R20, R4, R24 ;  /* 0x000000041418723c */ /* 0x004fe20000001818 */
[----:B-----5:R-:W-:Y:S01]  /*1eb20*/  STL.64 [R1+0x5498], R14 ;  /* 0x0054980e01007387 */ /* 0x020fe20000100a00 */
[----:B----4-:R0:W-:Y:S03]  /*1eb30*/  STL.64 [R1+0x5490], R12 ;  /* 0x0054900c01007387 */ /* 0x0101e60000100a00 */
[----:B0-----:R-:W2:Y:S01]  /*1eb40*/  LDL.LU R12, [R1+0x220] ;  /* 0x00022000010c7983 */ /* 0x001ea20000300800 */
[----:B------:R-:W2:Y:S02]  /*1eb50*/  LDL.LU R13, [R1+0x224] ;  /* 0x00022400010d7983 */ /* 0x000ea40000300800 */
[----:B------:R-:W2:Y:S02]  /*1eb60*/  LDL.LU R14, [R1+0x228] ;  /* 0x00022800010e7983 */ /* 0x000ea40000300800 */
[----:B------:R-:W2:Y:S01]  /*1eb70*/  LDL.LU R15, [R1+0x22c] ;  /* 0x00022c00010f7983 */ /* 0x000ea20000300800 */
[----:B------:R0:W-:Y:S04]  /*1eb80*/  STL.64 [R1+0x5430], R16 ;  /* 0x0054301001007387 */ /* 0x0001e80000100a00 */
[----:B0-----:R-:W4:Y:S04]  /*1eb90*/  LDL.LU.64 R16, [R1+0xb0] ;  /* 0x0000b00001107983 */ /* 0x001f280000300a00 */
[----:B----4-:R0:W-:Y:S04]  /*1eba0*/  STL.64 [R1+0x5440], R16 ;  /* 0x0054401001007387 */ /* 0x0101e80000100a00 */
[----:B0-----:R-:W4:Y:S01]  /*1ebb0*/  LDL.LU R16, [R1+0x1e0] ;  /* 0x0001e00001107983 */ /* 0x001f220000300800 */
[----:B------:R-:W4:Y:S02]  /*1ebc0*/  LDL.LU R17, [R1+0x1e4] ;  /* 0x0001e40001117983 */ /* 0x000f240000300800 */
[----:B------:R-:W4:Y:S02]  /*1ebd0*/  LDL.LU R18, [R1+0x1e8] ;  /* 0x0001e80001127983 */ /* 0x000f240000300800 */
[----:B------:R-:W4:Y:S01]  /*1ebe0*/  LDL.LU R19, [R1+0x1ec] ;  /* 0x0001ec0001137983 */ /* 0x000f220000300800 */
[----:B------:R0:W-:Y:S01]  /*1ebf0*/  STL.64 [R1+0x240], R24 ;  /* 0x0002401801007387 */ /* 0x0001e20000100a00 */
[----:B------:R-:W-:Y:S02]  /*1ec00*/  STL.64 [R1+0x248], R26 ;  /* 0x0002481a01007387 */ /* 0x000fe40000100a00 */
[----:B------:R-:W3:Y:S02]  /*1ec10*/  LDL.LU.64 R6, [R1+0x54b8] ;  /* 0x0054b80001067983 */ /* 0x000ee40000300a00 */
[----:B0-----:R-:W-:Y:S01]  /*1ec20*/  IMAD.MOV.U32 R25, RZ, RZ, R4 ;  /* 0x000000ffff197224 */ /* 0x001fe200078e0004 */
[----:B------:R-:W-:-:S02]  /*1ec30*/  MOV R24, R5 ;  /* 0x0000000500187202 */ /* 0x000fc40000000f00 */
[----:B------:R-:W3:Y:S03]  /*1ec40*/  LDL.LU.64 R4, [R1+0x54b0] ;  /* 0x0054b00001047983 */ /* 0x000ee60000300a00 */
[----:B------:R0:W-:Y:S02]  /*1ec50*/  STL.64 [R1+0x5438], R24 ;  /* 0x0054381801007387 */ /* 0x0001e40000100a00 */
[----:B0-----:R-:W5:Y:S01]  /*1ec60*/  LDL.LU R24, [R1+0x1d0] ;  /* 0x0001d00001187983 */ /* 0x001f620000300800 */
[----:B------:R-:W5:Y:S02]  /*1ec70*/  LDL.LU R25, [R1+0x1d4] ;  /* 0x0001d40001197983 */ /* 0x000f640000300800 */
[----:B------:R-:W5:Y:S02]  /*1ec80*/  LDL.LU R26, [R1+0x1d8] ;  /* 0x0001d800011a7983 */ /* 0x000f640000300800 */
[----:B------:R-:W5:Y:S01]  /*1ec90*/  LDL.LU R27, [R1+0x1dc] ;  /* 0x0001dc00011b7983 */ /* 0x000f620000300800 */
[C---:B---3--:R-:W-:Y:S11]  /*1eca0*/  HMMA.16816.F32 R4, R20.reuse, R8, R4 ;  /* 0x000000081404723c */ /* 0x048ff60000001804 */
[----:B------:R-:W-:Y:S11]  /*1ecb0*/  @!UPT UIADD3 URZ, URZ, URZ, URZ ;  /* 0x0000003f3f3ff290 */ /* 0x000ff6000fffe03f */
[----:B------:R-:W-:Y:S01]  /*1ecc0*/  @!UPT UIADD3 URZ, URZ, URZ, URZ ;  /* 0x0000003f3f3ff290 */ /* 0x000fe2000fffe03f */
[----:B------:R0:W-:Y:S01]  /*1ecd0*/  STL.64 [R1+0x230], R4 ;  /* 0x0002300401007387 */ /* 0x0001e20000100a00 */
[----:B------:R1:W-:Y:S03]  /*1ece0*/  STL.64 [R1+0x238], R6 ;  /* 0x0002380601007387 */ /* 0x0003e60000100a00 */
[----:B0-----:R-:W3:Y:S01]  /*1ecf0*/  LDL.LU.64 R4, [R1+0x54a8] ;  /* 0x0054a80001047983 */ /* 0x001ee20000300a00 */
[----:B-1----:R-:W-:Y:S01]  /*1ed00*/  MOV R6, R8 ;  /* 0x0000000800067202 */ /* 0x002fe20000000f00 */
[----:B------:R-:W-:Y:S02]  /*1ed10*/  IMAD.MOV.U32 R7, RZ, RZ, R9 ;  /* 0x000000ffff077224 */ /* 0x000fe400078e0009 */
[----:B------:R-:W2:Y:S02]  /*1ed20*/  LDL.LU.64 R8, [R1+0x54a0] ;  /* 0x0054a00001087983 */ /* 0x000ea40000300a00 */
[----:B--2---:R-:W-:Y:S01]  /*1ed30*/  HMMA.16816.F32 R12, R20, R8, R12 ;  /* 0x00000008140c723c */ /* 0x004fe2000000180c */
[----:B------:R-:W-:-:S02]  /*1ed40*/  MOV R28, R8 ;  /* 0x00000008001c7202 */ /* 0x000fc40000000f00 */
[----:B------:R-:W-:Y:S11]  /*1ed50*/  MOV R29, R9 ;  /* 0x00000009001d7202 */ /* 0x000ff60000000f00 */
[----:B------:R-:W-:Y:S09]  /*1ed60*/  @!UPT UIADD3 URZ, URZ, URZ, URZ ;  /* 0x0000003f3f3ff290 */ /* 0x000ff2000fffe03f */
[----:B------:R-:W-:Y:S01]  /*1ed70*/  STL.64 [R1+0x220], R12 ;  /* 0x0002200c01007387 */ /* 0x000fe20000100a00 */
[----:B------:R0:W-:Y:S03]  /*1ed80*/  STL.64 [R1+0x228], R14 ;  /* 0x0002280e01007387 */ /* 0x0001e60000100a00 */
[----:B0-----:R-:W2:Y:S01]  /*1ed90*/  LDL.LU.64 R14, [R1+0x5498] ;  /* 0x00549800010e7983 */ /* 0x001ea20000300a00 */
[----:B------:R-:W2:Y:S02]  /*1eda0*/  LDL.LU.64 R12, [R1+0x5490] ;  /* 0x00549000010c7983 */ /* 0x000ea40000300a00 */
[----:B------:R-:W2:Y:S02]  /*1edb0*/  LDL.LU.64 R8, [R1+0x5488] ;  /* 0x0054880001087983 */ /* 0x000ea40000300a00 */
[C---:B--2---:R-:W-:Y:S01]  /*1edc0*/  HMMA.16816.F32 R12, R20.reuse, R8, R12 ;  /* 0x00000008140c723c */ /* 0x044fe2000000180c */
[----:B------:R-:W-:Y:S01]  /*1edd0*/  IMAD.MOV.U32 R2, RZ, RZ, R8 ;  /* 0x000000ffff027224 */ /* 0x000fe200078e0008 */
[----:B------:R-:W-:Y:S11]  /*1ede0*/  MOV R0, R9 ;  /* 0x0000000900007202 */ /* 0x000ff60000000f00 */
[----:B------:R-:W-:Y:S10]  /*1edf0*/  @!UPT UIADD3 URZ, URZ, URZ, URZ ;  /* 0x0000003f3f3ff290 */ /* 0x000ff4000fffe03f */
[----:B------:R-:W-:Y:S01]  /*1ee00*/  STL.64 [R1+0x210], R12 ;  /* 0x0002100c01007387 */ /* 0x000fe20000100a00 */
[----:B------:R0:W-:Y:S03]  /*1ee10*/  STL.64 [R1+0x218], R14 ;  /* 0x0002180e01007387 */ /* 0x0001e60000100a00 */
[----:B0-----:R-:W2:Y:S01]  /*1ee20*/  LDL.LU.64 R14, [R1+0x5480] ;  /* 0x00548000010e7983 */ /* 0x001ea20000300a00 */
[----:B------:R-:W2:Y:S02]  /*1ee30*/  LDL.LU.64 R12, [R1+0x5478] ;  /* 0x00547800010c7983 */ /* 0x000ea40000300a00 */
[----:B------:R-:W3:Y:S02]  /*1ee40*/  LDL.LU.64 R10, [R1+0x5470] ;  /* 0x00547000010a7983 */ /* 0x000ee40000300a00 */
[----:B------:R-:W3:Y:S02]  /*1ee50*/  LDL.LU.64 R8, [R1+0x5468] ;  /* 0x0054680001087983 */ /* 0x000ee40000300a00 */
[C---:B---3--:R-:W-:Y:S11]  /*1ee60*/  HMMA.16816.F32 R8, R20.reuse, R4, R8 ;  /* 0x000000041408723c */ /* 0x048ff60000001808 */
[----:B------:R-:W-:Y:S11]  /*1ee70*/  @!UPT UIADD3 URZ, URZ, URZ, URZ ;  /* 0x0000003f3f3ff290 */ /* 0x000ff6000fffe03f */
[----:B------:R-:W-:Y:S01]  /*1ee80*/  @!UPT UIADD3 URZ, URZ, URZ, URZ ;  /* 0x0000003f3f3ff290 */ /* 0x000fe2000fffe03f */
[----:B------:R-:W-:Y:S01]  /*1ee90*/  STL.64 [R1+0x200], R8 ;  /* 0x0002000801007387 */ /* 0x000fe20000100a00 */
[----:B------:R0:W-:Y:S03]  /*1eea0*/  STL.64 [R1+0x208], R10 ;  /* 0x0002080a01007387 */ /* 0x0001e60000100a00 */
[----:B0-----:R-:W3:Y:S01]  /*1eeb0*/  LDL.LU.64 R10, [R1+0x5460] ;  /* 0x00546000010a7983 */ /* 0x001ee20000300a00 */
[----:B------:R-:W2:Y:S02]  /*1eec0*/  LDL.LU.64 R8, [R1+0x5458] ;  /* 0x0054580001087983 */ /* 0x000ea40000300a00 */
[----:B------:R0:W-:Y:S02]  /*1eed0*/  STL.64 [R1+0x53e8], R4 ;  /* 0x0053e80401007387 */ /* 0x0001e40000100a00 */
[----:B------:R1:W-:Y:S01]  /*1eee0*/  STL.64 [R1+0x5428], R6 ;  /* 0x0054280601007387 */ /* 0x0003e20000100a00 */
[----:B0-----:R-:W3:Y:S01]  /*1eef0*/  LDL.LU R4, [R1+0x1c0] ;  /* 0x0001c00001047983 */ /* 0x001ee20000300800 */
[----:B------:R-:W3:Y:S02]  /*1ef00*/  LDL.LU R5, [R1+0x1c4] ;  /* 0x0001c40001057983 */ /* 0x000ee40000300800 */
[----:B-1----:R-:W3:Y:S02]  /*1ef10*/  LDL.LU R6, [R1+0x1c8] ;  /* 0x0001c80001067983 */ /* 0x002ee40000300800 */
[----:B------:R-:W3:Y:S01]  /*1ef20*/  LDL.LU R7, [R1+0x1cc] ;  /* 0x0001cc0001077983 */ /* 0x000ee20000300800 */
[C---:B--2---:R-:W-:Y:S11]  /*1ef30*/  HMMA.16816.F32 R12, R20.reuse, R8, R12 ;  /* 0x00000008140c723c */ /* 0x044ff6000000180c */
[----:B------:R-:W-:Y:S11]  /*1ef40*/  @!UPT UIADD3 URZ, URZ, URZ, URZ ;  /* 0x0000003f3f3ff290 */ /* 0x000ff6000fffe03f */
[----:B------:R-:W-:Y:S01]  /*1ef50*/  @!UPT UIADD3 URZ, URZ, URZ, URZ ;  /* 0x0000003f3f3ff290 */ /* 0x000fe2000fffe03f */
[----:B------:R-:W-:Y:S01]  /*1ef60*/  STL.64 [R1+0x1f0], R12 ;  /* 0x0001f00c01007387 */ /* 0x000fe20000100a00 */
[----:B------:R0:W-:Y:S03]  /*1ef70*/  STL.64 [R1+0x1f8], R14 ;  /* 0x0001f80e01007387 */ /* 0x0001e60000100a00 */
[----:B0-----:R-:W2:Y:S01]  /*1ef80*/  LDL.LU.64 R14, [R1+0x5450] ;  /* 0x00545000010e7983 */ /* 0x001ea20000300a00 */
[----:B------:R-:W4:Y:S02]  /*1ef90*/  LDL.LU.64 R12, [R1+0x5448] ;  /* 0x00544800010c7983 */ /* 0x000f240000300a00 */
[----:B---3--:R-:W-:Y:S02]  /*1efa0*/  STL.64 [R1+0x52f8], R10 ;  /* 0x0052f80a01007387 */ /* 0x008fe40000100a00 */
[----:B------:R0:W-:Y:S02]  /*1efb0*/  STL.64 [R1+0x52f0], R8 ;  /* 0x0052f00801007387 */ /* 0x0001e40000100a00 */
[----:B0-----:R-:W3:Y:S04]  /*1efc0*/  LDL R8, [R1+0x90] ;  /* 0x0000900001087983 */ /* 0x001ee80000100800 */
[----:B------:R-:W3:Y:S01]  /*1efd0*/  LDL R9, [R1+0x94] ;  /* 0x0000940001097983 */ /* 0x000ee20000100800 */
[C---:B----4-:R-:W-:Y:S11]  /*1efe0*/  HMMA.16816.F32 R16, R20.reuse, R12, R16 ;  /* 0x0000000c1410723c */ /* 0x050ff60000001810 */
[----:B------:R-:W-:Y:S11]  /*1eff0*/  @!UPT UIADD3 URZ, URZ, URZ, URZ ;  /* 0x0000003f3f3ff290 */ /* 0x000ff6000fffe03f */
[----:B------:R-:W-:Y:S01]  /*1f000*/  @!UPT UIADD3 URZ, URZ, URZ, URZ ;  /* 0x0000003f3f3ff290 */ /* 0x000fe2000fffe03f */
[----:B------:R0:W-:Y:S01]  /*1f010*/  STL.64 [R1+0x1e0], R16 ;  /* 0x0001e01001007387 */ /* 0x0001e20000100a00 */
[----:B------:R-:W-:Y:S03]  /*1f020*/  STL.64 [R1+0x1e8], R18 ;  /* 0x0001e81201007387 */ /* 0x000fe60000100a00 */
[----:B0-----:R-:W5:Y:S01]  /*1f030*/  LDL.LU.64 R16, [R1+0x5440] ;  /* 0x0054400001107983 */ /* 0x001f620000300a00 */
[----:B--2---:R-:W-:Y:S02]  /*1f040*/  STL.64 [R1+0x52e8], R14 ;  /* 0x0052e80e01007387 */ /* 0x004fe40000100a00 */
[----:B------:R0:W-:Y:S02]  /*1f050*/  STL.64 [R1+0x52e0], R12 ;  /* 0x0052e00c01007387 */ /* 0x0001e40000100a00 */
[----:B0-----:R-:W3:Y:S01]  /*1f060*/  LDL.LU R12, [R1+0x1b0] ;  /* 0x0001b000010c7983 */ /* 0x001ee20000300800 */
[----:B------:R-:W3:Y:S02]  /*1f070*/  LDL.LU R13, [R1+0x1b4] ;  /* 0x0001b400010d7983 */ /* 0x000ee40000300800 */
[----:B------:R-:W3:Y:S02]  /*1f080*/  LDL.LU R14, [R1+0x1b8] ;  /* 0x0001b800010e7983 */ /* 0x000ee40000300800 */
[----:B------:R-:W3:Y:S01]  /*1f090*/  LDL.LU R15, [R1+0x1bc] ;  /* 0x0001bc00010f7983 */ /* 0x000ee20000300800 */
[C---:B-----5:R-:W-:Y:S11]  /*1f0a0*/  HMMA.16816.F32 R24, R20.reuse, R16, R24 ;  /* 0x000000101418723c */ /* 0x060ff60000001818 */
[----:B------:R-:W-:Y:S11]  /*1f0b0*/  @!UPT UIADD3 URZ, URZ, URZ, URZ ;  /* 0x0000003f3f3ff290 */ /* 0x000ff6000fffe03f */
[----:B------:R-:W-:Y:S01]  /*1f0c0*/  @!UPT UIADD3 URZ, URZ, URZ, URZ ;  /* 0x0000003f3f3ff290 */ /* 0x000fe2000fffe03f */
[----:B------:R0:W-:Y:S01]  /*1f0d0*/  STL.64 [R1+0x1d0], R24 ;  /* 0x0001d01801007387 */ /* 0x0001e20000100a00 */
[----:B------:R1:W-:Y:S03]  /*1f0e0*/  STL.64 [R1+0x1d8], R26 ;  /* 0x0001d81a01007387 */ /* 0x0003e60000100a00 */
[----:B0-----:R-:W2:Y:S01]  /*1f0f0*/  LDL.LU.64 R24, [R1+0x5438] ;  /* 0x0054380001187983 */ /* 0x001ea20000300a00 */
[----:B-1----:R-:W-:Y:S01]  /*1f100*/  MOV R27, R16 ;  /* 0x00000010001b7202 */ /* 0x002fe20000000f00 */
[----:B------:R-:W-:Y:S02]  /*1f110*/  IMAD.MOV.U32 R26, RZ, RZ, R17 ;  /* 0x000000ffff1a7224 */ /* 0x000fe400078e0011 */
[----:B------:R-:W4:Y:S01]  /*1f120*/  LDL.LU.64 R16, [R1+0x5430] ;  /* 0x0054300001107983 */ /* 0x000f220000300a00 */
[C---:B---3--:R-:W-:Y:S08]  /*1f130*/  HMMA.16816.F32 R12, R20.reuse, R8, R12 ;  /* 0x00000008140c723c */ /* 0x048ff0000000180c */
[----:B----4-:R-:W-:Y:S01]  /*1f140*/  HMMA.16816.F32 R16, R20, R16, R4 ;  /* 0x000000101410723c */ /* 0x010fe20000001804 */
[----:B------:R-:W3:Y:S11]  /*1f150*/  LDL.LU.64 R6, [R1+0x5428] ;  /* 0x0054280001067983 */ /* 0x000ef60000300a00 */
[----:B------:R-:W-:Y:S11]  /*1f160*/  @!UPT UIADD3 URZ, URZ, URZ, URZ ;  /* 0x0000003f3f3ff290 */ /* 0x000ff6000fffe03f */
[----:B------:R-:W-:Y:S01]  /*1f170*/  STL.64 [R1+0x1c0], R16 ;  /* 0x0001c01001007387 */ /* 0x000fe20000100a00 */
[----:B------:R0:W-:Y:S03]  /*1f180*/  STL.64 [R1+0x1c8], R18 ;  /* 0x0001c81201007387 */ /* 0x0001e60000100a00 */
[----:B0-----:R-:W4:Y:S01]  /*1f190*/  LDL.LU.64 R18, [R1+0x5420] ;  /* 0x0054200001127983 */ /* 0x001f220000300a00 */
[----:B------:R-:W5:Y:S02]  /*1f1a0*/  LDL.LU.64 R16, [R1+0x5418] ;  /* 0x0054180001107983 */ /* 0x000f640000300a00 */
[----:B------:R-:W2:Y:S02]  /*1f1b0*/  LDL.LU R8, [R1+0xf0] ;  /* 0x0000f00001087983 */ /* 0x000ea40000300800 */
[----:B------:R-:W-:Y:S01]  /*1f1c0*/  STL.64 [R1+0x1b0], R12 ;  /* 0x0001b00c01007387 */ /* 0x000fe20000100a00 */
[----:B------:R-:W-:Y:S01]  /*1f1d0*/  STL.64 [R1+0x1b8], R14 ;  /* 0x0001b80e01007387 */ /* 0x000fe20000100a00 */
[----:B------:R-:W2:Y:S02]  /*1f1e0*/  LDL.LU R9, [R1+0xf4] ;  /* 0x0000f40001097983 */ /* 0x000ea40000300800 */
[----:B------:R-:W2:Y:S02]  /*1f1f0*/  LDL.LU R10, [R1+0xf8] ;  /* 0x0000f800010a7983 */ /* 0x000ea40000300800 */
[----:B------:R-:W2:Y:S02]  /*1f200*/  LDL.LU R11, [R1+0xfc] ;  /* 0x0000fc00010b7983 */ /* 0x000ea40000300800 */
[----:B--2---:R-:W-:Y:S01]  /*1f210*/  STL.64 [R1+0x5308], R10 ;  /* 0x0053080a01007387 */ /* 0x004fe20000100a00 */
[----:B------:R0:W-:Y:S02]  /*1f220*/  STL.64 [R1+0x5300], R8 ;  /* 0x0053000801007387 */ /* 0x0001e40000100a00 */
[----:B0-----:R-:W-:-:S02]  /*1f230*/  MOV R8, R2 ;  /* 0x0000000200087202 */ /* 0x001fc40000000f00 */
[----:B------:R-:W-:Y:S01]  /*1f240*/  MOV R9, R0 ;  /* 0x0000000000097202 */ /* 0x000fe20000000f00 */
[----:B------:R-:W2:Y:S01]  /*1f250*/  LDL.LU R2, [R1+0x5414] ;  /* 0x0054140001027983 */ /* 0x000ea20000300800 */
[----:B------:R-:W2:Y:S03]  /*1f260*/  LDL.LU R0, [R1+0x5410] ;  /* 0x0054100001007983 */ /* 0x000ea60000300800 */
[----:B------:R0:W-:Y:S01]  /*1f270*/  STL.64 [R1+0x5320], R8 ;  /* 0x0053200801007387 */ /* 0x0001e20000100a00 */
[----:B------:R-:W2:Y:S02]  /*1f280*/  LDL.LU R12, [R1+0xe0] ;  /* 0x0000e000010c7983 */ /* 0x000ea40000300800 */
[----:B------:R-:W2:Y:S02]  /*1f290*/  LDL.LU R13, [R1+0xe4] ;  /* 0x0000e400010d7983 */ /* 0x000ea40000300800 */
[----:B------:R-:W2:Y:S01]  /*1f2a0*/  LDL.LU R14, [R1+0xe8] ;  /* 0x0000e800010e7983 */ /* 0x000ea20000300800 */
[----:B------:R-:W2:Y:S01]  /*1f2b0*/  LDL.LU R15, [R1+0xec] ;  /* 0x0000ec00010f7983 */ /* 0x000ea20000300800 */
[----:B0-----:R-:W-:Y:S01]  /*1f2c0*/  IMAD.MOV.U32 R8, RZ, RZ, R28 ;  /* 0x000000ffff087224 */ /* 0x001fe200078e001c */
[----:B------:R-:W-:-:S02]  /*1f2d0*/  MOV R9, R29 ;  /* 0x0000001d00097202 */ /* 0x000fc40000000f00 */
[----:B------:R-:W3:Y:S01]  /*1f2e0*/  LDL.LU R28, [R1+0x540c] ;  /* 0x00540c00011c7983 */ /* 0x000ee20000300800 */
[----:B------:R-:W3:Y:S03]  /*1f2f0*/  LDL.LU R29, [R1+0x5408] ;  /* 0x00540800011d7983 */ /* 0x000ee60000300800 */
[----:B------:R-:W-:Y:S04]  /*1f300*/  STL.64 [R1+0x5338], R8 ;  /* 0x0053380801007387 */ /* 0x000fe80000100a00 */
[----:B--2---:R-:W-:Y:S01]  /*1f310*/  STL.64 [R1+0x5318], R14 ;  /* 0x0053180e01007387 */ /* 0x004fe20000100a00 */
[----:B------:R0:W-:Y:S03]  /*1f320*/  STL.64 [R1+0x5310], R12 ;  /* 0x0053100c01007387 */ /* 0x0001e60000100a00 */
[----:B0-----:R-:W2:Y:S01]  /*1f330*/  LDL.LU R12, [R1+0x100] ;  /* 0x00010000010c7983 */ /* 0x001ea20000300800 */
[----:B------:R-:W2:Y:S02]  /*1f340*/  LDL.LU R13, [R1+0x104] ;  /* 0x00010400010d7983 */ /* 0x000ea40000300800 */
[----:B------:R-:W2:Y:S02]  /*1f350*/  LDL.LU R14, [R1+0x108] ;  /* 0x00010800010e7983 */ /* 0x000ea40000300800 */
[----:B------:R-:W2:Y:S01]  /*1f360*/  LDL.LU R15, [R1+0x10c] ;  /* 0x00010c00010f7983 */ /* 0x000ea20000300800 */
[----:B---3--:R-:W-:Y:S01]  /*1f370*/  MOV R8, R6 ;  /* 0x0000000600087202 */ /* 0x008fe20000000f00 */
[----:B------:R-:W-:Y:S01]  /*1f380*/  IMAD.MOV.U32 R9, RZ, RZ, R7 ;  /* 0x000000ffff097224 */ /* 0x000fe200078e0007 */
        /* <DEDUP_REMOVED lines=9> */
[----:B------:R-:W-:-:S02]  /*1f420*/  MOV R8, R25 ;  /* 0x0000001900087202 */ /* 0x000fc40000000f00 */
[----:B------:R-:W-:-:S05]  /*1f430*/  MOV R9, R24 ;  /* 0x0000001800097202 */ /* 0x000fca0000000f00 */
[----:B------:R5:W-:Y:S01]  /*1f440*/  STL.64 [R1+0x5368], R8 ;  /* 0x0053680801007387 */ /* 0x000be20000100a00 */
[----:B------:R-:W-:Y:S02]  /*1f450*/  MOV R24, R0 ;  /* 0x0000000000187202 */ /* 0x000fe40000000f00 */
[----:B------:R-:W-:Y:S01]  /*1f460*/  MOV R25, R2 ;  /* 0x0000000200197202 */ /* 0x000fe20000000f00 */
[----:B-----5:R-:W-:Y:S01]  /*1f470*/  IMAD.MOV.U32 R8, RZ, RZ, R17 ;  /* 0x000000ffff087224 */ /* 0x020fe200078e0011 */
[----:B------:R-:W-:Y:S01]  /*1f480*/  MOV R9, R16 ;  /* 0x0000001000097202 */ /* 0x000fe20000000f00 */
[----:B------:R-:W-:Y:S02]  /*1f490*/  MOV R16, R29 ;  /* 0x0000001d00107202 */ /* 0x000fe40000000f00 */
[----:B------:R-:W-:Y:S01]  /*1f4a0*/  IMAD.MOV.U32 R17, RZ, RZ, R28 ;  /* 0x000000ffff117224 */ /* 0x000fe200078e001c */
[----:B--2---:R-:W-:Y:S01]  /*1f4b0*/  STL.64 [R1+0x5348], R14 ;  /* 0x0053480e01007387 */ /* 0x004fe20000100a00 */
[----:B------:R0:W-:Y:S03]  /*1f4c0*/  STL.64 [R1+0x5340], R12 ;  /* 0x0053400c01007387 */ /* 0x0001e60000100a00 */
[----:B0-----:R-:W2:Y:S01]  /*1f4d0*/  LDL.LU R12, [R1+0x120] ;  /* 0x00012000010c7983 */ /* 0x001ea20000300800 */
[----:B------:R-:W2:Y:S02]  /*1f4e0*/  LDL.LU R13, [R1+0x124] ;  /* 0x00012400010d7983 */ /* 0x000ea40000300800 */
[----:B------:R-:W5:Y:S02]  /*1f4f0*/  LDL.LU R14, [R1+0x128] ;  /* 0x00012800010e7983 */ /* 0x000f640000300800 */
[----:B------:R-:W5:Y:S01]  /*1f500*/  LDL.LU R15, [R1+0x12c] ;  /* 0x00012c00010f7983 */ /* 0x000f620000300800 */
[----:B------:R-:W2:Y:S01]  /*1f510*/  LDL.LU R29, [R1+0x53fc] ;  /* 0x0053fc00011d7983 */ /* 0x000ea20000300800 */
[----:B------:R-:W2:Y:S02]  /*1f520*/  LDL.LU R28, [R1+0x53f8] ;  /* 0x0053f800011c7983 */ /* 0x000ea40000300800 */
[----:B------:R3:W-:Y:S02]  /*1f530*/  STL.64 [R1+0x53e0], R16 ;  /* 0x0053e01001007387 */ /* 0x0007e40000100a00 */
[----:B------:R-:W2:Y:S01]  /*1f540*/  LDL.LU R0, [R1+0x53f4] ;  /* 0x0053f40001007983 */ /* 0x000ea20000300800 */
[----:B------:R-:W2:Y:S01]  /*1f550*/  LDL.LU R2, [R1+0x53f0] ;  /* 0x0053f00001027983 */ /* 0x000ea20000300800 */
[----:B------:R-:W2:Y:S02]  /*1f560*/  LDL.LU R4, [R1+0x1a0] ;  /* 0x0001a00001047983 */ /* 0x000ea40000300800 */
[----:B------:R-:W2:Y:S01]  /*1f570*/  LDL.LU R5, [R1+0x1a4] ;  /* 0x0001a40001057983 */ /* 0x000ea20000300800 */
[----:B---3--:R-:W-:Y:S01]  /*1f580*/  MOV R17, R6 ;  /* 0x0000000600117202 */ /* 0x008fe20000000f00 */
[----:B------:R-:W-:Y:S01]  /*1f590*/  IMAD.MOV.U32 R16, RZ, RZ, R7 ;  /* 0x000000ffff107224 */ /* 0x000fe200078e0007 */
[----:B------:R-:W3:Y:S01]  /*1f5a0*/  LDL.LU R6, [R1+0x1a8] ;  /* 0x0001a80001067983 */ /* 0x000ee20000300800 */
[----:B------:R-:W3:Y:S02]  /*1f5b0*/  LDL.LU R7, [R1+0x1ac] ;  /* 0x0001ac0001077983 */ /* 0x000ee40000300800 */
[----:B------:R-:W-:Y:S02]  /*1f5c0*/  STL.64 [R1+0x53d8], R26 ;  /* 0x0053d81a01007387 */ /* 0x000fe40000100a00 */
[----:B------:R0:W-:Y:S02]  /*1f5d0*/  STL.64 [R1+0x53d0], R24 ;  /* 0x0053d01801007387 */ /* 0x0001e40000100a00 */
[----:B0-----:R-:W2:Y:S01]  /*1f5e0*/  LDL.LU R24, [R1+0x180] ;  /* 0x0001800001187983 */ /* 0x001ea20000300800 */
[----:B------:R-:W2:Y:S02]  /*1f5f0*/  LDL.LU R25, [R1+0x184] ;  /* 0x0001840001197983 */ /* 0x000ea40000300800 */
[----:B------:R-:W2:Y:S02]  /*1f600*/  LDL.LU R26, [R1+0x188] ;  /* 0x00018800011a7983 */ /* 0x000ea40000300800 */
[----:B------:R-:W2:Y:S01]  /*1f610*/  LDL.LU R27, [R1+0x18c] ;  /* 0x00018c00011b7983 */ /* 0x000ea20000300800 */
[----:B------:R4:W-:Y:S02]  /*1f620*/  STL.64 [R1+0x5388], R8 ;  /* 0x0053880801007387 */ /* 0x0009e40000100a00 */
[----:B----4-:R-:W-:Y:S01]  /*1f630*/  MOV R8, R19 ;  /* 0x0000001300087202 */ /* 0x010fe20000000f00 */
[----:B------:R-:W-:-:S05]  /*1f640*/  IMAD.MOV.U32 R9, RZ, RZ, R18 ;  /* 0x000000ffff097224 */ /* 0x000fca00078e0012 */
[----:B------:R0:W-:Y:S04]  /*1f650*/  STL.64 [R1+0x53a0], R8 ;  /* 0x0053a00801007387 */ /* 0x0001e80000100a00 */
[----:B0-----:R-:W4:Y:S01]  /*1f660*/  LDL.LU R8, [R1+0x160] ;  /* 0x0001600001087983 */ /* 0x001f220000300800 */
[----:B------:R-:W4:Y:S02]  /*1f670*/  LDL.LU R9, [R1+0x164] ;  /* 0x0001640001097983 */ /* 0x000f240000300800 */
[----:B------:R-:W2:Y:S02]  /*1f680*/  LDL.LU R10, [R1+0x168] ;  /* 0x00016800010a7983 */ /* 0x000ea40000300800 */
[----:B------:R-:W2:Y:S02]  /*1f690*/  LDL.LU R11, [R1+0x16c] ;  /* 0x00016c00010b7983 */ /* 0x000ea40000300800 */
[----:B--2---:R-:W-:Y:S01]  /*1f6a0*/  STL.64 [R1+0x53b8], R10 ;  /* 0x0053b80a01007387 */ /* 0x004fe20000100a00 */
[----:B----4-:R0:W-:Y:S03]  /*1f6b0*/  STL.64 [R1+0x53b0], R8 ;  /* 0x0053b00801007387 */ /* 0x0101e60000100a00 */
[----:B0-----:R-:W2:Y:S01]  /*1f6c0*/  LDL.LU R8, [R1+0x170] ;  /* 0x0001700001087983 */ /* 0x001ea20000300800 */
[----:B------:R-:W2:Y:S02]  /*1f6d0*/  LDL.LU R9, [R1+0x174] ;  /* 0x0001740001097983 */ /* 0x000ea40000300800 */
[----:B------:R-:W2:Y:S02]  /*1f6e0*/  LDL.LU R10, [R1+0x178] ;  /* 0x00017800010a7983 */ /* 0x000ea40000300800 */
[----:B------:R-:W2:Y:S01]  /*1f6f0*/  LDL.LU R11, [R1+0x17c] ;  /* 0x00017c00010b7983 */ /* 0x000ea20000300800 */
[----:B-----5:R-:W-:Y:S01]  /*1f700*/  STL.64 [R1+0x5360], R14 ;  /* 0x0053600e01007387 */ /* 0x020fe20000100a00 */
[----:B------:R0:W-:Y:S03]  /*1f710*/  STL.64 [R1+0x5358], R12 ;  /* 0x0053580c01007387 */ /* 0x0001e60000100a00 */
[----:B0-----:R-:W4:Y:S01]  /*1f720*/  LDL.LU R12, [R1+0x130] ;  /* 0x00013000010c7983 */ /* 0x001f220000300800 */
[----:B------:R-:W4:Y:S02]  /*1f730*/  LDL.LU R13, [R1+0x134] ;  /* 0x00013400010d7983 */ /* 0x000f240000300800 */
[----:B------:R-:W5:Y:S02]  /*1f740*/  LDL.LU R14, [R1+0x138] ;  /* 0x00013800010e7983 */ /* 0x000f640000300800 */
[----:B------:R-:W5:Y:S01]  /*1f750*/  LDL.LU R15, [R1+0x13c] ;  /* 0x00013c00010f7983 */ /* 0x000f620000300800 */
[C---:B---3--:R-:W-:Y:S01]  /*1f760*/  HMMA.16816.F32 R16, R20.reuse, R16, R4 ;  /* 0x000000101410723c */ /* 0x048fe20000001804 */
[----:B-----5:R-:W-:Y:S01]  /*1f770*/  STL.64 [R1+0x5378], R14 ;  /* 0x0053780e01007387 */ /* 0x020fe20000100a00 */
[----:B----4-:R0:W-:Y:S03]  /*1f780*/  STL.64 [R1+0x5370], R12 ;  /* 0x0053700c01007387 */ /* 0x0101e60000100a00 */
[----:B0-----:R-:W3:Y:S01]  /*1f790*/  LDL.LU R12, [R1+0x140] ;  /* 0x00014000010c7983 */ /* 0x001ee20000300800 */
[----:B------:R-:W3:Y:S02]  /*1f7a0*/  LDL.LU R13, [R1+0x144] ;  /* 0x00014400010d7983 */ /* 0x000ee40000300800 */
[----:B------:R-:W4:Y:S11]  /*1f7b0*/  LDL.LU.64 R4, [R1+0x53e8] ;  /* 0x0053e80001047983 */ /* 0x000f360000300a00 */
[----:B------:R-:W-:Y:S04]  /*1f7c0*/  @!UPT UIADD3 URZ, URZ, URZ, URZ ;  /* 0x0000003f3f3ff290 */ /* 0x000fe8000fffe03f */
[----:B------:R0:W-:Y:S02]  /*1f7d0*/  STL.64 [R1+0x1a0], R16 ;  /* 0x0001a01001007387 */ /* 0x0001e40000100a00 */
[----:B0-----:R-:W5:Y:S01]  /*1f7e0*/  LDL.LU.64 R16, [R1+0x53e0] ;  /* 0x0053e00001107983 */ /* 0x001f620000300a00 */
[----:B------:R-:W-:Y:S01]  /*1f7f0*/  IMAD.MOV.U32 R6, RZ, RZ, R18 ;  /* 0x000000ffff067224 */ /* 0x000fe200078e0012 */
[----:B------:R-:W-:Y:S02]  /*1f800*/  MOV R7, R19 ;  /* 0x0000001300077202 */ /* 0x000fe40000000f00 */
[----:B------:R-:W-:Y:S02]  /*1f810*/  MOV R14, R2 ;  /* 0x00000002000e7202 */ /* 0x000fe40000000f00 */
[----:B------:R-:W-:Y:S01]  /*1f820*/  MOV R15, R0 ;  /* 0x00000000000f7202 */ /* 0x000fe20000000f00 */
[----:B-----5:R-:W-:Y:S01]  /*1f830*/  HMMA.16816.F32 R20, R20, R16, R24 ;  /* 0x000000101414723c */ /* 0x020fe20000001818 */
[----:B------:R-:W5:Y:S01]  /*1f840*/  LDL.LU.64 R26, [R1+0x53d8] ;  /* 0x0053d800011a7983 */ /* 0x000f620000300a00 */
[----:B------:R-:W2:Y:S02]  /*1f850*/  LDL.LU.64 R24, [R1+0x53d0] ;  /* 0x0053d00001187983 */ /* 0x000ea40000300a00 */
[----:B------:R-:W2:Y:S02]  /*1f860*/  LDL.LU.64 R18, [R1+0x53c8] ;  /* 0x0053c80001127983 */ /* 0x000ea40000300a00 */
[----:B------:R-:W2:Y:S11]  /*1f870*/  LDL.LU.64 R16, [R1+0x53c0] ;  /* 0x0053c00001107983 */ /* 0x000eb60000300a00 */
[----:B------:R-:W-:Y:S06]  /*1f880*/  @!UPT UIADD3 URZ, URZ, URZ, URZ ;  /* 0x0000003f3f3ff290 */ /* 0x000fec000fffe03f */
[----:B------:R-:W-:Y:S01]  /*1f890*/  STL.64 [R1+0x180], R20 ;  /* 0x0001801401007387 */ /* 0x000fe20000100a00 */
[----:B------:R-:W-:Y:S01]  /*1f8a0*/  MOV R2, R22 ;  /* 0x0000001600027202 */ /* 0x000fe20000000f00 */
[----:B------:R-:W-:Y:S02]  /*1f8b0*/  IMAD.MOV.U32 R0, RZ, RZ, R23 ;  /* 0x000000ffff007224 */ /* 0x000fe400078e0017 */
[----:B------:R-:W0:Y:S04]  /*1f8c0*/  LDSM.16.MT88.4 R20, [R3+0xe000] ;  /* 0x00e000000314783b */ /* 0x000e280000004200 */
[----:B0-----:R-:W-:Y:S01]  /*1f8d0*/  STL.64 [R1+0x52a0], R22 ;  /* 0x0052a01601007387 */ /* 0x001fe20000100a00 */
[----:B------:R5:W-:Y:S02]  /*1f8e0*/  STL.64 [R1+0x5298], R20 ;  /* 0x0052981401007387 */ /* 0x000be40000100a00 */
[----:B-----5:R-:W-:-:S02]  /*1f8f0*/  MOV R20, R27 ;  /* 0x0000001b00147202 */ /* 0x020fc40000000f00 */
[----:B------:R-:W-:Y:S02]  /*1f900*/  MOV R21, R26 ;  /* 0x0000001a00157202 */ /* 0x000fe40000000f00 */
[C---:B--2---:R-:W-:Y:S01]  /*1f910*/  HMMA.16816.F32 R24, R16.reuse, R24, R8 ;  /* 0x000000181018723c */ /* 0x044fe20000001808 */
[----:B------:R-:W2:Y:S01]  /*1f920*/  LDL.LU.64 R10, [R1+0x53b8] ;  /* 0x0053b800010a7983 */ /* 0x000ea20000300a00 */
[----:B------:R-:W2:Y:S11]  /*1f930*/  LDL.LU.64 R8, [R1+0x53b0] ;  /* 0x0053b00001087983 */ /* 0x000eb60000300a00 */
[----:B------:R-:W-:Y:S10]  /*1f940*/  @!UPT UIADD3 URZ, URZ, URZ, URZ ;  /* 0x0000003f3f3ff290 */ /* 0x000ff4000fffe03f */
[----:B------:R0:W-:Y:S01]  /*1f950*/  STL.64 [R1+0x170], R24 ;  /* 0x0001701801007387 */ /* 0x0001e20000100a00 */
[----:B------:R2:W-:Y:S03]  /*1f960*/  STL.64 [R1+0x178], R26 ;  /* 0x0001781a01007387 */ /* 0x0005e60000100a00 */
[----:B0-----:R-:W2:Y:S02]  /*1f970*/  LDL.LU.64 R24, [R1+0x53a8] ;  /* 0x0053a80001187983 */ /* 0x001ea40000300a00 */
[C---:B--2---:R-:W-:Y:S02]  /*1f980*/  HMMA.16816.F32 R24, R16.reuse, R24, R8 ;  /* 0x000000181018723c */ /* 0x044fe40000001808 */
[----:B------:R-:W2:Y:S11]  /*1f990*/  LDL.LU.64 R8, [R1+0x53a0] ;  /* 0x0053a00001087983 */ /* 0x000eb60000300a00 */
[----:B------:R-:W-:Y:S10]  /*1f9a0*/  @!UPT UIADD3 URZ, URZ, URZ, URZ ;  /* 0x0000003f3f3ff290 */ /* 0x000ff4000fffe03f */
[----:B------:R-:W-:Y:S01]  /*1f9b0*/  STL.64 [R1+0x160], R24 ;  /* 0x0001601801007387 */ /* 0x000fe20000100a00 */
[----:B------:R0:W-:Y:S03]  /*1f9c0*/  STL.64 [R1+0x168], R26 ;  /* 0x0001681a01007387 */ /* 0x0001e60000100a00 */
[----:B0-----:R-:W2:Y:S01]  /*1f9d0*/  LDL.LU.64 R26, [R1+0x5398] ;  /* 0x00539800011a7983 */ /* 0x001ea20000300a00 */
[----:B------:R-:W2:Y:S02]  /*1f9e0*/  LDL.LU.64 R24, [R1+0x5390] ;  /* 0x0053900001187983 */ /* 0x000ea40000300a00 */
[C---:B--2---:R-:W-:Y:S01]  /*1f9f0*/  HMMA.16816.F32 R24, R16.reuse, R8, R24 ;  /* 0x000000081018723c */ /* 0x044fe20000001818 */
[----:B------:R-:W3:Y:S11]  /*1fa00*/  LDL.LU.64 R8, [R1+0x5388] ;  /* 0x0053880001087983 */ /* 0x000ef60000300a00 */
[----:B------:R-:W-:Y:S11]  /*1fa10*/  @!UPT UIADD3 URZ, URZ, URZ, URZ ;  /* 0x0000003f3f3ff290 */ /* 0x000ff6000fffe03f */
[----:B------:R-:W-:Y:S01]  /*1fa20*/  STL.64 [R1+0x150], R24 ;  /* 0x0001501801007387 */ /* 0x000fe20000100a00 */
[----:B------:R-:W-:Y:S02]  /*1fa30*/  STL.64 [R1+0x158], R26 ;  /* 0x0001581a01007387 */ /* 0x000fe40000100a00 */
[----:B------:R-:W0:Y:S02]  /*1fa40*/  LDSM.16.MT88.4 R24, [R3+0xe100] ;  /* 0x00e100000318783b */ /* 0x000e240000004200 */
[----:B0-----:R0:W-:Y:S02]  /*1fa50*/  STL [R1+0x515c], R24 ;  /* 0x00515c1801007387 */ /* 0x0011e40000100800 */
[----:B------:R1:W-:Y:S02]  /*1fa60*/  STL [R1+0x5158], R25 ;  /* 0x0051581901007387 */ /* 0x0003e40000100800 */
[----:B------:R2:W-:Y:S02]  /*1fa70*/  STL [R1+0x5154], R26 ;  /* 0x0051541a01007387 */ /* 0x0005e40000100800 */
[----:B------:R5:W-:Y:S01]  /*1fa80*/  STL [R1+0x5150], R27 ;  /* 0x0051501b01007387 */ /* 0x000be20000100800 */
[----:B0-----:R-:W4:Y:S01]  /*1fa90*/  LDL.LU R24, [R1+0x2c0] ;  /* 0x0002c00001187983 */ /* 0x001f220000300800 */
[----:B-1----:R-:W4:Y:S02]  /*1faa0*/  LDL.LU R25, [R1+0x2c4] ;  /* 0x0002c40001197983 */ /* 0x002f240000300800 */
[----:B--2---:R-:W-:Y:S01]  /*1fab0*/  IMAD.MOV.U32 R26, RZ, RZ, R28 ;  /* 0x000000ffff1a7224 */ /* 0x004fe200078e001c */
[----:B-----5:R-:W-:Y:S01]  /*1fac0*/  MOV R27, R29 ;  /* 0x0000001d001b7202 */ /* 0x020fe20000000f00 */
[----:B------:R-:W2:Y:S01]  /*1fad0*/  LDL.LU R28, [R1+0x5384] ;  /* 0x00538400011c7983 */ /* 0x000ea20000300800 */
[----:B------:R-:W5:Y:S02]  /*1fae0*/  LDL.LU R29, [R1+0x5380] ;  /* 0x00538000011d7983 */ /* 0x000f640000300800 */
[----:B------:R-:W-:Y:S01]  /*1faf0*/  STL [R1+0x5068], R3 ;  /* 0x0050680301007387 */ /* 0x000fe20000100800 */
[C---:B---3--:R-:W-:Y:S01]  /*1fb00*/  HMMA.16816.F32 R8, R16.reuse, R8, R12 ;  /* 0x000000081008723c */ /* 0x048fe2000000180c */
[----:B------:R-:W3:Y:S01]  /*1fb10*/  LDL.LU.64 R14, [R1+0x5378] ;  /* 0x00537800010e7983 */ /* 0x000ee20000300a00 */
[----:B------:R-:W3:Y:S11]  /*1fb20*/  LDL.LU.64 R12, [R1+0x5370] ;  /* 0x00537000010c7983 */ /* 0x000ef60000300a00 */
[----:B------:R-:W-:Y:S10]  /*1fb30*/  @!UPT UIADD3 URZ, URZ, URZ, URZ ;  /* 0x0000003f3f3ff290 */ /* 0x000ff4000fffe03f */
[----:B------:R0:W-:Y:S01]  /*1fb40*/  STL.64 [R1+0x140], R8 ;  /* 0x0001400801007387 */ /* 0x0001e20000100a00 */
[----:B------:R3:W-:Y:S03]  /*1fb50*/  STL.64 [R1+0x148], R10 ;  /* 0x0001480a01007387 */ /* 0x0007e60000100a00 */
[----:B0-----:R-:W3:Y:S02]  /*1fb60*/  LDL.LU.64 R8, [R1+0x5368] ;  /* 0x0053680001087983 */ /* 0x001ee40000300a00 */
[C---:B---3--:R-:W-:Y:S02]  /*1fb70*/  HMMA.16816.F32 R8, R16.reuse, R8, R12 ;  /* 0x000000081008723c */ /* 0x048fe4000000180c */
[----:B------:R-:W3:Y:S01]  /*1fb80*/  LDL.LU.64 R14, [R1+0x5360] ;  /* 0x00536000010e7983 */ /* 0x000ee20000300a00 */
[----:B------:R-:W3:Y:S11]  /*1fb90*/  LDL.LU.64 R12, [R1+0x5358] ;  /* 0x00535800010c7983 */ /* 0x000ef60000300a00 */
[----:B------:R-:W-:Y:S09]  /*1fba0*/  @!UPT UIADD3 URZ, URZ, URZ, URZ ;  /* 0x0000003f3f3ff290 */ /* 0x000ff2000fffe03f */
        /* <DEDUP_REMOVED lines=21> */
[----:B------:R-:W-:Y:S01]  /*1fd00*/  STL.64 [R1+0x100], R8 ;  /* 0x0001000801007387 */ /* 0x000fe20000100a00 */
[----:B------:R0:W-:Y:S03]  /*1fd10*/  STL.64 [R1+0x108], R10 ;  /* 0x0001080a01007387 */ /* 0x0001e60000100a00 */
[----:B0-----:R-:W4:Y:S01]  /*1fd20*/  LDL.LU.64 R10, [R1+0x5308] ;  /* 0x00530800010a7983 */ /* 0x001f220000300a00 */
[----:B------:R-:W4:Y:S02]  /*1fd30*/  LDL.LU.64 R8, [R1+0x5300] ;  /* 0x0053000001087983 */ /* 0x000f240000300a00 */
[C---:B----4-:R-:W-:Y:S11]  /*1fd40*/  HMMA.16816.F32 R8, R16.reuse, R4, R8 ;  /* 0x000000041008723c */ /* 0x050ff60000001808 */
[----:B------:R-:W-:Y:S11]  /*1fd50*/  @!UPT UIADD3 URZ, URZ, URZ, URZ ;  /* 0x0000003f3f3ff290 */ /* 0x000ff6000fffe03f */
[----:B------:R-:W-:Y:S01]  /*1fd60*/  @!UPT UIADD3 URZ, URZ, URZ, URZ ;  /* 0x0000003f3f3ff290 */ /* 0x000fe2000fffe03f */
[----:B------:R-:W-:Y:S01]  /*1fd70*/  STL.64 [R1+0xf0], R8 ;  /* 0x0000f00801007387 */ /* 0x000fe20000100a00 */
[----:B------:R0:W-:Y:S03]  /*1fd80*/  STL.64 [R1+0xf8], R10 ;  /* 0x0000f80a01007387 */ /* 0x0001e60000100a00 */
[----:B0-----:R-:W4:Y:S01]  /*1fd90*/  LDL.LU.64 R10, [R1+0x52f8] ;  /* 0x0052f800010a7983 */ /* 0x001f220000300a00 */
[----:B------:R-:W3:Y:S02]  /*1fda0*/  LDL.LU.64 R8, [R1+0x52f0] ;  /* 0x0052f00001087983 */ /* 0x000ee40000300a00 */
[C---:B---3--:R-:W-:Y:S11]  /*1fdb0*/  HMMA.16816.F32 R12, R16.reuse, R8, R12 ;  /* 0x00000008100c723c */ /* 0x048ff6000000180c */
[----:B------:R-:W-:Y:S11]  /*1fdc0*/  @!UPT UIADD3 URZ, URZ, URZ, URZ ;  /* 0x0000003f3f3ff290 */ /* 0x000ff6000fffe03f */
[----:B------:R-:W-:Y:S01]  /*1fdd0*/  @!UPT UIADD3 URZ, URZ, URZ, URZ ;  /* 0x0000003f3f3ff290 */ /* 0x000fe2000fffe03f */
[----:B------:R0:W-:Y:S01]  /*1fde0*/  STL [R1+0xe8], R14 ;  /* 0x0000e80e01007387 */ /* 0x0001e20000100800 */
[----:B------:R-:W-:Y:S02]  /*1fdf0*/  MOV R3, R15 ;  /* 0x0000000f00037202 */ /* 0x000fe40000000f00 */
[----:B------:R-:W-:Y:S01]  /*1fe00*/  MOV R4, R12 ;  /* 0x0000000c00047202 */ /* 0x000fe20000000f00 */
[----:B------:R-:W-:Y:S01]  /*1fe10*/  IMAD.MOV.U32 R5, RZ, RZ, R13 ;  /* 0x000000ffff057224 */ /* 0x000fe200078e000d */
[----:B0-----:R-:W3:Y:S01]  /*1fe20*/  LDL.LU.64 R14, [R1+0x52e8] ;  /* 0x0052e800010e7983 */ /* 0x001ee20000300a00 */
[----:B------:R-:W3:Y:S02]  /*1fe30*/  LDL.LU.64 R12, [R1+0x52e0] ;  /* 0x0052e000010c7983 */ /* 0x000ee40000300a00 */
[----:B----4-:R5:W-:Y:S02]  /*1fe40*/  STL.64 [R1+0x5280], R10 ;  /* 0x0052800a01007387 */ /* 0x010be40000100a00 */
[----:B------:R-:W3:Y:S01]  /*1fe50*/  LDL.LU R8, [R1+0xd0] ;  /* 0x0000d00001087983 */ /* 0x000ee20000300800 */
[----:B------:R-:W3:Y:S01]  /*1fe60*/  LDL.LU R9, [R1+0xd4] ;  /* 0x0000d40001097983 */ /* 0x000ee20000300800 */
[----:B------:R-:W-:Y:S02]  /*1fe70*/  STL.64 [R1+0x5238], R6 ;  /* 0x0052380601007387 */ /* 0x000fe40000100a00 */
[----:B------:R0:W-:Y:S01]  /*1fe80*/  STL.64 [R1+0x5230], R4 ;  /* 0x0052300401007387 */ /* 0x0001e20000100a00 */
[----:B-----5:R-:W-:Y:S01]  /*1fe90*/  MOV R10, R29 ;  /* 0x0000001d000a7202 */ /* 0x020fe20000000f00 */
[----:B--2---:R-:W-:Y:S01]  /*1fea0*/  IMAD.MOV.U32 R11, RZ, RZ, R28 ;  /* 0x000000ffff0b7224 */ /* 0x004fe200078e001c */
[C---:B0-----:R-:W-:Y:S01]  /*1feb0*/  HMMA.16816.F32 R4, R16.reuse, R20, R24 ;  /* 0x000000141004723c */ /* 0x041fe20000001818 */
[----:B------:R-:W-:Y:S07]  /*1fec0*/  STL [R1+0x514c], R3 ;  /* 0x00514c0301007387 */ /* 0x000fee0000100800 */
[C---:B---3--:R-:W-:Y:S01]  /*1fed0*/  HMMA.16816.F32 R8, R16.reuse, R12, R8 ;  /* 0x0000000c1008723c */ /* 0x048fe20000001808 */
[----:B------:R-:W-:Y:S11]  /*1fee0*/  STL.64 [R1+0x5290], R14 ;  /* 0x0052900e01007387 */ /* 0x000ff60000100a00 */
[----:B------:R-:W-:Y:S11]  /*1fef0*/  @!UPT UIADD3 URZ, URZ, URZ, URZ ;  /* 0x0000003f3f3ff290 */ /* 0x000ff6000fffe03f */
[----:B------:R-:W-:Y:S01]  /*1ff00*/  STL.64 [R1+0xd0], R8 ;  /* 0x0000d00801007387 */ /* 0x000fe20000100a00 */
[----:B------:R-:W-:Y:S02]  /*1ff10*/  STL.64 [R1+0xd8], R10 ;  /* 0x0000d80a01007387 */ /* 0x000fe40000100a00 */
[----:B------:R-:W-:Y:S02]  /*1ff20*/  STL [R1+0x2c0], R4 ;  /* 0x0002c00401007387 */ /* 0x000fe40000100800 */
[----:B------:R-:W2:Y:S01]  /*1ff30*/  LDL.LU R20, [R1+0x70] ;  /* 0x0000700001147983 */ /* 0x000ea20000300800 */
[----:B------:R-:W2:Y:S01]  /*1ff40*/  LDL.LU R21, [R1+0x74] ;  /* 0x0000740001157983 */ /* 0x000ea20000300800 */
[----:B------:R-:W3:Y:S02]  /*1ff50*/  LDL.LU R24, [R1+0xa0] ;  /* 0x0000a00001187983 */ /* 0x000ee40000300800 */
[----:B------:R-:W3:Y:S01]  /*1ff60*/  LDL.LU R25, [R1+0xa4] ;  /* 0x0000a40001197983 */ /* 0x000ee20000300800 */
[----:B--2---:R0:W-:Y:S04]  /*1ff70*/  STL.64 [R1+0x52b0], R20 ;  /* 0x0052b01401007387 */ /* 0x0041e80000100a00 */
[----:B0-----:R-:W2:Y:S01]  /*1ff80*/  LDL.LU R20, [R1+0x80] ;  /* 0x0000800001147983 */ /* 0x001ea20000300800 */
[----:B------:R-:W2:Y:S03]  /*1ff90*/  LDL.LU R21, [R1+0x84] ;  /* 0x0000840001157983 */ /* 0x000ea60000300800 */
[----:B--2---:R0:W-:Y:S04]  /*1ffa0*/  STL.64 [R1+0x52c8], R20 ;  /* 0x0052c81401007387 */ /* 0x0041e80000100a00 */
[----:B0-----:R-:W2:Y:S01]  /*1ffb0*/  LDL.LU R20, [R1+0x2a0] ;  /* 0x0002a00001147983 */ /* 0x001ea20000300800 */
[----:B------:R-:W2:Y:S02]  /*1ffc0*/  LDL.LU R21, [R1+0x2a4] ;  /* 0x0002a40001157983 */ /* 0x000ea40000300800 */
[----:B------:R-:W4:Y:S02]  /*1ffd0*/  LDL.LU R22, [R1+0x2a8] ;  /* 0x0002a80001167983 */ /* 0x000f240000300800 */
[----:B------:R-:W4:Y:S02]  /*1ffe0*/  LDL.LU R23, [R1+0x2ac] ;  /* 0x0002ac0001177983 */ /* 0x000f240000300800 */
[----:B----4-:R-:W-:Y:S01]  /*1fff0*/  STL.64 [R1+0x52d8], R22 ;  /* 0x0052d81601007387 */ /* 0x010fe20000100a00 */
[----:B--2---:R0:W-:Y:S03]  /*20000*/  STL.64 [R1+0x52d0], R20 ;  /* 0x0052d01401007387 */ /* 0x0041e60000100a00 */
[----:B0-----:R-:W3:Y:S01]  /*20010*/  LDL.LU R20, [R1+0x2b0] ;  /* 0x0002b00001147983 */ /* 0x001ee20000300800 */
[----:B------:R-:W3:Y:S02]  /*20020*/  LDL.LU R21, [R1+0x2b4] ;  /* 0x0002b40001157983 */ /* 0x000ee40000300800 */
[----:B------:R-:W3:Y:S02]  /*20030*/  LDL.LU R22, [R1+0x2b8] ;  /* 0x0002b80001167983 */ /* 0x000ee40000300800 */
[----:B------:R-:W3:Y:S01]  /*20040*/  LDL.LU R23, [R1+0x2bc] ;  /* 0x0002bc0001177983 */ /* 0x000ee20000300800 */
[----:B------:R-:W2:Y:S04]  /*20050*/  LDL.LU.64 R14, [R1+0xc8] ;  /* 0x0000c800010e7983 */ /* 0x000ea80000300a00 */
[----:B--2---:R0:W-:Y:S01]  /*20060*/  STL.64 [R1+0x52a8], R14 ;  /* 0x0052a80e01007387 */ /* 0x0041e20000100a00 */
[----:B------:R-:W2:Y:S02]  /*20070*/  LDL.LU R12, [R1+0x190] ;  /* 0x00019000010c7983 */ /* 0x000ea40000300800 */
[----:B------:R-:W2:Y:S01]  /*20080*/  LDL.LU R13, [R1+0x194] ;  /* 0x00019400010d7983 */ /* 0x000ea20000300800 */
[----:B0-----:R-:W4:Y:S01]  /*20090*/  LDL.LU R14, [R1+0x198] ;  /* 0x00019800010e7983 */ /* 0x001f220000300800 */
[----:B------:R-:W4:Y:S01]  /*200a0*/  LDL.LU R15, [R1+0x19c] ;  /* 0x00019c00010f7983 */ /* 0x000f220000300800 */
[C---:B---3--:R-:W-:Y:S01]  /*200b0*/  HMMA.16816.F32 R20, R16.reuse, R24, R20 ;  /* 0x000000181014723c */ /* 0x048fe20000001814 */
[----:B------:R-:W-:Y:S01]  /*200c0*/  MOV R3, R5 ;  /* 0x0000000500037202 */ /* 0x000fe20000000f00 */
[----:B------:R-:W-:Y:S01]  /*200d0*/  IMAD.MOV.U32 R29, RZ, RZ, R7 ;  /* 0x000000ffff1d7224 */ /* 0x000fe200078e0007 */
[----:B------:R-:W-:Y:S11]  /*200e0*/  MOV R28, R6 ;  /* 0x00000006001c7202 */ /* 0x000ff60000000f00 */
[----:B------:R-:W-:Y:S10]  /*200f0*/  @!UPT UIADD3 URZ, URZ, URZ, URZ ;  /* 0x0000003f3f3ff290 */ /* 0x000ff4000fffe03f */
[----:B------:R-:W-:Y:S01]  /*20100*/  IMAD.MOV.U32 R27, RZ, RZ, R22 ;  /* 0x000000ffff1b7224 */ /* 0x000fe200078e0016 */
[----:B------:R-:W-:Y:S02]  /*20110*/  MOV R26, R21 ;  /* 0x00000015001a7202 */ /* 0x000fe40000000f00 */
[----:B------:R-:W-:Y:S01]  /*20120*/  MOV R25, R20 ;  /* 0x0000001400197202 */ /* 0x000fe20000000f00 */
[----:B----4-:R-:W-:Y:S01]  /*20130*/  STL.64 [R1+0x52c0], R14 ;  /* 0x0052c00e01007387 */ /* 0x010fe20000100a00 */
[----:B--2---:R0:W-:Y:S03]  /*20140*/  STL.64 [R1+0x52b8], R12 ;  /* 0x0052b80c01007387 */ /* 0x0041e60000100a00 */
[----:B0-----:R-:W2:Y:S01]  /*20150*/  LDL.LU R12, [R1+0x290] ;  /* 0x00029000010c7983 */ /* 0x001ea20000300800 */
[----:B------:R-:W2:Y:S02]  /*20160*/  LDL.LU R13, [R1+0x294] ;  /* 0x00029400010d7983 */ /* 0x000ea40000300800 */
[----:B------:R-:W2:Y:S02]  /*20170*/  LDL.LU R14, [R1+0x298] ;  /* 0x00029800010e7983 */ /* 0x000ea40000300800 */
[----:B------:R-:W2:Y:S01]  /*20180*/  LDL.LU R15, [R1+0x29c] ;  /* 0x00029c00010f7983 */ /* 0x000ea20000300800 */
[----:B------:R-:W3:Y:S01]  /*20190*/  LDL.LU R4, [R1+0x270] ;  /* 0x0002700001047983 */ /* 0x000ee20000300800 */
[----:B------:R-:W3:Y:S02]  /*201a0*/  LDL.LU R5, [R1+0x274] ;  /* 0x0002740001057983 */ /* 0x000ee40000300800 */
[----:B------:R-:W3:Y:S02]  /*201b0*/  LDL.LU R6, [R1+0x278] ;  /* 0x0002780001067983 */ /* 0x000ee40000300800 */
[----:B------:R-:W3:Y:S01]  /*201c0*/  LDL.LU R7, [R1+0x27c] ;  /* 0x00027c0001077983 */ /* 0x000ee20000300800 */
[----:B------:R-:W3:Y:S01]  /*201d0*/  LDL.LU.64 R10, [R1+0x68] ;  /* 0x00006800010a7983 */ /* 0x000ee20000300a00 */
[----:B------:R-:W-:Y:S02]  /*201e0*/  STL [R1+0x5168], R29 ;  /* 0x0051681d01007387 */ /* 0x000fe40000100800 */
[----:B------:R-:W-:Y:S02]  /*201f0*/  STL [R1+0x5164], R28 ;  /* 0x0051641c01007387 */ /* 0x000fe40000100800 */
[----:B------:R-:W-:Y:S01]  /*20200*/  STL [R1+0x5160], R3 ;  /* 0x0051600301007387 */ /* 0x000fe20000100800 */
[----:B------:R0:W-:Y:S04]  /*20210*/  STL [R1+0x2bc], R23 ;  /* 0x0002bc1701007387 */ /* 0x0001e80000100800 */
[----:B0-----:R-:W4:Y:S01]  /*20220*/  LDL.LU.64 R22, [R1+0x52d8] ;  /* 0x0052d80001167983 */ /* 0x001f220000300a00 */
[----:B------:R-:W4:Y:S02]  /*20230*/  LDL.LU.64 R20, [R1+0x52d0] ;  /* 0x0052d00001147983 */ /* 0x000f240000300a00 */
[----:B------:R-:W-:Y:S02]  /*20240*/  STL [R1+0x5174], R27 ;  /* 0x0051741b01007387 */ /* 0x000fe40000100800 */
[----:B------:R-:W-:Y:S01]  /*20250*/  STL [R1+0x5170], R26 ;  /* 0x0051701a01007387 */ /* 0x000fe20000100800 */
[----:B------:R0:W-:Y:S01]  /*20260*/  STL [R1+0x516c], R25 ;  /* 0x00516c1901007387 */ /* 0x0001e20000100800 */
[----:B------:R-:W4:Y:S03]  /*20270*/  LDL.LU R24, [R1+0x90] ;  /* 0x0000900001187983 */ /* 0x000f260000300800 */
[----:B0-----:R-:W4:Y:S02]  /*20280*/  LDL.LU R25, [R1+0x94] ;  /* 0x0000940001197983 */ /* 0x001f240000300800 */
[C---:B----4-:R-:W-:Y:S02]  /*20290*/  HMMA.16816.F32 R24, R16.reuse, R24, R20 ;  /* 0x000000181018723c */ /* 0x050fe40000001814 */
[----:B------:R-:W2:Y:S11]  /*202a0*/  LDL.LU.64 R20, [R1+0x52c8] ;  /* 0x0052c80001147983 */ /* 0x000eb60000300a00 */
[----:B------:R-:W-:Y:S11]  /*202b0*/  @!UPT UIADD3 URZ, URZ, URZ, URZ ;  /* 0x0000003f3f3ff290 */ /* 0x000ff6000fffe03f */
[----:B------:R-:W-:Y:S01]  /*202c0*/  MOV R29, R24 ;  /* 0x00000018001d7202 */ /* 0x000fe20000000f00 */
[----:B------:R-:W-:Y:S02]  /*202d0*/  MOV R24, R27 ;  /* 0x0000001b00187202 */ /* 0x000fe40000000f00 */
[----:B------:R-:W-:Y:S01]  /*202e0*/  IMAD.MOV.U32 R3, RZ, RZ, R26 ;  /* 0x000000ffff037224 */ /* 0x000fe200078e001a */
[----:B------:R-:W-:Y:S02]  /*202f0*/  MOV R28, R25 ;  /* 0x00000019001c7202 */ /* 0x000fe40000000f00 */
[----:B------:R0:W-:Y:S04]  /*20300*/  STL [R1+0x5184], R24 ;  /* 0x0051841801007387 */ /* 0x0001e80000100800 */
[----:B0-----:R-:W4:Y:S01]  /*20310*/  LDL.LU R24, [R1+0x280] ;  /* 0x0002800001187983 */ /* 0x001f220000300800 */
[----:B------:R-:W4:Y:S02]  /*20320*/  LDL.LU R25, [R1+0x284] ;  /* 0x0002840001197983 */ /* 0x000f240000300800 */
[----:B------:R-:W4:Y:S02]  /*20330*/  LDL.LU R26, [R1+0x288] ;  /* 0x00028800011a7983 */ /* 0x000f240000300800 */
[----:B------:R-:W4:Y:S01]  /*20340*/  LDL.LU R27, [R1+0x28c] ;  /* 0x00028c00011b7983 */ /* 0x000f220000300800 */
[----:B------:R-:W-:Y:S01]  /*20350*/  STL [R1+0x5180], R3 ;  /* 0x0051800301007387 */ /* 0x000fe20000100800 */
[----:B------:R-:W-:Y:S02]  /*20360*/  STL [R1+0x517c], R28 ;  /* 0x00517c1c01007387 */ /* 0x000fe40000100800 */
[----:B------:R-:W-:Y:S01]  /*20370*/  STL [R1+0x5178], R29 ;  /* 0x0051781d01007387 */ /* 0x000fe20000100800 */
[C---:B--2---:R-:W-:Y:S01]  /*20380*/  HMMA.16816.F32 R20, R16.reuse, R20, R12 ;  /* 0x000000141014723c */ /* 0x044fe2000000180c */
[----:B------:R-:W2:Y:S01]  /*20390*/  LDL.LU.64 R14, [R1+0x52c0] ;  /* 0x0052c000010e7983 */ /* 0x000ea20000300a00 */
[----:B------:R-:W2:Y:S11]  /*203a0*/  LDL.LU.64 R12, [R1+0x52b8] ;  /* 0x0052b800010c7983 */ /* 0x000eb60000300a00 */
[----:B------:R-:W-:Y:S10]  /*203b0*/  @!UPT UIADD3 URZ, URZ, URZ, URZ ;  /* 0x0000003f3f3ff290 */ /* 0x000ff4000fffe03f */
[----:B------:R0:W-:Y:S01]  /*203c0*/  STL.64 [R1+0x290], R20 ;  /* 0x0002901401007387 */ /* 0x0001e20000100a00 */
[----:B------:R1:W-:Y:S03]  /*203d0*/  STL.64 [R1+0x298], R22 ;  /* 0x0002981601007387 */ /* 0x0003e60000100a00 */
[----:B0-----:R-:W2:Y:S02]  /*203e0*/  LDL.LU.64 R20, [R1+0x52b0] ;  /* 0x0052b00001147983 */ /* 0x001ea40000300a00 */
[----:B--2---:R-:W-:Y:S02]  /*203f0*/  HMMA.16816.F32 R16, R16, R20, R12 ;  /* 0x000000141010723c */ /* 0x004fe4000000180c */
[----:B------:R-:W2:Y:S01]  /*20400*/  LDL.LU.64 R14, [R1+0x52a8] ;  /* 0x0052a800010e7983 */ /* 0x000ea20000300a00 */
[----:B-1----:R-:W4:Y:S02]  /*20410*/  LDL.LU.64 R22, [R1+0x52a0] ;  /* 0x0052a00001167983 */ /* 0x002f240000300a00 */
[----:B------:R-:W4:Y:S11]  /*20420*/  LDL.LU.64 R20, [R1+0x5298] ;  /* 0x0052980001147983 */ /* 0x000f360000300a00 */
[----:B------:R-:W-:Y:S07]  /*20430*/  @!UPT UIADD3 URZ, URZ, URZ, URZ ;  /* 0x0000003f3f3ff290 */ /* 0x000fee000fffe03f */
[----:B------:R0:W-:Y:S01]  /*20440*/  STL.64 [R1+0x5008], R18 ;  /* 0x0050081201007387 */ /* 0x0001e20000100a00 */
[----:B------:R2:W-:Y:S03]  /*20450*/  STL.64 [R1+0x5000], R16 ;  /* 0x0050001001007387 */ /* 0x0005e60000100a00 */
[----:B0-----:R-:W5:Y:S01]  /*20460*/  LDL.LU R18, [R1+0x88] ;  /* 0x0000880001127983 */ /* 0x001f620000300800 */
[----:B------:R-:W5:Y:S01]  /*20470*/  LDL.LU R19, [R1+0x8c] ;  /* 0x00008c0001137983 */ /* 0x000f620000300800 */
[----:B--2---:R-:W-:Y:S01]  /*20480*/  MOV R17, R14 ;  /* 0x0000000e00117202 */ /* 0x004fe20000000f00 */
[----:B------:R-:W-:Y:S01]  /*20490*/  IMAD.MOV.U32 R16, RZ, RZ, R15 ;  /* 0x000000ffff107224 */ /* 0x000fe200078e000f */
[C---:B----4-:R-:W-:Y:S01]  /*204a0*/  HMMA.16816.F32 R24, R20.reuse, R14, R24 ;  /* 0x0000000e1418723c */ /* 0x050fe20000001818 */
[----:B------:R-:W2:Y:S07]  /*204b0*/  LDL.LU.64 R14, [R1+0x5290] ;  /* 0x00529000010e7983 */ /* 0x000eae0000300a00 */
[C---:B---3--:R-:W-:Y:S11]  /*204c0*/  HMMA.16816.F32 R4, R20.reuse, R10, R4 ;  /* 0x0000000a1404723c */ /* 0x048ff60000001804 */
[----:B------:R-:W-:Y:S05]  /*204d0*/  @!UPT UIADD3 URZ, URZ, URZ, URZ ;  /* 0x0000003f3f3ff290 */ /* 0x000fea000fffe03f */
[----:B------:R-:W-:Y:S02]  /*204e0*/  MOV R13, R26 ;  /* 0x0000001a000d7202 */ /* 0x000fe40000000f00 */
[----:B------:R-:W-:Y:S01]  /*204f0*/  MOV R12, R27 ;  /* 0x0000001b000c7202 */ /* 0x000fe20000000f00 */
[----:B------:R0:W-:Y:S01]  /*20500*/  STL.64 [R1+0x280], R24 ;  /* 0x0002801801007387 */ /* 0x0001e20000100a00 */
[----:B------:R-:W-:Y:S01]  /*20510*/  IMAD.MOV.U32 R26, RZ, RZ, R10 ;  /* 0x000000ffff1a7224 */ /* 0x000fe200078e000a */
[----:B0-----:R-:W-:Y:S02]  /*20520*/  MOV R25, R11 ;  /* 0x0000000b00197202 */ /* 0x001fe40000000f00 */
[----:B--2---:R-:W-:Y:S01]  /*20530*/  STL.64 [R1+0x5210], R14 ;  /* 0x0052100e01007387 */ /* 0x004fe20000100a00 */
[----:B------:R-:W-:Y:S02]  /*20540*/  STL.64 [R1+0x5208], R12 ;  /* 0x0052080c01007387 */ /* 0x000fe40000100a00 */
[----:B------:R-:W-:Y:S02]  /*20550*/  STL [R1+0x518c], R16 ;  /* 0x00518c1001007387 */ /* 0x000fe40000100800 */
[----:B------:R-:W-:Y:S01]  /*20560*/  STL [R1+0x5188], R17 ;  /* 0x0051881101007387 */ /* 0x000fe20000100800 */
[----:B-----5:R-:W-:Y:S01]  /*20570*/  STL.64 [R1+0x5268], R18 ;  /* 0x0052681201007387 */ /* 0x020fe20000100a00 */
[----:B------:R-:W-:Y:S02]  /*20580*/  STL.64 [R1+0x270], R4 ;  /* 0x0002700401007387 */ /* 0x000fe40000100a00 */
[----:B------:R-:W-:Y:S02]  /*20590*/  STL.64 [R1+0x278], R6 ;  /* 0x0002780601007387 */ /* 0x000fe40000100a00 */
[----:B------:R-:W2:Y:S02]  /*205a0*/  LDL.LU.64 R10, [R1+0x48] ;  /* 0x00004800010a7983 */ /* 0x000ea40000300a00 */
[----:B--2---:R0:W-:Y:S01]  /*205b0*/  STL.64 [R1+0x5288], R10 ;  /* 0x0052880a01007387 */ /* 0x0041e20000100a00 */
[----:B------:R-:W2:Y:S02]  /*205c0*/  LDL.LU R8, [R1+0x260] ;  /* 0x0002600001087983 */ /* 0x000ea40000300800 */
[----:B------:R-:W2:Y:S01]  /*205d0*/  LDL.LU R9, [R1+0x264] ;  /* 0x0002640001097983 */ /* 0x000ea20000300800 */
[----:B0-----:R-:W2:Y:S01]  /*205e0*/  LDL.LU R10, [R1+0x268] ;  /* 0x00026800010a7983 */ /* 0x001ea20000300800 */
[----:B------:R-:W2:Y:S02]  /*205f0*/  LDL.LU R11, [R1+0x26c] ;  /* 0x00026c00010b7983 */ /* 0x000ea40000300800 */
[----:B------:R-:W3:Y:S02]  /*20600*/  LDL.LU R16, [R1+0x240] ;  /* 0x0002400001107983 */ /* 0x000ee40000300800 */
[----:B------:R-:W3:Y:S01]  /*20610*/  LDL.LU R17, [R1+0x244] ;  /* 0x0002440001117983 */ /* 0x000ee20000300800 */
[----:B------:R-:W4:Y:S01]  /*20620*/  LDL.LU R18, [R1+0x248] ;  /* 0x0002480001127983 */ /* 0x000f220000300800 */
[----:B------:R-:W4:Y:S03]  /*20630*/  LDL.LU R19, [R1+0x24c] ;  /* 0x00024c0001137983 */ /* 0x000f260000300800 */
[----:B----4-:R-:W-:Y:S01]  /*20640*/  STL.64 [R1+0x5278], R18 ;  /* 0x0052781201007387 */ /* 0x010fe20000100a00 */
[----:B---3--:R0:W-:Y:S03]  /*20650*/  STL.64 [R1+0x5270], R16 ;  /* 0x0052701001007387 */ /* 0x0081e60000100a00 */
[----:B0-----:R-:W3:Y:S01]  /*20660*/  LDL.LU R16, [R1+0x250] ;  /* 0x0002500001107983 */ /* 0x001ee20000300800 */
[----:B------:R-:W3:Y:S02]  /*20670*/  LDL.LU R17, [R1+0x254] ;  /* 0x0002540001117983 */ /* 0x000ee40000300800 */
[----:B------:R-:W3:Y:S02]  /*20680*/  LDL.LU R18, [R1+0x258] ;  /* 0x0002580001127983 */ /* 0x000ee40000300800 */
[----:B------:R-:W3:Y:S01]  /*20690*/  LDL.LU R19, [R1+0x25c] ;  /* 0x00025c0001137983 */ /* 0x000ee20000300800 */
[----:B------:R-:W4:Y:S04]  /*206a0*/  LDL.LU.64 R6, [R1+0x18] ;  /* 0x0000180001067983 */ /* 0x000f280000300a00 */
[----:B----4-:R0:W-:Y:S01]  /*206b0*/  STL.64 [R1+0x5250], R6 ;  /* 0x0052500601007387 */ /* 0x0101e20000100a00 */
[----:B------:R-:W4:Y:S02]  /*206c0*/  LDL.LU R4, [R1+0x230] ;  /* 0x0002300001047983 */ /* 0x000f240000300800 */
[----:B------:R-:W4:Y:S01]  /*206d0*/  LDL.LU R5, [R1+0x234] ;  /* 0x0002340001057983 */ /* 0x000f220000300800 */
[----:B0-----:R-:W4:Y:S01]  /*206e0*/  LDL.LU R6, [R1+0x238] ;  /* 0x0002380001067983 */ /* 0x001f220000300800 */
[----:B------:R-:W4:Y:S02]  /*206f0*/  LDL.LU R7, [R1+0x23c] ;  /* 0x00023c0001077983 */ /* 0x000f240000300800 */
[----:B------:R-:W5:Y:S02]  /*20700*/  LDL.LU R12, [R1+0x210] ;  /* 0x00021000010c7983 */ /* 0x000f640000300800 */
[----:B------:R-:W5:Y:S01]  /*20710*/  LDL.LU R13, [R1+0x214] ;  /* 0x00021400010d7983 */ /* 0x000f620000300800 */
[----:B------:R-:W2:Y:S01]  /*20720*/  LDL.LU R14, [R1+0x218] ;  /* 0x00021800010e7983 */ /* 0x000ea20000300800 */
[----:B------:R-:W2:Y:S03]  /*20730*/  LDL.LU R15, [R1+0x21c] ;  /* 0x00021c00010f7983 */ /* 0x000ea60000300800 */
[----:B--2---:R-:W-:Y:S01]  /*20740*/  STL.64 [R1+0x5248], R14 ;  /* 0x0052480e01007387 */ /* 0x004fe20000100a00 */
[----:B-----5:R0:W-:Y:S03]  /*20750*/  STL.64 [R1+0x5240], R12 ;  /* 0x0052400c01007387 */ /* 0x0201e60000100a00 */
[----:B0-----:R-:W2:Y:S01]  /*20760*/  LDL.LU R12, [R1+0x220] ;  /* 0x00022000010c7983 */ /* 0x001ea20000300800 */
[----:B------:R-:W2:Y:S02]  /*20770*/  LDL.LU R13, [R1+0x224] ;  /* 0x00022400010d7983 */ /* 0x000ea40000300800 */
[----:B------:R-:W5:Y:S02]  /*20780*/  LDL.LU R14, [R1+0x228] ;  /* 0x00022800010e7983 */ /* 0x000f640000300800 */
[----:B------:R-:W5:Y:S02]  /*20790*/  LDL.LU R15, [R1+0x22c] ;  /* 0x00022c00010f7983 */ /* 0x000f640000300800 */
[----:B-----5:R0:W-:Y:S01]  /*207a0*/  STL.64 [R1+0x5260], R14 ;  /* 0x0052600e01007387 */ /* 0x0201e20000100a00 */
[----:B--2---:R-:W-:Y:S03]  /*207b0*/  STL.64 [R1+0x5258], R12 ;  /* 0x0052580c01007387 */ /* 0x004fe60000100a00 */
[----:B0-----:R-:W4:Y:S01]  /*207c0*/  LDL.LU.64 R14, [R1+0x28] ;  /* 0x00002800010e7983 */ /* 0x001f220000300a00 */
[----:B------:R-:W-:Y:S02]  /*207d0*/  STL [R1+0x5194], R25 ;  /* 0x0051941901007387 */ /* 0x000fe40000100800 */
[----:B------:R0:W-:Y:S02]  /*207e0*/  STL [R1+0x5190], R26 ;  /* 0x0051901a01007387 */ /* 0x0001e40000100800 */
[----:B0-----:R-:W2:Y:S02]  /*207f0*/  LDL.LU.64 R26, [R1+0x58] ;  /* 0x00005800011a7983 */ /* 0x001ea40000300a00 */
[C---:B--2---:R-:W-:Y:S11]  /*20800*/  HMMA.16816.F32 R8, R20.reuse, R26, R8 ;  /* 0x0000001a1408723c */ /* 0x044ff60000001808 */
[----:B------:R-:W-:Y:S11]  /*20810*/  @!UPT UIADD3 URZ, URZ, URZ, URZ ;  /* 0x0000003f3f3ff290 */ /* 0x000ff6000fffe03f */
[----:B------:R-:W-:Y:S01]  /*20820*/  @!UPT UIADD3 URZ, URZ, URZ, URZ ;  /* 0x0000003f3f3ff290 */ /* 0x000fe2000fffe03f */
[----:B------:R-:W-:Y:S01]  /*20830*/  STL.64 [R1+0x260], R8 ;  /* 0x0002600801007387 */ /* 0x000fe20000100a00 */
[----:B------:R0:W-:Y:S03]  /*20840*/  STL.64 [R1+0x268], R10 ;  /* 0x0002680a01007387 */ /* 0x0001e60000100a00 */
[----:B0-----:R-:W3:Y:S01]  /*20850*/  LDL.LU.64 R10, [R1+0x5288] ;  /* 0x00528800010a7983 */ /* 0x001ee20000300a00 */
[----:B------:R-:W-:Y:S01]  /*20860*/  MOV R29, R26 ;  /* 0x0000001a001d7202 */ /* 0x000fe20000000f00 */
[----:B------:R0:W-:Y:S02]  /*20870*/  STL [R1+0x519c], R27 ;  /* 0x00519c1b01007387 */ /* 0x0001e40000100800 */
[----:B0-----:R-:W2:Y:S02]  /*20880*/  LDL.LU.64 R26, [R1+0x38] ;  /* 0x00003800011a7983 */ /* 0x001ea40000300a00 */
[----:B------:R-:W-:Y:S01]  /*20890*/  STL [R1+0x5198], R29 ;  /* 0x0051981d01007387 */ /* 0x000fe20000100800 */
[----:B---3--:R-:W-:Y:S01]  /*208a0*/  HMMA.16816.F32 R16, R20, R10, R16 ;  /* 0x0000000a1410723c */ /* 0x008fe20000001810 */
[----:B------:R-:W-:Y:S01]  /*208b0*/  IMAD.MOV.U32 R3, RZ, RZ, R10 ;  /* 0x000000ffff037224 */ /* 0x000fe200078e000a */
[----:B------:R-:W-:-:S02]  /*208c0*/  MOV R28, R11 ;  /* 0x0000000b001c7202 */ /* 0x000fc40000000f00 */
[----:B------:R-:W3:Y:S11]  /*208d0*/  LDL.LU.64 R10, [R1+0x5280] ;  /* 0x00528000010a7983 */ /* 0x000ef60000300a00 */
[----:B------:R-:W-:Y:S08]  /*208e0*/  @!UPT UIADD3 URZ, URZ, URZ, URZ ;  /* 0x0000003f3f3ff290 */ /* 0x000ff0000fffe03f */
[----:B------:R0:W-:Y:S01]  /*208f0*/  STL.64 [R1+0x250], R16 ;  /* 0x0002501001007387 */ /* 0x0001e20000100a00 */
[----:B------:R-:W-:Y:S01]  /*20900*/  MOV R9, R18 ;  /* 0x0000001200097202 */ /* 0x000fe20000000f00 */
[----:B------:R-:W-:Y:S02]  /*20910*/  IMAD.MOV.U32 R8, RZ, RZ, R19 ;  /* 0x000000ffff087224 */ /* 0x000fe400078e0013 */
[----:B------:R-:W2:Y:S04]  /*20920*/  LDL.LU.64 R18, [R1+0x5278] ;  /* 0x0052780001127983 */ /* 0x000ea80000300a00 */
[----:B0-----:R-:W2:Y:S01]  /*20930*/  LDL.LU.64 R16, [R1+0x5270] ;  /* 0x0052700001107983 */ /* 0x001ea20000300a00 */
[C---:B----4-:R-:W-:Y:S01]  /*20940*/  HMMA.16816.F32 R4, R20.reuse, R14, R4 ;  /* 0x0000000e1404723c */ /* 0x050fe20000001804 */
[----:B------:R-:W-:Y:S02]  /*20950*/  STL [R1+0x51a0], R3 ;  /* 0x0051a00301007387 */ /* 0x000fe40000100800 */
[----:B------:R-:W-:Y:S01]  /*20960*/  STL [R1+0x4ff4], R8 ;  /* 0x004ff40801007387 */ /* 0x000fe20000100800 */
[----:B------:R-:W-:Y:S04]  /*20970*/  STL [R1+0x4ff0], R9 ;  /* 0x004ff00901007387 */ /* 0x000fe80000100800 */
[----:B--2---:R-:W-:Y:S11]  /*20980*/  HMMA.16816.F32 R16, R20, R26, R16 ;  /* 0x0000001a1410723c */ /* 0x004ff60000001810 */
[----:B------:R-:W-:Y:S11]  /*20990*/  @!UPT UIADD3 URZ, URZ, URZ, URZ ;  /* 0x0000003f3f3ff290 */ /* 0x000ff6000fffe03f */
[----:B------:R-:W-:Y:S01]  /*209a0*/  @!UPT UIADD3 URZ, URZ, URZ, URZ ;  /* 0x0000003f3f3ff290 */ /* 0x000fe2000fffe03f */
[----:B------:R0:W-:Y:S01]  /*209b0*/  STL.64 [R1+0x240], R16 ;  /* 0x0002401001007387 */ /* 0x0001e20000100a00 */
[----:B------:R1:W-:Y:S01]  /*209c0*/  STL.64 [R1+0x248], R18 ;  /* 0x0002481201007387 */ /* 0x0003e20000100a00 */
[----:B0-----:R-:W-:Y:S02]  /*209d0*/  MOV R17, R26 ;  /* 0x0000001a00117202 */ /* 0x001fe40000000f00 */
[----:B-1----:R-:W2:Y:S01]  /*209e0*/  LDL.LU.64 R18, [R1+0x5268] ;  /* 0x0052680001127983 */ /* 0x002ea20000300a00 */
[----:B------:R-:W-:Y:S01]  /*209f0*/  IMAD.MOV.U32 R26, RZ, RZ, R14 ;  /* 0x000000ffff1a7224 */ /* 0x000fe200078e000e */
[----:B------:R-:W-:Y:S02]  /*20a00*/  MOV R16, R15 ;  /* 0x0000000f00107202 */ /* 0x000fe40000000f00 */
[----:B------:R-:W4:Y:S01]  /*20a10*/  LDL.LU.64 R14, [R1+0x5260] ;  /* 0x00526000010e7983 */ /* 0x000f220000300a00 */
[----:B------:R-:W4:Y:S02]  /*20a20*/  LDL.LU.64 R12, [R1+0x5258] ;  /* 0x00525800010c7983 */ /* 0x000f240000300a00 */
[----:B------:R0:W-:Y:S02]  /*20a30*/  STL.64 [R1+0x238], R6 ;  /* 0x0002380601007387 */ /* 0x0001e40000100a00 */
[----:B0-----:R-:W4:Y:S01]  /*20a40*/  LDL.LU.64 R6, [R1+0x5250] ;  /* 0x0052500001067983 */ /* 0x001f220000300a00 */
[----:B------:R-:W-:Y:S01]  /*20a50*/  IMAD.MOV.U32 R9, RZ, RZ, R5 ;  /* 0x000000ffff097224 */ /* 0x000fe200078e0005 */
[----:B------:R-:W-:-:S02]  /*20a60*/  MOV R8, R4 ;  /* 0x0000000400087202 */ /* 0x000fc40000000f00 */
[----:B--2---:R0:W-:Y:S01]  /*20a70*/  STL.64 [R1+0x51c0], R18 ;  /* 0x0051c01201007387 */ /* 0x0041e20000100a00 */
[C---:B----4-:R-:W-:Y:S03]  /*20a80*/  HMMA.16816.F32 R12, R20.reuse, R6, R12 ;  /* 0x00000006140c723c */ /* 0x050fe6000000180c */
[----:B------:R-:W-:Y:S01]  /*20a90*/  STL.64 [R1+0x51b8], R16 ;  /* 0x0051b81001007387 */ /* 0x000fe20000100a00 */
[----:B0-----:R-:W2:Y:S02]  /*20aa0*/  LDL.LU.64 R18, [R1+0x8] ;  /* 0x0000080001127983 */ /* 0x001ea40000300a00 */
[----:B------:R-:W-:Y:S02]  /*20ab0*/  STL [R1+0x4ffc], R9 ;  /* 0x004ffc0901007387 */ /* 0x000fe40000100800 */
[----:B------:R-:W-:Y:S11]  /*20ac0*/  STL [R1+0x4ff8], R8 ;  /* 0x004ff80801007387 */ /* 0x000ff60000100800 */
[----:B------:R-:W-:Y:S04]  /*20ad0*/  @!UPT UIADD3 URZ, URZ, URZ, URZ ;  /* 0x0000003f3f3ff290 */ /* 0x000fe8000fffe03f */
[----:B------:R-:W-:Y:S01]  /*20ae0*/  STL.64 [R1+0x220], R12 ;  /* 0x0002200c01007387 */ /* 0x000fe20000100a00 */
[----:B------:R0:W-:Y:S03]  /*20af0*/  STL.64 [R1+0x228], R14 ;  /* 0x0002280e01007387 */ /* 0x0001e60000100a00 */
[----:B0-----:R-:W4:Y:S01]  /*20b00*/  LDL.LU.64 R14, [R1+0x5248] ;  /* 0x00524800010e7983 */ /* 0x001f220000300a00 */
[----:B------:R-:W4:Y:S01]  /*20b10*/  LDL.LU.64 R12, [R1+0x5240] ;  /* 0x00524000010c7983 */ /* 0x000f220000300a00 */
[----:B------:R-:W-:Y:S02]  /*20b20*/  MOV R29, R6 ;  /* 0x00000006001d7202 */ /* 0x000fe40000000f00 */
[----:B------:R-:W-:Y:S02]  /*20b30*/  MOV R25, R7 ;  /* 0x0000000700197202 */ /* 0x000fe40000000f00 */
[----:B------:R-:W5:Y:S01]  /*20b40*/  LDL.LU.64 R6, [R1+0x5238] ;  /* 0x0052380001067983 */ /* 0x000f620000300a00 */
[----:B------:R-:W3:Y:S01]  /*20b50*/  LDL.LU.64 R4, [R1+0x5230] ;  /* 0x0052300001047983 */ /* 0x000ee20000300a00 */
[----:B------:R-:W-:Y:S01]  /*20b60*/  MOV R24, R27 ;  /* 0x0000001b00187202 */ /* 0x000fe20000000f00 */
[----:B--2---:R-:W-:Y:S01]  /*20b70*/  IMAD.MOV.U32 R3, RZ, RZ, R18 ;  /* 0x000000ffff037224 */ /* 0x004fe200078e0012 */
[----:B----4-:R-:W-:Y:S01]  /*20b80*/  HMMA.16816.F32 R12, R20, R18, R12 ;  /* 0x00000012140c723c */ /* 0x010fe2000000180c */
[----:B------:R-:W-:Y:S11]  /*20b90*/  MOV R27, R19 ;  /* 0x00000013001b7202 */ /* 0x000ff60000000f00 */
[----:B------:R-:W-:Y:S11]  /*20ba0*/  @!UPT UIADD3 URZ, URZ, URZ, URZ ;  /* 0x0000003f3f3ff290 */ /* 0x000ff6000fffe03f */
[----:B------:R-:W-:Y:S01]  /*20bb0*/  @!UPT UIADD3 URZ, URZ, URZ, URZ ;  /* 0x0000003f3f3ff290 */ /* 0x000fe2000fffe03f */
[----:B------:R-:W-:Y:S01]  /*20bc0*/  MOV R9, R14 ;  /* 0x0000000e00097202 */ /* 0x000fe20000000f00 */
[----:B------:R-:W-:Y:S01]  /*20bd0*/  IMAD.MOV.U32 R8, RZ, RZ, R15 ;  /* 0x000000ffff087224 */ /* 0x000fe200078e000f */
[----:B------:R-:W-:Y:S01]  /*20be0*/  STL.64 [R1+0x210], R12 ;  /* 0x0002100c01007387 */ /* 0x000fe20000100a00 */
[----:B---3--:R-:W-:Y:S03]  /*20bf0*/  STL.64 [R1+0x5220], R10 ;  /* 0x0052200a01007387 */ /* 0x008fe60000100a00 */
[----:B------:R0:W-:Y:S04]  /*20c00*/  STL.64 [R1+0x5218], R8 ;  /* 0x0052180801007387 */ /* 0x0001e80000100a00 */
[----:B0-----:R-:W2:Y:S01]  /*20c10*/  LDL.LU R8, [R1+0x200] ;  /* 0x0002000001087983 */ /* 0x001ea20000300800 */
[----:B------:R-:W2:Y:S02]  /*20c20*/  LDL.LU R9, [R1+0x204] ;  /* 0x0002040001097983 */ /* 0x000ea40000300800 */
[----:B------:R-:W2:Y:S02]  /*20c30*/  LDL.LU R10, [R1+0x208] ;  /* 0x00020800010a7983 */ /* 0x000ea40000300800 */
[----:B------:R-:W2:Y:S01]  /*20c40*/  LDL.LU R11, [R1+0x20c] ;  /* 0x00020c00010b7983 */ /* 0x000ea20000300800 */
[----:B------:R-:W3:Y:S01]  /*20c50*/  LDL.LU R16, [R1+0x1b0] ;  /* 0x0001b00001107983 */ /* 0x000ee20000300800 */
[----:B------:R-:W3:Y:S02]  /*20c60*/  LDL.LU R17, [R1+0x1b4] ;  /* 0x0001b40001117983 */ /* 0x000ee40000300800 */
[----:B------:R-:W4:Y:S02]  /*20c70*/  LDL.LU R18, [R1+0x1b8] ;  /* 0x0001b80001127983 */ /* 0x000f240000300800 */
[----:B------:R-:W4:Y:S01]  /*20c80*/  LDL.LU R19, [R1+0x1bc] ;  /* 0x0001bc0001137983 */ /* 0x000f220000300800 */
[----:B------:R-:W2:Y:S01]  /*20c90*/  LDL.LU R12, [R1+0x1f0] ;  /* 0x0001f000010c7983 */ /* 0x000ea20000300800 */
[----:B------:R-:W2:Y:S02]  /*20ca0*/  LDL.LU R13, [R1+0x1f4] ;  /* 0x0001f400010d7983 */ /* 0x000ea40000300800 */
[----:B------:R-:W2:Y:S02]  /*20cb0*/  LDL.LU R14, [R1+0x1f8] ;  /* 0x0001f800010e7983 */ /* 0x000ea40000300800 */
[----:B------:R-:W2:Y:S01]  /*20cc0*/  LDL.LU R15, [R1+0x1fc] ;  /* 0x0001fc00010f7983 */ /* 0x000ea20000300800 */
[----:B----4-:R0:W-:Y:S01]  /*20cd0*/  STL.64 [R1+0x51e0], R18 ;  /* 0x0051e01201007387 */ /* 0x0101e20000100a00 */
[----:B---3--:R1:W-:Y:S03]  /*20ce0*/  STL.64 [R1+0x51d8], R16 ;  /* 0x0051d81001007387 */ /* 0x0083e60000100a00 */
[----:B0-----:R-:W3:Y:S04]  /*20cf0*/  LDL.LU.64 R18, [R1+0xa8] ;  /* 0x0000a80001127983 */ /* 0x001ee80000300a00 */
[----:B---3--:R0:W-:Y:S01]  /*20d00*/  STL.64 [R1+0x51f0], R18 ;  /* 0x0051f01201007387 */ /* 0x0081e20000100a00 */
[----:B-1----:R-:W3:Y:S02]  /*20d10*/  LDL.LU R16, [R1+0x1d0] ;  /* 0x0001d00001107983 */ /* 0x002ee40000300800 */
[----:B------:R-:W3:Y:S01]  /*20d20*/  LDL.LU R17, [R1+0x1d4] ;  /* 0x0001d40001117983 */ /* 0x000ee20000300800 */
[----:B0-----:R-:W3:Y:S01]  /*20d30*/  LDL.LU R18, [R1+0x1d8] ;  /* 0x0001d80001127983 */ /* 0x001ee20000300800 */
[----:B------:R-:W3:Y:S02]  /*20d40*/  LDL.LU R19, [R1+0x1dc] ;  /* 0x0001dc0001137983 */ /* 0x000ee40000300800 */
[----:B------:R-:W-:Y:S02]  /*20d50*/  STL.64 [R1+0x51b0], R26 ;  /* 0x0051b01a01007387 */ /* 0x000fe40000100a00 */
[----:B------:R0:W-:Y:S02]  /*20d60*/  STL.64 [R1+0x51a8], R24 ;  /* 0x0051a81801007387 */ /* 0x0001e40000100a00 */
[----:B0-----:R-:W4:Y:S01]  /*20d70*/  LDL.LU R24, [R1+0x1a0] ;  /* 0x0001a00001187983 */ /* 0x001f220000300800 */
[----:B------:R-:W4:Y:S01]  /*20d80*/  LDL.LU R25, [R1+0x1a4] ;  /* 0x0001a40001197983 */ /* 0x000f220000300800 */
[----:B-----5:R-:W-:-:S02]  /*20d90*/  MOV R26, R6 ;  /* 0x00000006001a7202 */ /* 0x020fc40000000f00 */
[----:B------:R-:W-:Y:S01]  /*20da0*/  MOV R27, R7 ;  /* 0x00000007001b7202 */ /* 0x000fe20000000f00 */
[----:B------:R-:W2:Y:S01]  /*20db0*/  LDL.LU R6, [R1+0x522c] ;  /* 0x00522c0001067983 */ /* 0x000ea20000300800 */
[----:B------:R-:W2:Y:S03]  /*20dc0*/  LDL.LU R7, [R1+0x5228] ;  /* 0x0052280001077983 */ /* 0x000ea60000300800 */
[----:B------:R0:W-:Y:S04]  /*20dd0*/  STL.64 [R1+0x51d0], R26 ;  /* 0x0051d01a01007387 */ /* 0x0001e80000100a00 */
[----:B----4-:R1:W-:Y:S01]  /*20de0*/  STL.64 [R1+0x51c8], R24 ;  /* 0x0051c81801007387 */ /* 0x0103e20000100a00 */
[----:B0-----:R-:W4:Y:S01]  /*20df0*/  LDL.LU.64 R26, [R1+0x98] ;  /* 0x00009800011a7983 */ /* 0x001f220000300a00 */
[C---:B--2---:R-:W-:Y:S02]  /*20e00*/  HMMA.16816.F32 R8, R20.reuse, R6, R8 ;  /* 0x000000061408723c */ /* 0x044fe40000001808 */
[----:B----4-:R0:W-:Y:S01]  /*20e10*/  STL.64 [R1+0x51e8], R26 ;  /* 0x0051e81a01007387 */ /* 0x0101e20000100a00 */
[----:B-1----:R-:W2:Y:S02]  /*20e20*/  LDL.LU R24, [R1+0x1c0] ;  /* 0x0001c00001187983 */ /* 0x002ea40000300800 */
[----:B------:R-:W2:Y:S01]  /*20e30*/  LDL.LU R25, [R1+0x1c4] ;  /* 0x0001c40001197983 */ /* 0x000ea20000300800 */
[----:B0-----:R-:W4:Y:S01]  /*20e40*/  LDL.LU R26, [R1+0x1c8] ;  /* 0x0001c800011a7983 */ /* 0x001f220000300800 */
[----:B------:R-:W4:Y:S03]  /*20e50*/  LDL.LU R27, [R1+0x1cc] ;  /* 0x0001cc00011b7983 */ /* 0x000f260000300800 */
[----:B----4-:R0:W-:Y:S01]  /*20e60*/  STL.64 [R1+0x5200], R26 ;  /* 0x0052001a01007387 */ /* 0x0101e20000100a00 */
[----:B--2---:R-:W-:Y:S03]  /*20e70*/  STL.64 [R1+0x51f8], R24 ;  /* 0x0051f81801007387 */ /* 0x004fe60000100a00 */
[----:B0-----:R-:W3:Y:S09]  /*20e80*/  LDL.LU.64 R26, [R1+0xb8] ;  /* 0x0000b800011a7983 */ /* 0x001ef20000300a00 */
[----:B------:R-:W-:Y:S02]  /*20e90*/  STL.64 [R1+0x200], R8 ;  /* 0x0002000801007387 */ /* 0x000fe40000100a00 */
[----:B------:R0:W-:Y:S02]  /*20ea0*/  STL.64 [R1+0x208], R10 ;  /* 0x0002080a01007387 */ /* 0x0001e40000100a00 */
[----:B0-----:R-:W2:Y:S01]  /*20eb0*/  LDL.LU.64 R10, [R1+0x5220] ;  /* 0x00522000010a7983 */ /* 0x001ea20000300a00 */
[----:B------:R-:W4:Y:S02]  /*20ec0*/  LDL.LU.64 R8, [R1+0x5218] ;  /* 0x0052180001087983 */ /* 0x000f240000300a00 */
[----:B------:R-:W-:Y:S02]  /*20ed0*/  STL.64 [R1+0x5088], R6 ;  /* 0x0050880601007387 */ /* 0x000fe40000100a00 */
[----:B------:R0:W-:Y:S02]  /*20ee0*/  STL.64 [R1+0x5080], R4 ;  /* 0x0050800401007387 */ /* 0x0001e40000100a00 */
[----:B0-----:R-:W5:Y:S01]  /*20ef0*/  LDL.LU R4, [R1+0x1e0] ;  /* 0x0001e00001047983 */ /* 0x001f620000300800 */
[----:B------:R-:W5:Y:S02]  /*20f00*/  LDL.LU R5, [R1+0x1e4] ;  /* 0x0001e40001057983 */ /* 0x000f640000300800 */
[----:B------:R-:W5:Y:S02]  /*20f10*/  LDL.LU R6, [R1+0x1e8] ;  /* 0x0001e80001067983 */ /* 0x000f640000300800 */
[----:B------:R-:W5:Y:S01]  /*20f20*/  LDL.LU R7, [R1+0x1ec] ;  /* 0x0001ec0001077983 */ /* 0x000f620000300800 */
[C---:B--2---:R-:W-:Y:S11]  /*20f30*/  HMMA.16816.F32 R12, R20.reuse, R10, R12 ;  /* 0x0000000a140c723c */ /* 0x044ff6000000180c */
[----:B------:R-:W-:Y:S11]  /*20f40*/  @!UPT UIADD3 URZ, URZ, URZ, URZ ;  /* 0x0000003f3f3ff290 */ /* 0x000ff6000fffe03f */
[----:B------:R-:W-:Y:S01]  /*20f50*/  @!UPT UIADD3 URZ, URZ, URZ, URZ ;  /* 0x0000003f3f3ff290 */ /* 0x000fe2000fffe03f */
[----:B------:R-:W-:Y:S01]  /*20f60*/  STL.64 [R1+0x1f0], R12 ;  /* 0x0001f00c01007387 */ /* 0x000fe20000100a00 */
[----:B------:R0:W-:Y:S03]  /*20f70*/  STL.64 [R1+0x1f8], R14 ;  /* 0x0001f80e01007387 */ /* 0x0001e60000100a00 */
[----:B0-----:R-:W5:Y:S01]  /*20f80*/  LDL.LU.64 R14, [R1+0x5210] ;  /* 0x00521000010e7983 */ /* 0x001f620000300a00 */
[----:B------:R-:W2:Y:S01]  /*20f90*/  LDL.LU.64 R12, [R1+0x5208] ;  /* 0x00520800010c7983 */ /* 0x000ea20000300a00 */
[C---:B---3--:R-:W-:Y:S01]  /*20fa0*/  HMMA.16816.F32 R16, R20.reuse, R26, R16 ;  /* 0x0000001a1410723c */ /* 0x048fe20000001810 */
[----:B------:R-:W-:Y:S01]  /*20fb0*/  STL.64 [R1+0x5078], R10 ;  /* 0x0050780a01007387 */ /* 0x000fe20000100a00 */
[----:B----4-:R0:W-:Y:S04]  /*20fc0*/  STL.64 [R1+0x5070], R8 ;  /* 0x0050700801007387 */ /* 0x0101e80000100a00 */
[----:B0-----:R-:W3:Y:S01]  /*20fd0*/  LDL.LU R8, [R1+0x180] ;  /* 0x0001800001087983 */ /* 0x001ee20000300800 */
[----:B------:R-:W3:Y:S02]  /*20fe0*/  LDL.LU R9, [R1+0x184] ;  /* 0x0001840001097983 */ /* 0x000ee40000300800 */
[----:B------:R-:W-:Y:S01]  /*20ff0*/  IMAD.MOV.U32 R10, RZ, RZ, R2 ;  /* 0x000000ffff0a7224 */ /* 0x000fe200078e0002 */
[----:B------:R-:W-:Y:S11]  /*21000*/  MOV R11, R0 ;  /* 0x00000000000b7202 */ /* 0x000ff60000000f00 */
[----:B------:R-:W-:Y:S03]  /*21010*/  @!UPT UIADD3 URZ, URZ, URZ, URZ ;  /* 0x0000003f3f3ff290 */ /* 0x000fe6000fffe03f */
[----:B------:R-:W-:Y:S02]  /*21020*/  MOV R2, R18 ;  /* 0x0000001200027202 */ /* 0x000fe40000000f00 */
[----:B------:R-:W-:Y:S01]  /*21030*/  MOV R0, R19 ;  /* 0x0000001300007202 */ /* 0x000fe20000000f00 */
[C---:B-----5:R-:W-:Y:S01]  /*21040*/  HMMA.16816.F32 R4, R20.reuse, R14, R4 ;  /* 0x0000000e1404723c */ /* 0x060fe20000001804 */
[----:B------:R0:W-:Y:S01]  /*21050*/  STL.64 [R1+0x5098], R14 ;  /* 0x0050980e01007387 */ /* 0x0001e20000100a00 */
[----:B--2---:R-:W-:Y:S11]  /*21060*/  STL.64 [R1+0x5090], R12 ;  /* 0x0050900c01007387 */ /* 0x004ff60000100a00 */
[----:B------:R-:W-:Y:S10]  /*21070*/  @!UPT UIADD3 URZ, URZ, URZ, URZ ;  /* 0x0000003f3f3ff290 */ /* 0x000ff4000fffe03f */
[----:B------:R1:W-:Y:S01]  /*21080*/  STL.64 [R1+0x1e0], R4 ;  /* 0x0001e00401007387 */ /* 0x0003e20000100a00 */
[----:B------:R2:W-:Y:S02]  /*21090*/  STL.64 [R1+0x1e8], R6 ;  /* 0x0001e80601007387 */ /* 0x0005e40000100a00 */
[----:B0-----:R-:W3:Y:S01]  /*210a0*/  LDL.LU.64 R14, [R1+0x78] ;  /* 0x00007800010e7983 */ /* 0x001ee20000300a00 */
[----:B-1----:R-:W-:Y:S01]  /*210b0*/  MOV R5, R26 ;  /* 0x0000001a00057202 */ /* 0x002fe20000000f00 */
[----:B------:R-:W-:Y:S02]  /*210c0*/  IMAD.MOV.U32 R4, RZ, RZ, R27 ;  /* 0x000000ffff047224 */ /* 0x000fe400078e001b */
[----:B------:R-:W4:Y:S01]  /*210d0*/  LDL.LU.64 R26, [R1+0x5200] ;  /* 0x00520000011a7983 */ /* 0x000f220000300a00 */
[----:B------:R-:W4:Y:S02]  /*210e0*/  LDL.LU.64 R24, [R1+0x51f8] ;  /* 0x0051f80001187983 */ /* 0x000f240000300a00 */
[----:B------:R-:W-:Y:S02]  /*210f0*/  STL.64 [R1+0x1d0], R16 ;  /* 0x0001d01001007387 */ /* 0x000fe40000100a00 */
[----:B------:R-:W4:Y:S01]  /*21100*/  LDL.LU.64 R18, [R1+0x51f0] ;  /* 0x0051f00001127983 */ /* 0x000f220000300a00 */
[----:B------:R-:W-:Y:S01]  /*21110*/  STL [R1+0x4f84], R0 ;  /* 0x004f840001007387 */ /* 0x000fe20000100800 */
[----:B------:R-:W-:Y:S01]  /*21120*/  STL [R1+0x4f80], R2 ;  /* 0x004f800201007387 */ /* 0x000fe20000100800 */
[C---:B----4-:R-:W-:Y:S01]  /*21130*/  HMMA.16816.F32 R24, R20.reuse, R18, R24 ;  /* 0x000000121418723c */ /* 0x050fe20000001818 */
[----:B--2---:R-:W-:Y:S01]  /*21140*/  IMAD.MOV.U32 R7, RZ, RZ, R18 ;  /* 0x000000ffff077224 */ /* 0x004fe200078e0012 */
[----:B------:R-:W-:Y:S11]  /*21150*/  MOV R6, R19 ;  /* 0x0000001300067202 */ /* 0x000ff60000000f00 */
[----:B------:R-:W-:Y:S10]  /*21160*/  @!UPT UIADD3 URZ, URZ, URZ, URZ ;  /* 0x0000003f3f3ff290 */ /* 0x000ff4000fffe03f */
[----:B------:R-:W-:Y:S01]  /*21170*/  STL.64 [R1+0x1c0], R24 ;  /* 0x0001c01801007387 */ /* 0x000fe20000100a00 */
[----:B------:R0:W-:Y:S03]  /*21180*/  STL.64 [R1+0x1c8], R26 ;  /* 0x0001c81a01007387 */ /* 0x0001e60000100a00 */
[----:B0-----:R-:W2:Y:S01]  /*21190*/  LDL.LU.64 R26, [R1+0x51e8] ;  /* 0x0051e800011a7983 */ /* 0x001ea20000300a00 */
[----:B------:R-:W2:Y:S02]  /*211a0*/  LDL.LU.64 R18, [R1+0x51e0] ;  /* 0x0051e00001127983 */ /* 0x000ea40000300a00 */
[----:B------:R-:W2:Y:S02]  /*211b0*/  LDL.LU.64 R16, [R1+0x51d8] ;  /* 0x0051d80001107983 */ /* 0x000ea40000300a00 */
[----:B--2---:R-:W-:Y:S01]  /*211c0*/  HMMA.16816.F32 R16, R20, R26, R16 ;  /* 0x0000001a1410723c */ /* 0x004fe20000001810 */
[----:B------:R-:W-:Y:S01]  /*211d0*/  MOV R13, R26 ;  /* 0x0000001a000d7202 */ /* 0x000fe20000000f00 */
[----:B------:R-:W-:-:S02]  /*211e0*/  IMAD.MOV.U32 R12, RZ, RZ, R27 ;  /* 0x000000ffff0c7224 */ /* 0x000fc400078e001b */
[----:B------:R-:W2:Y:S01]  /*211f0*/  LDL.LU.64 R26, [R1+0x51d0] ;  /* 0x0051d000011a7983 */ /* 0x000ea20000300a00 */
[----:B------:R-:W2:Y:S11]  /*21200*/  LDL.LU.64 R24, [R1+0x51c8] ;  /* 0x0051c80001187983 */ /* 0x000eb60000300a00 */
[----:B------:R-:W-:Y:S07]  /*21210*/  @!UPT UIADD3 URZ, URZ, URZ, URZ ;  /* 0x0000003f3f3ff290 */ /* 0x000fee000fffe03f */
[----:B------:R-:W-:Y:S01]  /*21220*/  STL [R1+0x1b0], R16 ;  /* 0x0001b01001007387 */ /* 0x000fe20000100800 */
[----:B------:R0:W-:Y:S01]  /*21230*/  STL [R1+0x1bc], R19 ;  /* 0x0001bc1301007387 */ /* 0x0001e20000100800 */
[----:B------:R-:W-:Y:S02]  /*21240*/  MOV R2, R18 ;  /* 0x0000001200027202 */ /* 0x000fe40000000f00 */
[----:B0-----:R-:W2:Y:S01]  /*21250*/  LDL.LU.64 R18, [R1+0x51c0] ;  /* 0x0051c00001127983 */ /* 0x001ea20000300a00 */
[----:B------:R-:W-:Y:S02]  /*21260*/  MOV R0, R17 ;  /* 0x0000001100007202 */ /* 0x000fe40000000f00 */
[----:B------:R-:W4:Y:S01]  /*21270*/  LDL.LU.64 R16, [R1+0x51b8] ;  /* 0x0051b80001107983 */ /* 0x000f220000300a00 */
[C---:B--2---:R-:W-:Y:S08]  /*21280*/  HMMA.16816.F32 R24, R20.reuse, R18, R24 ;  /* 0x000000121418723c */ /* 0x044ff00000001818 */
[----:B---3--:R-:W-:Y:S07]  /*21290*/  HMMA.16816.F32 R20, R20, R14, R8 ;  /* 0x0000000e1414723c */ /* 0x008fee0000001808 */
[----:B------:R-:W-:Y:S01]  /*212a0*/  IMAD.MOV.U32 R8, RZ, RZ, R15 ;  /* 0x000000ffff087224 */ /* 0x000fe200078e000f */
[----:B------:R-:W-:-:S07]  /*212b0*/  MOV R9, R14 ;  /* 0x0000000e00097202 */ /* 0x000fce0000000f00 */
[----:B------:R-:W-:Y:S01]  /*212c0*/  STL.64 [R1+0x1a0], R24 ;  /* 0x0001a01801007387 */ /* 0x000fe20000100a00 */
[----:B------:R0:W-:Y:S03]  /*212d0*/  STL.64 [R1+0x1a8], R26 ;  /* 0x0001a81a01007387 */ /* 0x0001e60000100a00 */
[----:B0-----:R-:W2:Y:S01]  /*212e0*/  LDL.LU.64 R26, [R1+0x51b0] ;  /* 0x0051b000011a7983 */ /* 0x001ea20000300a00 */
[----:B------:R-:W3:Y:S02]  /*212f0*/  LDL.LU.64 R24, [R1+0x51a8] ;  /* 0x0051a80001187983 */ /* 0x000ee40000300a00 */
[----:B------:R0:W-:Y:S02]  /*21300*/  STL.64 [R1+0x5018], R18 ;  /* 0x0050181201007387 */ /* 0x0001e40000100a00 */
[----:B0-----:R-:W-:Y:S01]  /*21310*/  IMAD.MOV.U32 R18, RZ, RZ, R13 ;  /* 0x000000ffff127224 */ /* 0x001fe200078e000d */
[----:B------:R-:W-:-:S05]  /*21320*/  MOV R19, R12 ;  /* 0x0000000c00137202 */ /* 0x000fca0000000f00 */
[----:B------:R0:W-:Y:S01]  /*21330*/  STL.64 [R1+0x5030], R18 ;  /* 0x0050301201007387 */ /* 0x0001e20000100a00 */
[----:B------:R-:W-:Y:S02]  /*21340*/  STL.64 [R1+0x180], R20 ;  /* 0x0001801401007387 */ /* 0x000fe40000100a00 */
[----:B------:R1:W-:Y:S02]  /*21350*/  STL.64 [R1+0x188], R22 ;  /* 0x0001881601007387 */ /* 0x0003e40000100a00 */
[----:B0-----:R-:W-:Y:S01]  /*21360*/  IMAD.MOV.U32 R18, RZ, RZ, R7 ;  /* 0x000000ffff127224 */ /* 0x001fe200078e0007 */
[----:B------:R-:W-:Y:S02]  /*21370*/  MOV R19, R6 ;  /* 0x0000000600137202 */ /* 0x000fe40000000f00 */
[----:B-1----:R-:W-:Y:S02]  /*21380*/  MOV R22, R9 ;  /* 0x0000000900167202 */ /* 0x002fe40000000f00 */
[----:B------:R-:W-:Y:S01]  /*21390*/  MOV R23, R8 ;  /* 0x0000000800177202 */ /* 0x000fe20000000f00 */
[----:B------:R-:W-:Y:S04]  /*213a0*/  STL.64 [R1+0x5048], R18 ;  /* 0x0050481201007387 */ /* 0x000fe80000100a00 */
[----:B------:R0:W-:Y:S02]  /*213b0*/  STL.64 [R1+0x5010], R22 ;  /* 0x0050101601007387 */ /* 0x0001e40000100a00 */
[----:B------:R-:W5:Y:S02]  /*213c0*/  LDL.LU R20, [R1+0x290] ;  /* 0x0002900001147983 */ /* 0x000f640000300800 */
[----:B------:R-:W5:Y:S01]  /*213d0*/  LDL.LU R21, [R1+0x294] ;  /* 0x0002940001157983 */ /* 0x000f620000300800 */
[----:B0-----:R-:W3:Y:S01]  /*213e0*/  LDL.LU R22, [R1+0x298] ;  /* 0x0002980001167983 */ /* 0x001ee20000300800 */
[----:B------:R-:W3:Y:S02]  /*213f0*/  LDL.LU R23, [R1+0x29c] ;  /* 0x00029c0001177983 */ /* 0x000ee40000300800 */
[----:B------:R-:W3:Y:S02]  /*21400*/  LDL.LU R8, [R1+0xf0] ;  /* 0x0000f00001087983 */ /* 0x000ee40000300800 */
[----:B------:R-:W3:Y:S01]  /*21410*/  LDL.LU R9, [R1+0xf4] ;  /* 0x0000f40001097983 */ /* 0x000ee20000300800 */
[----:B------:R-:W3:Y:S01]  /*21420*/  LDL.LU R10, [R1+0xf8] ;  /* 0x0000f800010a7983 */ /* 0x000ee20000300800 */
[----:B------:R-:W3:Y:S01]  /*21430*/  LDL.LU R11, [R1+0xfc] ;  /* 0x0000fc00010b7983 */ /* 0x000ee20000300800 */
[----:B------:R-:W-:-:S02]  /*21440*/  MOV R6, R3 ;  /* 0x0000000300067202 */ /* 0x000fc40000000f00 */
[----:B--2---:R-:W-:Y:S01]  /*21450*/  MOV R7, R27 ;  /* 0x0000001b00077202 */ /* 0x004fe20000000f00 */
[----:B---3--:R0:W-:Y:S01]  /*21460*/  STL.64 [R1+0x50a8], R10 ;  /* 0x0050a80a01007387 */ /* 0x0081e20000100a00 */
[----:B------:R-:W-:Y:S02]  /*21470*/  STL.64 [R1+0x50a0], R8 ;  /* 0x0050a00801007387 */ /* 0x000fe40000100a00 */
[----:B------:R-:W2:Y:S02]  /*21480*/  LDL.LU R3, [R1+0x51a0] ;  /* 0x0051a00001037983 */ /* 0x000ea40000300800 */
[----:B------:R-:W3:Y:S01]  /*21490*/  LDL.LU R27, [R1+0x519c] ;  /* 0x00519c00011b7983 */ /* 0x000ee20000300800 */
[----:B------:R-:W-:Y:S01]  /*214a0*/  STL.64 [R1+0x50b0], R6 ;  /* 0x0050b00601007387 */ /* 0x000fe20000100a00 */
[----:B------:R-:W2:Y:S02]  /*214b0*/  LDL.LU R12, [R1+0x100] ;  /* 0x00010000010c7983 */ /* 0x000ea40000300800 */
[----:B------:R-:W2:Y:S02]  /*214c0*/  LDL.LU R13, [R1+0x104] ;  /* 0x00010400010d7983 */ /* 0x000ea40000300800 */
[----:B------:R-:W2:Y:S01]  /*214d0*/  LDL.LU R14, [R1+0x108] ;  /* 0x00010800010e7983 */ /* 0x000ea20000300800 */
[----:B------:R-:W2:Y:S01]  /*214e0*/  LDL.LU R15, [R1+0x10c] ;  /* 0x00010c00010f7983 */ /* 0x000ea20000300800 */
[----:B0-----:R-:W-:Y:S01]  /*214f0*/  IMAD.MOV.U32 R10, RZ, RZ, R29 ;  /* 0x000000ffff0a7224 */ /* 0x001fe200078e001d */
[----:B------:R-:W-:-:S02]  /*21500*/  MOV R11, R25 ;  /* 0x00000019000b7202 */ /* 0x000fc40000000f00 */
[----:B--2---:R0:W-:Y:S01]  /*21510*/  STL.64 [R1+0x50c0], R14 ;  /* 0x0050c00e01007387 */ /* 0x0041e20000100a00 */
[----:B------:R-:W-:Y:S02]  /*21520*/  STL.64 [R1+0x50b8], R12 ;  /* 0x0050b80c01007387 */ /* 0x000fe40000100a00 */
[----:B------:R-:W2:Y:S02]  /*21530*/  LDL.LU R29, [R1+0x5198] ;  /* 0x00519800011d7983 */ /* 0x000ea40000300800 */
[----:B------:R-:W2:Y:S01]  /*21540*/  LDL.LU R25, [R1+0x5194] ;  /* 0x0051940001197983 */ /* 0x000ea20000300800 */
[----:B------:R1:W-:Y:S01]  /*21550*/  STL.64 [R1+0x50c8], R10 ;  /* 0x0050c80a01007387 */ /* 0x0003e20000100a00 */
[----:B0-----:R-:W-:Y:S01]  /*21560*/  MOV R14, R26 ;  /* 0x0000001a000e7202 */ /* 0x001fe20000000f00 */
[----:B----4-:R-:W-:Y:S02]  /*21570*/  IMAD.MOV.U32 R15, RZ, RZ, R16 ;  /* 0x000000ffff0f7224 */ /* 0x010fe400078e0010 */
[----:B------:R-:W4:Y:S01]  /*21580*/  LDL.LU R26, [R1+0x5190] ;  /* 0x00519000011a7983 */ /* 0x000f220000300800 */
[----:B------:R-:W2:Y:S03]  /*21590*/  LDL.LU R16, [R1+0x518c] ;  /* 0x00518c0001107983 */ /* 0x000ea60000300800 */
[----:B------:R0:W-:Y:S01]  /*215a0*/  STL.64 [R1+0x50d0], R14 ;  /* 0x0050d00e01007387 */ /* 0x0001e20000100a00 */
[----:B------:R-:W2:Y:S02]  /*215b0*/  LDL.LU R8, [R1+0x120] ;  /* 0x0001200001087983 */ /* 0x000ea40000300800 */
[----:B------:R-:W2:Y:S02]  /*215c0*/  LDL.LU R9, [R1+0x124] ;  /* 0x0001240001097983 */ /* 0x000ea40000300800 */
[----:B-1----:R-:W2:Y:S01]  /*215d0*/  LDL.LU R10, [R1+0x128] ;  /* 0x00012800010a7983 */ /* 0x002ea20000300800 */
[----:B------:R-:W2:Y:S01]  /*215e0*/  LDL.LU R11, [R1+0x12c] ;  /* 0x00012c00010b7983 */ /* 0x000ea20000300800 */
[----:B0-----:R-:W-:-:S02]  /*215f0*/  MOV R14, R17 ;  /* 0x00000011000e7202 */ /* 0x001fc40000000f00 */
[----:B------:R-:W-:Y:S01]  /*21600*/  MOV R15, R24 ;  /* 0x00000018000f7202 */ /* 0x000fe20000000f00 */
[----:B--2---:R-:W-:Y:S01]  /*21610*/  STL.64 [R1+0x50e0], R10 ;  /* 0x0050e00a01007387 */ /* 0x004fe20000100a00 */
[----:B------:R0:W-:Y:S02]  /*21620*/  STL.64 [R1+0x50d8], R8 ;  /* 0x0050d80801007387 */ /* 0x0001e40000100a00 */
[----:B------:R-:W2:Y:S02]  /*21630*/  LDL.LU R17, [R1+0x5188] ;  /* 0x0051880001117983 */ /* 0x000ea40000300800 */
[----:B------:R-:W2:Y:S01]  /*21640*/  LDL.LU R24, [R1+0x5184] ;  /* 0x0051840001187983 */ /* 0x000ea20000300800 */
[----:B------:R1:W-:Y:S04]  /*21650*/  STL.64 [R1+0x50e8], R14 ;  /* 0x0050e80e01007387 */ /* 0x0003e80000100a00 */
[----:B0-----:R-:W2:Y:S01]  /*21660*/  LDL.LU R8, [R1+0x130] ;  /* 0x0001300001087983 */ /* 0x001ea20000300800 */
[----:B------:R-:W2:Y:S02]  /*21670*/  LDL.LU R9, [R1+0x134] ;  /* 0x0001340001097983 */ /* 0x000ea40000300800 */
[----:B------:R-:W2:Y:S02]  /*21680*/  LDL.LU R10, [R1+0x138] ;  /* 0x00013800010a7983 */ /* 0x000ea40000300800 */
[----:B------:R-:W2:Y:S02]  /*21690*/  LDL.LU R11, [R1+0x13c] ;  /* 0x00013c00010b7983 */ /* 0x000ea40000300800 */
[----:B-1----:R-:W-:Y:S01]  /*216a0*/  IMAD.MOV.U32 R14, RZ, RZ, R3 ;  /* 0x000000ffff0e7224 */ /* 0x002fe200078e0003 */
[----:B------:R-:W-:Y:S01]  /*216b0*/  MOV R15, R28 ;  /* 0x0000001c000f7202 */ /* 0x000fe20000000f00 */
[----:B--2---:R-:W-:Y:S01]  /*216c0*/  STL.64 [R1+0x50f8], R10 ;  /* 0x0050f80a01007387 */ /* 0x004fe20000100a00 */
[----:B------:R-:W-:Y:S02]  /*216d0*/  STL.64 [R1+0x50f0], R8 ;  /* 0x0050f00801007387 */ /* 0x000fe40000100a00 */
[----:B------:R-:W2:Y:S02]  /*216e0*/  LDL.LU R3, [R1+0x5180] ;  /* 0x0051800001037983 */ /* 0x000ea40000300800 */
[----:B------:R-:W2:Y:S01]  /*216f0*/  LDL.LU R28, [R1+0x517c] ;  /* 0x00517c00011c7983 */ /* 0x000ea20000300800 */
[----:B------:R0:W-:Y:S02]  /*21700*/  STL.64 [R1+0x5100], R14 ;  /* 0x0051000e01007387 */ /* 0x0001e40000100a00 */
[----:B0-----:R-:W-:Y:S01]  /*21710*/  MOV R14, R29 ;  /* 0x0000001d000e7202 */ /* 0x001fe20000000f00 */
[----:B---3--:R-:W-:Y:S01]  /*21720*/  IMAD.MOV.U32 R15, RZ, RZ, R27 ;  /* 0x000000ffff0f7224 */ /* 0x008fe200078e001b */
[----:B------:R-:W3:Y:S01]  /*21730*/  LDL.LU R29, [R1+0x5178] ;  /* 0x00517800011d7983 */ /* 0x000ee20000300800 */
[----:B------:R-:W2:Y:S03]  /*21740*/  LDL.LU R27, [R1+0x5174] ;  /* 0x00517400011b7983 */ /* 0x000ea60000300800 */
[----:B------:R4:W-:Y:S01]  /*21750*/  STL.64 [R1+0x5118], R14 ;  /* 0x0051180e01007387 */ /* 0x0009e20000100a00 */
[----:B------:R-:W2:Y:S02]  /*21760*/  LDL.LU R8, [R1+0x140] ;  /* 0x0001400001087983 */ /* 0x000ea40000300800 */
[----:B------:R-:W2:Y:S02]  /*21770*/  LDL.LU R9, [R1+0x144] ;  /* 0x0001440001097983 */ /* 0x000ea40000300800 */
[----:B------:R-:W2:Y:S01]  /*21780*/  LDL.LU R10, [R1+0x148] ;  /* 0x00014800010a7983 */ /* 0x000ea20000300800 */
[----:B------:R-:W2:Y:S01]  /*21790*/  LDL.LU R11, [R1+0x14c] ;  /* 0x00014c00010b7983 */ /* 0x000ea20000300800 */
[----:B----4-:R-:W-:-:S02]  /*217a0*/  MOV R14, R26 ;  /* 0x0000001a000e7202 */ /* 0x010fc40000000f00 */
[----:B------:R-:W-:Y:S01]  /*217b0*/  MOV R15, R25 ;  /* 0x00000019000f7202 */ /* 0x000fe20000000f00 */
[----:B------:R-:W4:Y:S01]  /*217c0*/  LDL.LU R26, [R1+0x5170] ;  /* 0x00517000011a7983 */ /* 0x000f220000300800 */
[----:B------:R-:W3:Y:S03]  /*217d0*/  LDL.LU R25, [R1+0x516c] ;  /* 0x00516c0001197983 */ /* 0x000ee60000300800 */
[----:B------:R-:W-:Y:S04]  /*217e0*/  STL.64 [R1+0x5130], R14 ;  /* 0x0051300e01007387 */ /* 0x000fe80000100a00 */
[----:B--2---:R-:W-:Y:S01]  /*217f0*/  STL.64 [R1+0x5110], R10 ;  /* 0x0051100a01007387 */ /* 0x004fe20000100a00 */
[----:B------:R0:W-:Y:S03]  /*21800*/  STL.64 [R1+0x5108], R8 ;  /* 0x0051080801007387 */ /* 0x0001e60000100a00 */
[----:B0-----:R-:W2:Y:S01]  /*21810*/  LDL.LU R8, [R1+0x150] ;  /* 0x0001500001087983 */ /* 0x001ea20000300800 */
[----:B------:R-:W2:Y:S02]  /*21820*/  LDL.LU R9, [R1+0x154] ;  /* 0x0001540001097983 */ /* 0x000ea40000300800 */
[----:B------:R-:W2:Y:S02]  /*21830*/  LDL.LU R10, [R1+0x158] ;  /* 0x00015800010a7983 */ /* 0x000ea40000300800 */
[----:B------:R-:W2:Y:S02]  /*21840*/  LDL.LU R11, [R1+0x15c] ;  /* 0x00015c00010b7983 */ /* 0x000ea40000300800 */
[----:B--2---:R-:W-:Y:S01]  /*21850*/  STL.64 [R1+0x5128], R10 ;  /* 0x0051280a01007387 */ /* 0x004fe20000100a00 */
[----:B------:R0:W-:Y:S03]  /*21860*/  STL.64 [R1+0x5120], R8 ;  /* 0x0051200801007387 */ /* 0x0001e60000100a00 */
[----:B0-----:R-:W2:Y:S01]  /*21870*/  LDL.LU R8, [R1+0x160] ;  /* 0x0001600001087983 */ /* 0x001ea20000300800 */
[----:B------:R-:W2:Y:S02]  /*21880*/  LDL.LU R9, [R1+0x164] ;  /* 0x0001640001097983 */ /* 0x000ea40000300800 */
[----:B------:R-:W2:Y:S02]  /*21890*/  LDL.LU R10, [R1+0x168] ;  /* 0x00016800010a7983 */ /* 0x000ea40000300800 */
[----:B------:R-:W2:Y:S01]  /*218a0*/  LDL.LU R11, [R1+0x16c] ;  /* 0x00016c00010b7983 */ /* 0x000ea20000300800 */
[----:B------:R-:W-:Y:S01]  /*218b0*/  MOV R18, R5 ;  /* 0x0000000500127202 */ /* 0x000fe20000000f00 */
[----:B------:R-:W-:Y:S01]  /*218c0*/  IMAD.MOV.U32 R19, RZ, RZ, R4 ;  /* 0x000000ffff137224 */ /* 0x000fe200078e0004 */
[----:B------:R-:W-:Y:S01]  /*218d0*/  MOV R15, R16 ;  /* 0x00000010000f7202 */ /* 0x000fe20000000f00 */
[----:B------:R-:W-:Y:S01]  /*218e0*/  IMAD.MOV.U32 R14, RZ, RZ, R17 ;  /* 0x000000ffff0e7224 */ /* 0x000fe200078e0011 */
[----:B--2---:R-:W-:Y:S01]  /*218f0*/  STL.64 [R1+0x5140], R10 ;  /* 0x0051400a01007387 */ /* 0x004fe20000100a00 */
[----:B------:R0:W-:Y:S03]  /*21900*/  STL.64 [R1+0x5138], R8 ;  /* 0x0051380801007387 */ /* 0x0001e60000100a00 */
[----:B0-----:R-:W2:Y:S01]  /*21910*/  LDL.LU R8, [R1+0x170] ;  /* 0x0001700001087983 */ /* 0x001ea20000300800 */
[----:B------:R-:W2:Y:S02]  /*21920*/  LDL.LU R9, [R1+0x174] ;  /* 0x0001740001097983 */ /* 0x000ea40000300800 */
[----:B------:R-:W2:Y:S02]  /*21930*/  LDL.LU R10, [R1+0x178] ;  /* 0x00017800010a7983 */ /* 0x000ea40000300800 */
[----:B------:R-:W2:Y:S01]  /*21940*/  LDL.LU R11, [R1+0x17c] ;  /* 0x00017c00010b7983 */ /* 0x000ea20000300800 */
[----:B------:R-:W2:Y:S01]  /*21950*/  LDL.LU R4, [R1+0x110] ;  /* 0x0001100001047983 */ /* 0x000ea20000300800 */
[----:B------:R-:W2:Y:S02]  /*21960*/  LDL.LU R5, [R1+0x114] ;  /* 0x0001140001057983 */ /* 0x000ea40000300800 */
[----:B------:R-:W2:Y:S02]  /*21970*/  LDL.LU R6, [R1+0x118] ;  /* 0x0001180001067983 */ /* 0x000ea40000300800 */
[----:B------:R-:W2:Y:S01]  /*21980*/  LDL.LU R7, [R1+0x11c] ;  /* 0x00011c0001077983 */ /* 0x000ea20000300800 */
[----:B------:R0:W-:Y:S01]  /*21990*/  STL.64 [R1+0x5060], R18 ;  /* 0x0050601201007387 */ /* 0x0001e20000100a00 */
[----:B------:R-:W2:Y:S02]  /*219a0*/  LDL.LU R16, [R1+0xd0] ;  /* 0x0000d00001107983 */ /* 0x000ea40000300800 */
[----:B------:R-:W2:Y:S01]  /*219b0*/  LDL.LU R17, [R1+0xd4] ;  /* 0x0000d40001117983 */ /* 0x000ea20000300800 */
[----:B0-----:R-:W2:Y:S01]  /*219c0*/  LDL.LU R18, [R1+0xd8] ;  /* 0x0000d80001127983 */ /* 0x001ea20000300800 */
[----:B------:R-:W2:Y:S02]  /*219d0*/  LDL.LU R19, [R1+0xdc] ;  /* 0x0000dc0001137983 */ /* 0x000ea40000300800 */
[----:B------:R0:W-:Y:S02]  /*219e0*/  STL.64 [R1+0x5028], R22 ;  /* 0x0050281601007387 */ /* 0x0001e40000100a00 */
[----:B-----5:R3:W-:Y:S01]  /*219f0*/  STL.64 [R1+0x5020], R20 ;  /* 0x0050201401007387 */ /* 0x0207e20000100a00 */
[----:B0-----:R-:W-:-:S02]  /*21a00*/  MOV R22, R3 ;  /* 0x0000000300167202 */ /* 0x001fc40000000f00 */
[----:B---3--:R-:W-:Y:S02]  /*21a10*/  MOV R20, R29 ;  /* 0x0000001d00147202 */ /* 0x008fe40000000f00 */
[----:B------:R-:W-:Y:S01]  /*21a20*/  MOV R23, R24 ;  /* 0x0000001800177202 */ /* 0x000fe20000000f00 */
[----:B------:R-:W3:Y:S01]  /*21a30*/  LDL.LU R29, [R1+0x5168] ;  /* 0x00516800011d7983 */ /* 0x000ee20000300800 */
[----:B------:R-:W-:Y:S02]  /*21a40*/  IMAD.MOV.U32 R21, RZ, RZ, R28 ;  /* 0x000000ffff157224 */ /* 0x000fe400078e001c */
[----:B------:R-:W5:Y:S02]  /*21a50*/  LDL.LU R28, [R1+0x5164] ;  /* 0x00516400011c7983 */ /* 0x000f640000300800 */
[----:B------:R-:W2:Y:S01]  /*21a60*/  LDL.LU R3, [R1+0x5160] ;  /* 0x0051600001037983 */ /* 0x000ea20000300800 */
[----:B------:R-:W2:Y:S01]  /*21a70*/  LDL.LU R24, [R1+0x515c] ;  /* 0x00515c0001187983 */ /* 0x000ea20000300800 */
[----:B------:R-:W-:Y:S02]  /*21a80*/  STL.64 [R1+0x5040], R22 ;  /* 0x0050401601007387 */ /* 0x000fe40000100a00 */
[----:B------:R0:W-:Y:S02]  /*21a90*/  STL.64 [R1+0x5038], R20 ;  /* 0x0050381401007387 */ /* 0x0001e40000100a00 */
[----:B0-----:R-:W-:Y:S01]  /*21aa0*/  IMAD.MOV.U32 R20, RZ, RZ, R25 ;  /* 0x000000ffff147224 */ /* 0x001fe200078e0019 */
[----:B----4-:R-:W-:Y:S01]  /*21ab0*/  MOV R21, R26 ;  /* 0x0000001a00157202 */ /* 0x010fe20000000f00 */
[----:B------:R-:W2:Y:S01]  /*21ac0*/  LDL.LU R25, [R1+0x5158] ;  /* 0x0051580001197983 */ /* 0x000ea20000300800 */
[----:B------:R-:W2:Y:S01]  /*21ad0*/  LDL.LU R26, [R1+0x5154] ;  /* 0x00515400011a7983 */ /* 0x000ea20000300800 */
[----:B------:R-:W-:-:S02]  /*21ae0*/  MOV R22, R27 ;  /* 0x0000001b00167202 */ /* 0x000fc40000000f00 */
[----:B------:R-:W2:Y:S01]  /*21af0*/  LDL.LU R27, [R1+0x5150] ;  /* 0x00515000011b7983 */ /* 0x000ea20000300800 */
[----:B------:R-:W4:Y:S01]  /*21b00*/  LDL.LU R23, [R1+0x2bc] ;  /* 0x0002bc0001177983 */ /* 0x000f220000300800 */
[C---:B--2---:R-:W-:Y:S02]  /*21b10*/  HMMA.16816.F32 R12, R24.reuse, R14, R8 ;  /* 0x0000000e180c723c */ /* 0x044fe40000001808 */
[----:B----4-:R5:W-:Y:S01]  /*21b20*/  STL.64 [R1+0x5058], R22 ;  /* 0x0050581601007387 */ /* 0x010be20000100a00 */
[----:B------:R0:W-:Y:S01]  /*21b30*/  STL.64 [R1+0x5050], R20 ;  /* 0x0050501401007387 */ /* 0x0001e20000100a00 */
[----:B-----5:R-:W-:Y:S02]  /*21b40*/  MOV R22, R28 ;  /* 0x0000001c00167202 */ /* 0x020fe40000000f00 */
[----:B0-----:R-:W2:Y:S01]  /*21b50*/  LDL.LU R20, [R1+0x2c0] ;  /* 0x0002c00001147983 */ /* 0x001ea20000300800 */
[----:B------:R-:W-:Y:S02]  /*21b60*/  IMAD.MOV.U32 R21, RZ, RZ, R3 ;  /* 0x000000ffff157224 */ /* 0x000fe400078e0003 */
[----:B------:R-:W4:Y:S02]  /*21b70*/  LDL.LU R3, [R1+0x514c] ;  /* 0x00514c0001037983 */ /* 0x000f240000300800 */
[----:B------:R-:W5:Y:S01]  /*21b80*/  LDL.LU R28, [R1+0x5148] ;  /* 0x00514800011c7983 */ /* 0x000f620000300800 */
[----:B------:R-:W2:Y:S01]  /*21b90*/  LDL.LU.64 R10, [R1+0x5140] ;  /* 0x00514000010a7983 */ /* 0x000ea20000300a00 */
[----:B------:R-:W2:Y:S10]  /*21ba0*/  LDL.LU.64 R8, [R1+0x5138] ;  /* 0x0051380001087983 */ /* 0x000eb40000300a00 */
[----:B------:R-:W-:Y:S01]  /*21bb0*/  STL.64 [R1+0x170], R12 ;  /* 0x0001700c01007387 */ /* 0x000fe20000100a00 */
[----:B------:R0:W-:Y:S03]  /*21bc0*/  STL.64 [R1+0x178], R14 ;  /* 0x0001780e01007387 */ /* 0x0001e60000100a00 */
[----:B0-----:R-:W2:Y:S02]  /*21bd0*/  LDL.LU.64 R14, [R1+0x5130] ;  /* 0x00513000010e7983 */ /* 0x001ea40000300a00 */
[C---:B--2---:R-:W-:Y:S02]  /*21be0*/  HMMA.16816.F32 R12, R24.reuse, R14, R8 ;  /* 0x0000000e180c723c */ /* 0x044fe40000001808 */
[----:B------:R-:W2:Y:S01]  /*21bf0*/  LDL.LU.64 R10, [R1+0x5128] ;  /* 0x00512800010a7983 */ /* 0x000ea20000300a00 */
[----:B------:R-:W2:Y:S11]  /*21c00*/  LDL.LU.64 R8, [R1+0x5120] ;  /* 0x0051200001087983 */ /* 0x000eb60000300a00 */
[----:B------:R-:W-:Y:S09]  /*21c10*/  @!UPT UIADD3 URZ, URZ, URZ, URZ ;  /* 0x0000003f3f3ff290 */ /* 0x000ff2000fffe03f */
        /* <DEDUP_REMOVED lines=25> */
[----:B------:R-:W2:Y:S11]  /*21db0*/  LDL.LU.64 R10, [R1+0x50c8] ;  /* 0x0050c800010a7983 */ /* 0x000eb60000300a00 */
[----:B------:R-:W-:Y:S10]  /*21dc0*/  @!UPT UIADD3 URZ, URZ, URZ, URZ ;  /* 0x0000003f3f3ff290 */ /* 0x000ff4000fffe03f */
[----:B------:R-:W-:Y:S01]  /*21dd0*/  STL.64 [R1+0x120], R12 ;  /* 0x0001200c01007387 */ /* 0x000fe20000100a00 */
[----:B------:R0:W-:Y:S03]  /*21de0*/  STL.64 [R1+0x128], R14 ;  /* 0x0001280e01007387 */ /* 0x0001e60000100a00 */
[----:B0-----:R-:W3:Y:S01]  /*21df0*/  LDL.LU.64 R14, [R1+0x50c0] ;  /* 0x0050c000010e7983 */ /* 0x001ee20000300a00 */
[----:B------:R-:W3:Y:S01]  /*21e00*/  LDL.LU.64 R12, [R1+0x50b8] ;  /* 0x0050b800010c7983 */ /* 0x000ee20000300a00 */
[C---:B--2---:R-:W-:Y:S02]  /*21e10*/  HMMA.16816.F32 R8, R24.reuse, R10, R4 ;  /* 0x0000000a1808723c */ /* 0x044fe40000001804 */
[----:B------:R-:W3:Y:S11]  /*21e20*/  LDL.LU.64 R6, [R1+0x50b0] ;  /* 0x0050b00001067983 */ /* 0x000ef60000300a00 */
[----:B------:R-:W-:Y:S10]  /*21e30*/  @!UPT UIADD3 URZ, URZ, URZ, URZ ;  /* 0x0000003f3f3ff290 */ /* 0x000ff4000fffe03f */
[----:B------:R-:W-:Y:S01]  /*21e40*/  STL.64 [R1+0x110], R8 ;  /* 0x0001100801007387 */ /* 0x000fe20000100a00 */
[----:B------:R0:W-:Y:S03]  /*21e50*/  STL.64 [R1+0x118], R10 ;  /* 0x0001180a01007387 */ /* 0x0001e60000100a00 */
[----:B0-----:R-:W2:Y:S01]  /*21e60*/  LDL.LU.64 R10, [R1+0x50a8] ;  /* 0x0050a800010a7983 */ /* 0x001ea20000300a00 */
[----:B------:R-:W2:Y:S01]  /*21e70*/  LDL.LU.64 R8, [R1+0x50a0] ;  /* 0x0050a00001087983 */ /* 0x000ea20000300a00 */
[C---:B---3--:R-:W-:Y:S02]  /*21e80*/  HMMA.16816.F32 R4, R24.reuse, R6, R12 ;  /* 0x000000061804723c */ /* 0x048fe4000000180c */
[----:B------:R-:W3:Y:S01]  /*21e90*/  LDL.LU.64 R14, [R1+0x5098] ;  /* 0x00509800010e7983 */ /* 0x000ee20000300a00 */
[----:B------:R-:W2:Y:S11]  /*21ea0*/  LDL.LU.64 R12, [R1+0x5090] ;  /* 0x00509000010c7983 */ /* 0x000eb60000300a00 */
[----:B------:R-:W-:Y:S09]  /*21eb0*/  @!UPT UIADD3 URZ, URZ, URZ, URZ ;  /* 0x0000003f3f3ff290 */ /* 0x000ff2000fffe03f */
[----:B------:R-:W-:Y:S01]  /*21ec0*/  STL.64 [R1+0x100], R4 ;  /* 0x0001000401007387 */ /* 0x000fe20000100a00 */
[----:B------:R0:W-:Y:S03]  /*21ed0*/  STL.64 [R1+0x108], R6 ;  /* 0x0001080601007387 */ /* 0x0001e60000100a00 */
[----:B0-----:R-:W2:Y:S01]  /*21ee0*/  LDL.LU.64 R6, [R1+0x5088] ;  /* 0x0050880001067983 */ /* 0x001ea20000300a00 */
[----:B------:R-:W3:Y:S01]  /*21ef0*/  LDL.LU.64 R4, [R1+0x5080] ;  /* 0x0050800001047983 */ /* 0x000ee20000300a00 */
[C---:B--2---:R-:W-:Y:S11]  /*21f00*/  HMMA.16816.F32 R8, R24.reuse, R6, R8 ;  /* 0x000000061808723c */ /* 0x044ff60000001808 */
[----:B------:R-:W-:Y:S11]  /*21f10*/  @!UPT UIADD3 URZ, URZ, URZ, URZ ;  /* 0x0000003f3f3ff290 */ /* 0x000ff6000fffe03f */
[----:B------:R-:W-:Y:S01]  /*21f20*/  @!UPT UIADD3 URZ, URZ, URZ, URZ ;  /* 0x0000003f3f3ff290 */ /* 0x000fe2000fffe03f */
[----:B------:R-:W-:Y:S01]  /*21f30*/  STL.64 [R1+0xf0], R8 ;  /* 0x0000f00801007387 */ /* 0x000fe20000100a00 */
[----:B------:R0:W-:Y:S03]  /*21f40*/  STL.64 [R1+0xf8], R10 ;  /* 0x0000f80a01007387 */ /* 0x0001e60000100a00 */
[----:B0-----:R-:W2:Y:S01]  /*21f50*/  LDL.LU.64 R10, [R1+0x5078] ;  /* 0x00507800010a7983 */ /* 0x001ea20000300a00 */
[----:B------:R-:W2:Y:S02]  /*21f60*/  LDL.LU.64 R8, [R1+0x5070] ;  /* 0x0050700001087983 */ /* 0x000ea40000300a00 */
[----:B------:R-:W2:Y:S02]  /*21f70*/  LDL.LU R6, [R1+0xe8] ;  /* 0x0000e80001067983 */ /* 0x000ea40000300800 */
[----:B----4-:R-:W-:Y:S01]  /*21f80*/  IMAD.MOV.U32 R7, RZ, RZ, R3 ;  /* 0x000000ffff077224 */ /* 0x010fe200078e0003 */
[----:B------:R-:W-:Y:S01]  /*21f90*/  MOV R23, R29 ;  /* 0x0000001d00177202 */ /* 0x000fe20000000f00 */
[----:B---3--:R-:W-:Y:S01]  /*21fa0*/  HMMA.16816.F32 R16, R24, R14, R16 ;  /* 0x0000000e1810723c */ /* 0x008fe20000001810 */
[----:B------:R-:W0:Y:S04]  /*21fb0*/  S2R R29, SR_TID.X ;  /* 0x00000000001d7919 */ /* 0x000e280000002100 */
[----:B------:R-:W3:Y:S01]  /*21fc0*/  LDL.LU R3, [R1+0x5068] ;  /* 0x0050680001037983 */ /* 0x000ee20000300800 */
[----:B0-----:R-:W-:-:S02]  /*21fd0*/  LOP3.LUT R29, R29, 0x7, RZ, 0xc0, !PT ;  /* 0x000000071d1d7812 */ /* 0x001fc400078ec0ff */
[----:B--2---:R-:W-:Y:S11]  /*21fe0*/  HMMA.16816.F32 R4, R24, R10, R4 ;  /* 0x0000000a1804723c */ /* 0x004ff60000001804 */
[----:B------:R-:W-:Y:S11]  /*21ff0*/  @!UPT UIADD3 URZ, URZ, URZ, URZ ;  /* 0x0000003f3f3ff290 */ /* 0x000ff6000fffe03f */
[----:B------:R-:W-:Y:S01]  /*22000*/  @!UPT UIADD3 URZ, URZ, URZ, URZ ;  /* 0x0000003f3f3ff290 */ /* 0x000fe2000fffe03f */
[----:B------:R0:W-:Y:S01]  /*22010*/  STL.64 [R1+0xe0], R4 ;  /* 0x0000e00401007387 */ /* 0x0001e20000100a00 */
[----:B------:R-:W-:Y:S02]  /*22020*/  STL.64 [R1+0xe8], R6 ;  /* 0x0000e80601007387 */ /* 0x000fe40000100a00 */
[----:B------:R-:W-:Y:S02]  /*22030*/  STL.64 [R1+0xd0], R16 ;  /* 0x0000d01001007387 */ /* 0x000fe40000100a00 */
[----:B0-----:R-:W-:Y:S01]  /*22040*/  IMAD R5, R29, 0x210, RZ ;  /* 0x000002101d057824 */ /* 0x001fe200078e02ff */
[----:B-----5:R-:W-:-:S04]  /*22050*/  SHF.L.U32 R4, R28, 0x1, RZ ;  /* 0x000000011c047819 */ /* 0x020fc800000006ff */
[----:B------:R-:W-:Y:S02]  /*22060*/  LOP3.LUT R11, R5, 0x30, R4, 0x78, !PT ;  /* 0x00000030050b7812 */ /* 0x000fe400078e7804 */
[----:B------:R-:W-:Y:S01]  /*22070*/  MOV R29, R18 ;  /* 0x00000012001d7202 */ /* 0x000fe20000000f00 */
[----:B------:R-:W-:Y:S01]  /*22080*/  IMAD.MOV.U32 R28, RZ, RZ, R19 ;  /* 0x000000ffff1c7224 */ /* 0x000fe200078e0013 */
[----:B---3--:R-:W-:Y:S04]  /*22090*/  LDSM.16.MT88.4 R4, [R3+0x10000] ;  /* 0x010000000304783b */ /* 0x008fe80000004200 */
[----:B------:R-:W0:Y:S04]  /*220a0*/  LDSM.16.M88.4 R16, [R11+0x20100] ;  /* 0x020100000b10783b */ /* 0x000e280000000200 */
[----:B------:R-:W-:Y:S01]  /*220b0*/  STL [R1+0x4ed4], R28 ;  /* 0x004ed41c01007387 */ /* 0x000fe20000100800 */
[----:B------:R-:W-:Y:S03]  /*220c0*/  STL [R1+0x4ed0], R29 ;  /* 0x004ed01d01007387 */ /* 0x000fe60000100800 */
[----:B0-----:R-:W-:Y:S01]  /*220d0*/  STL.64 [R1+0xc0], R16 ;  /* 0x0000c01001007387 */ /* 0x001fe20000100a00 */
        /* <DEDUP_REMOVED lines=30> */
[----:B--2---:R-:W-:Y:S01]  /*222c0*/  HMMA.16816.F32 R16, R24, R22, R16 ;  /* 0x000000161810723c */ /* 0x004fe20000001810 */
[----:B------:R-:W-:Y:S04]  /*222d0*/  LDSM.16.M88.4 R20, [R11+0x22100] ;  /* 0x022100000b14783b */ /* 0x000fe80000000200 */
[----:B------:R-:W2:Y:S02]  /*222e0*/  LDL.LU R24, [R1+0x280] ;  /* 0x0002800001187983 */ /* 0x000ea40000300800 */
[----:B------:R-:W-:-:S02]  /*222f0*/  MOV R26, R13 ;  /* 0x0000000d001a7202 */ /* 0x000fc40000000f00 */
[----:B------:R-:W-:Y:S02]  /*22300*/  MOV R27, R12 ;  /* 0x0000000c001b7202 */ /* 0x000fe40000000f00 */
[----:B------:R-:W0:Y:S11]  /*22310*/  LDSM.16.M88.4 R12, [R11+0x21100] ;  /* 0x021100000b0c783b */ /* 0x000e360000000200 */
[----:B------:R-:W-:Y:S01]  /*22320*/  @!UPT UIADD3 URZ, URZ, URZ, URZ ;  /* 0x0000003f3f3ff290 */ /* 0x000fe2000fffe03f */
[----:B------:R-:W-:Y:S01]  /*22330*/  STL.64 [R1+0x190], R16 ;  /* 0x0001901001007387 */ /* 0x000fe20000100a00 */
[----:B------:R-:W-:Y:S02]  /*22340*/  STL.64 [R1+0x198], R18 ;  /* 0x0001981201007387 */ /* 0x000fe40000100a00 */
[----:B------:R-:W2:Y:S02]  /*22350*/  LDL.LU R25, [R1+0x284] ;  /* 0x0002840001197983 */ /* 0x000ea40000300800 */
[----:B------:R-:W1:Y:S01]  /*22360*/  LDSM.16.M88.4 R16, [R11+0x23100] ;  /* 0x023100000b10783b */ /* 0x000e620000000200 */
[----:B0-----:R-:W-:Y:S03]  /*22370*/  STL.64 [R1+0x60], R12 ;  /* 0x0000600c01007387 */ /* 0x001fe60000100a00 */
[----:B------:R-:W-:Y:S02]  /*22380*/  STL.64 [R1+0x68], R14 ;  /* 0x0000680e01007387 */ /* 0x000fe40000100a00 */
[----:B------:R-:W0:Y:S04]  /*22390*/  LDSM.16.M88.4 R12, [R11+0x24100] ;  /* 0x024100000b0c783b */ /* 0x000e280000000200 */
[----:B------:R-:W-:Y:S01]  /*223a0*/  STL.64 [R1+0x50], R20 ;  /* 0x0000501401007387 */ /* 0x000fe20000100a00 */
[----:B------:R-:W-:Y:S02]  /*223b0*/  STL.64 [R1+0x58], R22 ;  /* 0x0000581601007387 */ /* 0x000fe40000100a00 */
[----:B------:R-:W3:Y:S02]  /*223c0*/  LDSM.16.M88.4 R20, [R11+0x25100] ;  /* 0x025100000b14783b */ /* 0x000ee40000000200 */
[----:B-1----:R-:W-:Y:S02]  /*223d0*/  STL.64 [R1+0x40], R16 ;  /* 0x0000401001007387 */ /* 0x002fe40000100a00 */
[----:B------:R-:W-:Y:S02]  /*223e0*/  STL.64 [R1+0x48], R18 ;  /* 0x0000481201007387 */ /* 0x000fe40000100a00 */
[----:B------:R-:W1:Y:S01]  /*223f0*/  LDSM.16.M88.4 R16, [R11+0x26100] ;  /* 0x026100000b10783b */ /* 0x000e620000000200 */
[----:B0-----:R-:W-:Y:S03]  /*22400*/  STL.64 [R1+0x30], R12 ;  /* 0x0000300c01007387 */ /* 0x001fe60000100a00 */
[----:B------:R-:W-:Y:S02]  /*22410*/  STL.64 [R1+0x38], R14 ;  /* 0x0000380e01007387 */ /* 0x000fe40000100a00 */
[----:B---3--:R-:W-:Y:S02]  /*22420*/  STL.64 [R1+0x20], R20 ;  /* 0x0000201401007387 */ /* 0x008fe40000100a00 */
[----:B------:R-:W-:Y:S02]  /*22430*/  STL.64 [R1+0x28], R22 ;  /* 0x0000281601007387 */ /* 0x000fe40000100a00 */
[----:B------:R-:W0:Y:S04]  /*22440*/  LDSM.16.M88.4 R20, [R11+0x28100] ;  /* 0x028100000b14783b */ /* 0x000e280000000200 */
[----:B------:R-:W3:Y:S04]  /*22450*/  LDSM.16.M88.4 R12, [R11+0x27100] ;  /* 0x027100000b0c783b */ /* 0x000ee80000000200 */
[----:B-1----:R-:W-:Y:S01]  /*22460*/  STL.64 [R1+0x10], R16 ;  /* 0x0000101001007387 */ /* 0x002fe20000100a00 */
[----:B------:R-:W-:Y:S02]  /*22470*/  STL.64 [R1+0x18], R18 ;  /* 0x0000181201007387 */ /* 0x000fe40000100a00 */
[----:B------:R-:W1:Y:S01]  /*22480*/  LDSM.16.M88.4 R16, [R11+0x29100] ;  /* 0x029100000b10783b */ /* 0x000e620000000200 */
[----:B0-----:R-:W-:Y:S03]  /*22490*/  STL [R1+0x4de4], R22 ;  /* 0x004de41601007387 */ /* 0x001fe60000100800 */
[----:B---3--:R-:W-:Y:S02]  /*224a0*/  STL.64 [R1], R12 ;  /* 0x0000000c01007387 */ /* 0x008fe40000100a00 */
[----:B------:R-:W-:Y:S02]  /*224b0*/  STL.64 [R1+0x8], R14 ;  /* 0x0000080e01007387 */ /* 0x000fe40000100a00 */
[----:B------:R-:W-:Y:S01]  /*224c0*/  STL [R1+0x4de0], R23 ;  /* 0x004de01701007387 */ /* 0x000fe20000100800 */
[----:B------:R0:W-:Y:S04]  /*224d0*/  STL.64 [R1+0x4fe0], R20 ;  /* 0x004fe01401007387 */ /* 0x0001e80000100a00 */
[----:B------:R-:W3:Y:S04]  /*224e0*/  LDSM.16.M88.4 R12, [R11+0x2a100] ;  /* 0x02a100000b0c783b */ /* 0x000ee80000000200 */
[----:B0-----:R-:W2:Y:S01]  /*224f0*/  LDL.LU.64 R20, [R1+0xc0] ;  /* 0x0000c00001147983 */ /* 0x001ea20000300a00 */
[----:B-1----:R-:W-:Y:S02]  /*22500*/  STL [R1+0x4d2c], R18 ;  /* 0x004d2c1201007387 */ /* 0x002fe40000100800 */
[----:B------:R-:W-:Y:S02]  /*22510*/  STL [R1+0x4d28], R19 ;  /* 0x004d281301007387 */ /* 0x000fe40000100800 */
[----:B------:R-:W-:Y:S02]  /*22520*/  STL.64 [R1+0x4f78], R16 ;  /* 0x004f781001007387 */ /* 0x000fe40000100a00 */
[----:B------:R-:W0:Y:S04]  /*22530*/  LDSM.16.M88.4 R16, [R11+0x2b100] ;  /* 0x02b100000b10783b */ /* 0x000e280000000200 */
[----:B---3--:R-:W-:Y:S01]  /*22540*/  STL [R1+0x4dec], R14 ;  /* 0x004dec0e01007387 */ /* 0x008fe20000100800 */
[----:B------:R-:W-:Y:S02]  /*22550*/  STL [R1+0x4de8], R15 ;  /* 0x004de80f01007387 */ /* 0x000fe40000100800 */
[----:B------:R-:W-:Y:S02]  /*22560*/  STL.64 [R1+0x4f70], R12 ;  /* 0x004f700c01007387 */ /* 0x000fe40000100a00 */
[----:B------:R-:W1:Y:S04]  /*22570*/  LDSM.16.M88.4 R12, [R11+0x2c100] ;  /* 0x02c100000b0c783b */ /* 0x000e680000000200 */
[----:B0-----:R-:W-:Y:S01]  /*22580*/  STL.64 [R1+0xb0], R16 ;  /* 0x0000b01001007387 */ /* 0x001fe20000100a00 */
[----:B------:R-:W-:Y:S02]  /*22590*/  STL.64 [R1+0xb8], R18 ;  /* 0x0000b81201007387 */ /* 0x000fe40000100a00 */
[----:B------:R-:W0:Y:S01]  /*225a0*/  LDSM.16.M88.4 R16, [R11+0x2d100] ;  /* 0x02d100000b10783b */ /* 0x000e220000000200 */
[----:B-1----:R-:W-:Y:S03]  /*225b0*/  STL.64 [R1+0xa0], R12 ;  /* 0x0000a00c01007387 */ /* 0x002fe60000100a00 */
[----:B------:R-:W-:Y:S02]  /*225c0*/  STL.64 [R1+0xa8], R14 ;  /* 0x0000a80e01007387 */ /* 0x000fe40000100a00 */
[----:B------:R-:W1:Y:S01]  /*225d0*/  LDSM.16.M88.4 R12, [R11+0x2e100] ;  /* 0x02e100000b0c783b */ /* 0x000e620000000200 */
[----:B0-----:R-:W-:Y:S03]  /*225e0*/  STL.64 [R1+0x90], R16 ;  /* 0x0000901001007387 */ /* 0x001fe60000100a00 */
[----:B------:R-:W-:Y:S02]  /*225f0*/  STL.64 [R1+0x98], R18 ;  /* 0x0000981201007387 */ /* 0x000fe40000100a00 */
[----:B------:R-:W0:Y:S01]  /*22600*/  LDSM.16.M88.4 R16, [R11+0x2f100] ;  /* 0x02f100000b10783b */ /* 0x000e220000000200 */
[----:B-1----:R-:W-:Y:S03]  /*22610*/  STL.64 [R1+0x80], R12 ;  /* 0x0000800c01007387 */ /* 0x002fe60000100a00 */
[----:B------:R2:W-:Y:S01]  /*22620*/  STL.64 [R1+0x88], R14 ;  /* 0x0000880e01007387 */ /* 0x0005e20000100a00 */
[----:B0-----:R-:W-:Y:S01]  /*22630*/  STL.64 [R1+0x70], R16 ;  /* 0x0000701001007387 */ /* 0x001fe20000100a00 */
[----:B------:R-:W-:Y:S01]  /*22640*/  STL.64 [R1+0x78], R18 ;  /* 0x0000781201007387 */ /* 0x000fe20000100a00 */
[----:B--2---:R-:W-:Y:S11]  /*22650*/  HMMA.16816.F32 R12, R4, R20, R24 ;  /* 0x00000014040c723c */ /* 0x004ff60000001818 */
[----:B------:R-:W-:Y:S11]  /*22660*/  @!UPT UIADD3 URZ, URZ, URZ, URZ ;  /* 0x0000003f3f3ff290 */ /* 0x000ff6000fffe03f */
[----:B------:R-:W-:Y:S01]  /*22670*/  @!UPT UIADD3 URZ, URZ, URZ, URZ ;  /* 0x0000003f3f3ff290 */ /* 0x000fe2000fffe03f */
[----:B------:R0:W-:Y:S01]  /*22680*/  STL.64 [R1+0x280], R12 ;  /* 0x0002800c01007387 */ /* 0x0001e20000100a00 */
[----:B------:R1:W-:Y:S03]  /*22690*/  STL.64 [R1+0x288], R14 ;  /* 0x0002880e01007387 */ /* 0x0003e60000100a00 */
[----:B0-----:R-:W2:Y:S01]  /*226a0*/  LDL.LU R12, [R1+0x210] ;  /* 0x00021000010c7983 */ /* 0x001ea20000300800 */
[----:B------:R-:W2:Y:S01]  /*226b0*/  LDL.LU R13, [R1+0x214] ;  /* 0x00021400010d7983 */ /* 0x000ea20000300800 */
[----:B-1----:R-:W-:Y:S01]  /*226c0*/  MOV R14, R9 ;  /* 0x00000009000e7202 */ /* 0x002fe20000000f00 */
[----:B------:R-:W-:Y:S01]  /*226d0*/  IMAD.MOV.U32 R15, RZ, RZ, R8 ;  /* 0x000000ffff0f7224 */ /* 0x000fe200078e0008 */
[----:B------:R-:W3:Y:S01]  /*226e0*/  LDL.LU R9, [R1+0x4ffc] ;  /* 0x004ffc0001097983 */ /* 0x000ee20000300800 */
[----:B------:R-:W4:Y:S03]  /*226f0*/  LDL.LU R8, [R1+0x4ff8] ;  /* 0x004ff80001087983 */ /* 0x000f260000300800 */
[----:B------:R-:W-:Y:S04]  /*22700*/  STL.64 [R1+0x4f90], R14 ;  /* 0x004f900e01007387 */ /* 0x000fe80000100a00 */
[----:B--2---:R0:W-:Y:S04]  /*22710*/  STL.64 [R1+0x4f88], R12 ;  /* 0x004f880c01007387 */ /* 0x0041e80000100a00 */
[----:B0-----:R-:W2:Y:S04]  /*22720*/  LDL.LU.64 R12, [R1+0x10] ;  /* 0x00001000010c7983 */ /* 0x001ea80000300a00 */
[----:B--2---:R0:W-:Y:S04]  /*22730*/  STL.64 [R1+0x4fa0], R12 ;  /* 0x004fa00c01007387 */ /* 0x0041e80000100a00 */
[----:B0-----:R-:W2:Y:S04]  /*22740*/  LDL.LU.64 R12, [R1+0x20] ;  /* 0x00002000010c7983 */ /* 0x001ea80000300a00 */
[----:B--2---:R-:W-:Y:S01]  /*22750*/  STL.64 [R1+0x4fb8], R12 ;  /* 0x004fb80c01007387 */ /* 0x004fe20000100a00 */
[----:B------:R-:W2:Y:S02]  /*22760*/  LDL.LU.64 R16, [R1] ;  /* 0x0000000001107983 */ /* 0x000ea40000300a00 */
[----:B------:R-:W-:Y:S01]  /*22770*/  IMAD.MOV.U32 R27, RZ, RZ, R20 ;  /* 0x000000ffff1b7224 */ /* 0x000fe200078e0014 */
[----:B------:R-:W-:Y:S01]  /*22780*/  MOV R26, R21 ;  /* 0x00000015001a7202 */ /* 0x000fe20000000f00 */
[----:B--2---:R0:W-:Y:S04]  /*22790*/  STL.64 [R1+0x4f98], R16 ;  /* 0x004f981001007387 */ /* 0x0041e80000100a00 */
[----:B0-----:R-:W2:Y:S01]  /*227a0*/  LDL.LU R16, [R1+0x220] ;  /* 0x0002200001107983 */ /* 0x001ea20000300800 */
[----:B------:R-:W2:Y:S02]  /*227b0*/  LDL.LU R17, [R1+0x224] ;  /* 0x0002240001117983 */ /* 0x000ea40000300800 */
[----:B------:R-:W5:Y:S02]  /*227c0*/  LDL.LU R18, [R1+0x228] ;  /* 0x0002280001127983 */ /* 0x000f640000300800 */
[----:B------:R-:W5:Y:S01]  /*227d0*/  LDL.LU R19, [R1+0x22c] ;  /* 0x00022c0001137983 */ /* 0x000f620000300800 */
[----:B------:R-:W2:Y:S04]  /*227e0*/  LDL.LU.64 R20, [R1+0x50] ;  /* 0x0000500001147983 */ /* 0x000ea80000300a00 */
[----:B--2---:R0:W-:Y:S04]  /*227f0*/  STL.64 [R1+0x4fe8], R20 ;  /* 0x004fe81401007387 */ /* 0x0041e80000100a00 */
[----:B0-----:R-:W2:Y:S01]  /*22800*/  LDL.LU R20, [R1+0x270] ;  /* 0x0002700001147983 */ /* 0x001ea20000300800 */
[----:B------:R-:W2:Y:S02]  /*22810*/  LDL.LU R21, [R1+0x274] ;  /* 0x0002740001157983 */ /* 0x000ea40000300800 */
[----:B------:R-:W2:Y:S02]  /*22820*/  LDL.LU R22, [R1+0x278] ;  /* 0x0002780001167983 */ /* 0x000ea40000300800 */
[----:B------:R-:W2:Y:S01]  /*22830*/  LDL.LU R23, [R1+0x27c] ;  /* 0x00027c0001177983 */ /* 0x000ea20000300800 */
[----:B------:R-:W2:Y:S04]  /*22840*/  LDL.LU.64 R12, [R1+0x30] ;  /* 0x00003000010c7983 */ /* 0x000ea80000300a00 */
[----:B--2---:R0:W-:Y:S04]  /*22850*/  STL.64 [R1+0x4fc0], R12 ;  /* 0x004fc00c01007387 */ /* 0x0041e80000100a00 */
[----:B0-----:R-:W2:Y:S04]  /*22860*/  LDL.LU.64 R12, [R1+0x40] ;  /* 0x00004000010c7983 */ /* 0x001ea80000300a00 */
[----:B--2---:R0:W-:Y:S04]  /*22870*/  STL.64 [R1+0x4fd8], R12 ;  /* 0x004fd80c01007387 */ /* 0x0041e80000100a00 */
[----:B0-----:R-:W2:Y:S01]  /*22880*/  LDL.LU R12, [R1+0x260] ;  /* 0x00026000010c7983 */ /* 0x001ea20000300800 */
[----:B------:R-:W2:Y:S02]  /*22890*/  LDL.LU R13, [R1+0x264] ;  /* 0x00026400010d7983 */ /* 0x000ea40000300800 */
[----:B------:R-:W2:Y:S02]  /*228a0*/  LDL.LU R14, [R1+0x268] ;  /* 0x00026800010e7983 */ /* 0x000ea40000300800 */
[----:B------:R-:W2:Y:S01]  /*228b0*/  LDL.LU R15, [R1+0x26c] ;  /* 0x00026c00010f7983 */ /* 0x000ea20000300800 */
[----:B-----5:R-:W-:Y:S01]  /*228c0*/  STL.64 [R1+0x4fb0], R18 ;  /* 0x004fb01201007387 */ /* 0x020fe20000100a00 */
[----:B------:R4:W-:Y:S02]  /*228d0*/  STL.64 [R1+0x4fa8], R16 ;  /* 0x004fa81001007387 */ /* 0x0009e40000100a00 */
[----:B----4-:R-:W-:-:S02]  /*228e0*/  MOV R16, R8 ;  /* 0x0000000800107202 */ /* 0x010fc40000000f00 */
[----:B---3--:R-:W-:Y:S01]  /*228f0*/  MOV R17, R9 ;  /* 0x0000000900117202 */ /* 0x008fe20000000f00 */
[----:B------:R-:W3:Y:S01]  /*22900*/  LDL.LU R8, [R1+0x4ff4] ;  /* 0x004ff40001087983 */ /* 0x000ee20000300800 */
[----:B------:R-:W4:Y:S02]  /*22910*/  LDL.LU R9, [R1+0x4ff0] ;  /* 0x004ff00001097983 */ /* 0x000f240000300800 */
[----:B------:R-:W5:Y:S02]  /*22920*/  LDL.LU R18, [R1+0x238] ;  /* 0x0002380001127983 */ /* 0x000f640000300800 */
[----:B------:R-:W5:Y:S02]  /*22930*/  LDL.LU R19, [R1+0x23c] ;  /* 0x00023c0001137983 */ /* 0x000f640000300800 */
[----:B-----5:R-:W-:Y:S01]  /*22940*/  STL.64 [R1+0x4fd0], R18 ;  /* 0x004fd01201007387 */ /* 0x020fe20000100a00 */
[----:B------:R0:W-:Y:S03]  /*22950*/  STL.64 [R1+0x4fc8], R16 ;  /* 0x004fc81001007387 */ /* 0x0001e60000100a00 */
[----:B0-----:R-:W5:Y:S01]  /*22960*/  LDL.LU R16, [R1+0x250] ;  /* 0x0002500001107983 */ /* 0x001f620000300800 */
[----:B------:R-:W5:Y:S02]  /*22970*/  LDL.LU R17, [R1+0x254] ;  /* 0x0002540001117983 */ /* 0x000f640000300800 */
[----:B------:R-:W-:Y:S02]  /*22980*/  STL [R1+0x4edc], R26 ;  /* 0x004edc1a01007387 */ /* 0x000fe40000100800 */
[----:B------:R-:W-:Y:S01]  /*22990*/  STL [R1+0x4ed8], R27 ;  /* 0x004ed81b01007387 */ /* 0x000fe20000100800 */
[----:B------:R-:W2:Y:S01]  /*229a0*/  LDL.LU.64 R24, [R1+0x60] ;  /* 0x0000600001187983 */ /* 0x000ea20000300a00 */
[----:B----4-:R-:W-:Y:S01]  /*229b0*/  IMAD.MOV.U32 R18, RZ, RZ, R9 ;  /* 0x000000ffff127224 */ /* 0x010fe200078e0009 */
[----:B---3--:R-:W-:-:S02]  /*229c0*/  MOV R19, R8 ;  /* 0x0000000800137202 */ /* 0x008fc40000000f00 */
[----:B------:R-:W0:Y:S04]  /*229d0*/  LDSM.16.MT88.4 R8, [R3+0x10100] ;  /* 0x010100000308783b */ /* 0x000e280000004200 */
[----:B0-----:R0:W-:Y:S01]  /*229e0*/  STL [R1+0x4ef0], R8 ;  /* 0x004ef00801007387 */ /* 0x0011e20000100800 */
[----:B------:R1:W-:Y:S02]  /*229f0*/  STL [R1+0x4eec], R9 ;  /* 0x004eec0901007387 */ /* 0x0003e40000100800 */
[----:B------:R3:W-:Y:S02]  /*22a00*/  STL [R1+0x4ee8], R10 ;  /* 0x004ee80a01007387 */ /* 0x0007e40000100800 */
[----:B------:R4:W-:Y:S01]  /*22a10*/  STL [R1+0x4ee4], R11 ;  /* 0x004ee40b01007387 */ /* 0x0009e20000100800 */
[----:B0-----:R-:W5:Y:S01]  /*22a20*/  LDL.LU R8, [R1+0x240] ;  /* 0x0002400001087983 */ /* 0x001f620000300800 */
[----:B-1----:R-:W5:Y:S02]  /*22a30*/  LDL.LU R9, [R1+0x244] ;  /* 0x0002440001097983 */ /* 0x002f640000300800 */
[----:B---3--:R-:W3:Y:S02]  /*22a40*/  LDL.LU R10, [R1+0x248] ;  /* 0x00024800010a7983 */ /* 0x008ee40000300800 */
[----:B----4-:R-:W3:Y:S01]  /*22a50*/  LDL.LU R11, [R1+0x24c] ;  /* 0x00024c00010b7983 */ /* 0x010ee20000300800 */
[----:B------:R-:W-:Y:S01]  /*22a60*/  STL [R1+0x4ee0], R3 ;  /* 0x004ee00301007387 */ /* 0x000fe20000100800 */
[----:B--2---:R-:W-:Y:S11]  /*22a70*/  HMMA.16816.F32 R20, R4, R24, R20 ;  /* 0x000000180414723c */ /* 0x004ff60000001814 */
[----:B------:R-:W-:Y:S11]  /*22a80*/  @!UPT UIADD3 URZ, URZ, URZ, URZ ;  /* 0x0000003f3f3ff290 */ /* 0x000ff6000fffe03f */
[----:B------:R-:W-:Y:S01]  /*22a90*/  @!UPT UIADD3 URZ, URZ, URZ, URZ ;  /* 0x0000003f3f3ff290 */ /* 0x000fe2000fffe03f */
[----:B------:R0:W-:Y:S01]  /*22aa0*/  STL.64 [R1+0x270], R20 ;  /* 0x0002701401007387 */ /* 0x0001e20000100a00 */
[----:B------:R1:W-:Y:S03]  /*22ab0*/  STL.64 [R1+0x278], R22 ;  /* 0x0002781601007387 */ /* 0x0003e60000100a00 */
[----:B0-----:R-:W2:Y:S01]  /*22ac0*/  LDL.LU.64 R20, [R1+0x4fe8] ;  /* 0x004fe80001147983 */ /* 0x001ea20000300a00 */
[----:B------:R-:W-:Y:S01]  /*22ad0*/  IMAD.MOV.U32 R29, RZ, RZ, R25 ;  /* 0x000000ffff1d7224 */ /* 0x000fe200078e0019 */
[----:B------:R-:W-:-:S04]  /*22ae0*/  MOV R28, R24 ;  /* 0x00000018001c7202 */ /* 0x000fc80000000f00 */
[----:B------:R-:W-:Y:S01]  /*22af0*/  STL [R1+0x4ef8], R29 ;  /* 0x004ef81d01007387 */ /* 0x000fe20000100800 */
[----:B------:R-:W-:Y:S01]  /*22b00*/  STL [R1+0x4ef4], R28 ;  /* 0x004ef41c01007387 */ /* 0x000fe20000100800 */
[C---:B--2---:R-:W-:Y:S01]  /*22b10*/  HMMA.16816.F32 R12, R4.reuse, R20, R12 ;  /* 0x00000014040c723c */ /* 0x044fe2000000180c */
[----:B------:R-:W-:Y:S02]  /*22b20*/  MOV R26, R20 ;  /* 0x00000014001a7202 */ /* 0x000fe40000000f00 */
[----:B------:R-:W-:Y:S02]  /*22b30*/  MOV R27, R21 ;  /* 0x00000015001b7202 */ /* 0x000fe40000000f00 */
[----:B------:R-:W2:Y:S11]  /*22b40*/  LDL.LU.64 R20, [R1+0x4fe0] ;  /* 0x004fe00001147983 */ /* 0x000eb60000300a00 */
[----:B------:R-:W-:Y:S07]  /*22b50*/  @!UPT UIADD3 URZ, URZ, URZ, URZ ;  /* 0x0000003f3f3ff290 */ /* 0x000fee000fffe03f */
[----:B------:R-:W-:Y:S01]  /*22b60*/  STL.64 [R1+0x268], R14 ;  /* 0x0002680e01007387 */ /* 0x000fe20000100a00 */
[----:B-1----:R-:W-:Y:S01]  /*22b70*/  IMAD.MOV.U32 R22, RZ, RZ, R12 ;  /* 0x000000ffff167224 */ /* 0x002fe200078e000c */
[----:B------:R-:W-:Y:S02]  /*22b80*/  MOV R23, R13 ;  /* 0x0000000d00177202 */ /* 0x000fe40000000f00 */
[----:B------:R-:W5:Y:S01]  /*22b90*/  LDL.LU.64 R12, [R1+0x4fd8] ;  /* 0x004fd800010c7983 */ /* 0x000f620000300a00 */
[----:B------:R-:W-:Y:S02]  /*22ba0*/  STL [R1+0x4efc], R26 ;  /* 0x004efc1a01007387 */ /* 0x000fe40000100800 */
[----:B------:R-:W-:Y:S02]  /*22bb0*/  STL [R1+0x4df4], R23 ;  /* 0x004df41701007387 */ /* 0x000fe40000100800 */
[----:B------:R-:W-:Y:S01]  /*22bc0*/  STL [R1+0x4df0], R22 ;  /* 0x004df01601007387 */ /* 0x000fe20000100800 */
[C---:B-----5:R-:W-:Y:S01]  /*22bd0*/  HMMA.16816.F32 R16, R4.reuse, R12, R16 ;  /* 0x0000000c0410723c */ /* 0x060fe20000001810 */
[----:B------:R-:W-:Y:S01]  /*22be0*/  MOV R25, R12 ;  /* 0x0000000c00197202 */ /* 0x000fe20000000f00 */
[----:B------:R-:W-:Y:S11]  /*22bf0*/  IMAD.MOV.U32 R24, RZ, RZ, R13 ;  /* 0x000000ffff187224 */ /* 0x000ff600078e000d */
[----:B------:R-:W-:Y:S10]  /*22c00*/  @!UPT UIADD3 URZ, URZ, URZ, URZ ;  /* 0x0000003f3f3ff290 */ /* 0x000ff4000fffe03f */
[----:B------:R-:W-:Y:S01]  /*22c10*/  STL.64 [R1+0x250], R16 ;  /* 0x0002501001007387 */ /* 0x000fe20000100a00 */
[----:B------:R0:W-:Y:S03]  /*22c20*/  STL.64 [R1+0x258], R18 ;  /* 0x0002581201007387 */ /* 0x0001e60000100a00 */
[----:B0-----:R-:W4:Y:S01]  /*22c30*/  LDL.LU.64 R18, [R1+0x4fd0] ;  /* 0x004fd00001127983 */ /* 0x001f220000300a00 */
[----:B------:R-:W4:Y:S02]  /*22c40*/  LDL.LU.64 R16, [R1+0x4fc8] ;  /* 0x004fc80001107983 */ /* 0x000f240000300a00 */
[----:B------:R-:W3:Y:S02]  /*22c50*/  LDL.LU.64 R12, [R1+0x4fc0] ;  /* 0x004fc000010c7983 */ /* 0x000ee40000300a00 */
[C---:B---3--:R-:W-:Y:S01]  /*22c60*/  HMMA.16816.F32 R8, R4.reuse, R12, R8 ;  /* 0x0000000c0408723c */ /* 0x048fe20000001808 */
[----:B------:R-:W-:Y:S11]  /*22c70*/  MOV R3, R13 ;  /* 0x0000000d00037202 */ /* 0x000ff60000000f00 */
[----:B------:R-:W-:Y:S11]  /*22c80*/  @!UPT UIADD3 URZ, URZ, URZ, URZ ;  /* 0x0000003f3f3ff290 */ /* 0x000ff6000fffe03f */
[----:B------:R-:W-:Y:S01]  /*22c90*/  STL.64 [R1+0x240], R8 ;  /* 0x0002400801007387 */ /* 0x000fe20000100a00 */
[----:B------:R0:W-:Y:S02]  /*22ca0*/  STL.64 [R1+0x248], R10 ;  /* 0x0002480a01007387 */ /* 0x0001e40000100a00 */
[----:B0-----:R-:W-:Y:S02]  /*22cb0*/  MOV R11, R12 ;  /* 0x0000000c000b7202 */ /* 0x001fe40000000f00 */
[----:B------:R-:W4:Y:S02]  /*22cc0*/  LDL.LU.64 R12, [R1+0x4fb8] ;  /* 0x004fb800010c7983 */ /* 0x000f240000300a00 */
[C---:B----4-:R-:W-:Y:S01]  /*22cd0*/  HMMA.16816.F32 R16, R4.reuse, R12, R16 ;  /* 0x0000000c0410723c */ /* 0x050fe20000001810 */
[----:B------:R-:W-:Y:S01]  /*22ce0*/  IMAD.MOV.U32 R9, RZ, RZ, R12 ;  /* 0x000000ffff097224 */ /* 0x000fe200078e000c */
[----:B------:R-:W-:Y:S11]  /*22cf0*/  MOV R10, R13 ;  /* 0x0000000d000a7202 */ /* 0x000ff60000000f00 */
[----:B------:R-:W-:Y:S10]  /*22d00*/  @!UPT UIADD3 URZ, URZ, URZ, URZ ;  /* 0x0000003f3f3ff290 */ /* 0x000ff4000fffe03f */
[----:B------:R-:W-:Y:S01]  /*22d10*/  STL.64 [R1+0x230], R16 ;  /* 0x0002301001007387 */ /* 0x000fe20000100a00 */
[----:B------:R0:W-:Y:S03]  /*22d20*/  STL.64 [R1+0x238], R18 ;  /* 0x0002381201007387 */ /* 0x0001e60000100a00 */
[----:B0-----:R-:W3:Y:S01]  /*22d30*/  LDL.LU.64 R18, [R1+0x4fb0] ;  /* 0x004fb00001127983 */ /* 0x001ee20000300a00 */
[----:B------:R-:W3:Y:S02]  /*22d40*/  LDL.LU.64 R16, [R1+0x4fa8] ;  /* 0x004fa80001107983 */ /* 0x000ee40000300a00 */
[----:B------:R-:W3:Y:S02]  /*22d50*/  LDL.LU.64 R12, [R1+0x4fa0] ;  /* 0x004fa000010c7983 */ /* 0x000ee40000300a00 */
[C---:B---3--:R-:W-:Y:S01]  /*22d60*/  HMMA.16816.F32 R16, R4.reuse, R12, R16 ;  /* 0x0000000c0410723c */ /* 0x048fe20000001810 */
[----:B------:R-:W-:Y:S01]  /*22d70*/  MOV R28, R12 ;  /* 0x0000000c001c7202 */ /* 0x000fe20000000f00 */
[----:B------:R-:W-:Y:S11]  /*22d80*/  IMAD.MOV.U32 R8, RZ, RZ, R13 ;  /* 0x000000ffff087224 */ /* 0x000ff600078e000d */
[----:B------:R-:W-:Y:S10]  /*22d90*/  @!UPT UIADD3 URZ, URZ, URZ, URZ ;  /* 0x0000003f3f3ff290 */ /* 0x000ff4000fffe03f */
[----:B------:R0:W-:Y:S01]  /*22da0*/  STL.64 [R1+0x220], R16 ;  /* 0x0002201001007387 */ /* 0x0001e20000100a00 */
[----:B------:R-:W-:Y:S03]  /*22db0*/  STL.64 [R1+0x228], R18 ;  /* 0x0002281201007387 */ /* 0x000fe60000100a00 */
[----:B0-----:R-:W3:Y:S01]  /*22dc0*/  LDL.LU.64 R16, [R1+0x4f98] ;  /* 0x004f980001107983 */ /* 0x001ee20000300a00 */
[----:B------:R-:W3:Y:S02]  /*22dd0*/  LDL.LU.64 R14, [R1+0x4f90] ;  /* 0x004f9000010e7983 */ /* 0x000ee40000300a00 */
[----:B------:R-:W3:Y:S02]  /*22de0*/  LDL.LU.64 R12, [R1+0x4f88] ;  /* 0x004f8800010c7983 */ /* 0x000ee40000300a00 */
[----:B------:R-:W-:Y:S01]  /*22df0*/  STL.64 [R1+0x4f08], R10 ;  /* 0x004f080a01007387 */ /* 0x000fe20000100a00 */
[----:B------:R3:W-:Y:S02]  /*22e00*/  STL.64 [R1+0x4f00], R8 ;  /* 0x004f000801007387 */ /* 0x0007e40000100a00 */
[----:B---3--:R-:W-:Y:S01]  /*22e10*/  HMMA.16816.F32 R8, R4, R16, R12 ;  /* 0x000000100408723c */ /* 0x008fe2000000180c */
[----:B------:R-:W-:Y:S11]  /*22e20*/  MOV R26, R16 ;  /* 0x00000010001a7202 */ /* 0x000ff60000000f00 */
[----:B------:R-:W-:Y:S11]  /*22e30*/  @!UPT UIADD3 URZ, URZ, URZ, URZ ;  /* 0x0000003f3f3ff290 */ /* 0x000ff6000fffe03f */
[----:B------:R-:W-:Y:S01]  /*22e40*/  STL.64 [R1+0x210], R8 ;  /* 0x0002100801007387 */ /* 0x000fe20000100a00 */
[----:B------:R-:W-:Y:S02]  /*22e50*/  STL.64 [R1+0x218], R10 ;  /* 0x0002180a01007387 */ /* 0x000fe40000100a00 */
[----:B------:R-:W-:Y:S02]  /*22e60*/  STL.64 [R1+0x4f18], R26 ;  /* 0x004f181a01007387 */ /* 0x000fe40000100a00 */
[----:B------:R0:W-:Y:S02]  /*22e70*/  STL.64 [R1+0x4f10], R24 ;  /* 0x004f101801007387 */ /* 0x0001e40000100a00 */
[----:B0-----:R-:W3:Y:S01]  /*22e80*/  LDL.LU R24, [R1+0x1a0] ;  /* 0x0001a00001187983 */ /* 0x001ee20000300800 */
[----:B------:R-:W3:Y:S02]  /*22e90*/  LDL.LU R25, [R1+0x1a4] ;  /* 0x0001a40001197983 */ /* 0x000ee40000300800 */
[----:B------:R-:W4:Y:S02]  /*22ea0*/  LDL.LU R26, [R1+0x1a8] ;  /* 0x0001a800011a7983 */ /* 0x000f240000300800 */
[----:B------:R-:W4:Y:S01]  /*22eb0*/  LDL.LU R27, [R1+0x1ac] ;  /* 0x0001ac00011b7983 */ /* 0x000f220000300800 */
[----:B------:R-:W5:Y:S01]  /*22ec0*/  LDL.LU R12, [R1+0x1f0] ;  /* 0x0001f000010c7983 */ /* 0x000f620000300800 */
[----:B------:R-:W5:Y:S02]  /*22ed0*/  LDL.LU R13, [R1+0x1f4] ;  /* 0x0001f400010d7983 */ /* 0x000f640000300800 */
[----:B------:R-:W5:Y:S02]  /*22ee0*/  LDL.LU R14, [R1+0x1f8] ;  /* 0x0001f800010e7983 */ /* 0x000f640000300800 */
[----:B------:R-:W5:Y:S01]  /*22ef0*/  LDL.LU R15, [R1+0x1fc] ;  /* 0x0001fc00010f7983 */ /* 0x000f620000300800 */
[----:B------:R-:W-:Y:S01]  /*22f00*/  MOV R29, R17 ;  /* 0x00000011001d7202 */ /* 0x000fe20000000f00 */
[----:B------:R-:W2:Y:S01]  /*22f10*/  LDL.LU R16, [R1+0x200] ;  /* 0x0002000001107983 */ /* 0x000ea20000300800 */
[----:B------:R-:W2:Y:S02]  /*22f20*/  LDL.LU R17, [R1+0x204] ;  /* 0x0002040001117983 */ /* 0x000ea40000300800 */
[----:B------:R-:W2:Y:S02]  /*22f30*/  LDL.LU R18, [R1+0x208] ;  /* 0x0002080001127983 */ /* 0x000ea40000300800 */
[----:B------:R-:W2:Y:S01]  /*22f40*/  LDL.LU R19, [R1+0x20c] ;  /* 0x00020c0001137983 */ /* 0x000ea20000300800 */
[----:B----4-:R-:W-:Y:S01]  /*22f50*/  STL.64 [R1+0x4f28], R26 ;  /* 0x004f281a01007387 */ /* 0x010fe20000100a00 */
[----:B---3--:R0:W-:Y:S03]  /*22f60*/  STL.64 [R1+0x4f20], R24 ;  /* 0x004f201801007387 */ /* 0x0081e60000100a00 */
[----:B0-----:R-:W3:Y:S04]  /*22f70*/  LDL.LU.64 R24, [R1+0x90] ;  /* 0x0000900001187983 */ /* 0x001ee80000300a00 */
[----:B---3--:R0:W-:Y:S04]  /*22f80*/  STL.64 [R1+0x4f38], R24 ;  /* 0x004f381801007387 */ /* 0x0081e80000100a00 */
[----:B0-----:R-:W3:Y:S01]  /*22f90*/  LDL.LU R24, [R1+0x1c0] ;  /* 0x0001c00001187983 */ /* 0x001ee20000300800 */
[----:B------:R-:W3:Y:S02]  /*22fa0*/  LDL.LU R25, [R1+0x1c4] ;  /* 0x0001c40001197983 */ /* 0x000ee40000300800 */
[----:B------:R-:W4:Y:S02]  /*22fb0*/  LDL.LU R26, [R1+0x1c8] ;  /* 0x0001c800011a7983 */ /* 0x000f240000300800 */
[----:B------:R-:W4:Y:S02]  /*22fc0*/  LDL.LU R27, [R1+0x1cc] ;  /* 0x0001cc00011b7983 */ /* 0x000f240000300800 */
[----:B----4-:R-:W-:Y:S01]  /*22fd0*/  STL.64 [R1+0x4f58], R26 ;  /* 0x004f581a01007387 */ /* 0x010fe20000100a00 */
[----:B---3--:R0:W-:Y:S03]  /*22fe0*/  STL.64 [R1+0x4f50], R24 ;  /* 0x004f501801007387 */ /* 0x0081e60000100a00 */
[----:B0-----:R-:W3:Y:S04]  /*22ff0*/  LDL.LU.64 R24, [R1+0xb0] ;  /* 0x0000b00001187983 */ /* 0x001ee80000300a00 */
[----:B---3--:R0:W-:Y:S04]  /*23000*/  STL.64 [R1+0x4f68], R24 ;  /* 0x004f681801007387 */ /* 0x0081e80000100a00 */
[----:B0-----:R-:W3:Y:S01]  /*23010*/  LDL.LU R24, [R1+0x1e0] ;  /* 0x0001e00001187983 */ /* 0x001ee20000300800 */
[----:B------:R-:W3:Y:S02]  /*23020*/  LDL.LU R25, [R1+0x1e4] ;  /* 0x0001e40001197983 */ /* 0x000ee40000300800 */
[----:B------:R-:W3:Y:S02]  /*23030*/  LDL.LU R26, [R1+0x1e8] ;  /* 0x0001e800011a7983 */ /* 0x000ee40000300800 */
[----:B------:R-:W3:Y:S01]  /*23040*/  LDL.LU R27, [R1+0x1ec] ;  /* 0x0001ec00011b7983 */ /* 0x000ee20000300800 */
[----:B------:R-:W4:Y:S01]  /*23050*/  LDL.LU.64 R8, [R1+0x80] ;  /* 0x0000800001087983 */ /* 0x000f220000300a00 */
[----:B------:R-:W-:-:S03]  /*23060*/  MOV R10, R2 ;  /* 0x00000002000a7202 */ /* 0x000fc60000000f00 */
[----:B----4-:R0:W-:Y:S04]  /*23070*/  STL.64 [R1+0x4f30], R8 ;  /* 0x004f300801007387 */ /* 0x0101e80000100a00 */
[----:B0-----:R-:W4:Y:S01]  /*23080*/  LDL.LU R8, [R1+0x1b0] ;  /* 0x0001b00001087983 */ /* 0x001f220000300800 */
[----:B------:R-:W-:Y:S02]  /*23090*/  IMAD.MOV.U32 R9, RZ, RZ, R0 ;  /* 0x000000ffff097224 */ /* 0x000fe400078e0000 */
[----:B------:R-:W3:Y:S02]  /*230a0*/  LDL.LU R0, [R1+0x4f84] ;  /* 0x004f840001007983 */ /* 0x000ee40000300800 */
[----:B------:R-:W3:Y:S01]  /*230b0*/  LDL.LU R2, [R1+0x4f80] ;  /* 0x004f800001027983 */ /* 0x000ee20000300800 */
[----:B------:R-:W3:Y:S01]  /*230c0*/  LDL.LU R11, [R1+0x1bc] ;  /* 0x0001bc00010b7983 */ /* 0x000ee20000300800 */
[C---:B--2---:R-:W-:Y:S03]  /*230d0*/  HMMA.16816.F32 R16, R4.reuse, R20, R16 ;  /* 0x000000140410723c */ /* 0x044fe60000001810 */
[----:B---3--:R-:W-:Y:S01]  /*230e0*/  STL.64 [R1+0x4f48], R10 ;  /* 0x004f480a01007387 */ /* 0x008fe20000100a00 */
[----:B----4-:R0:W-:Y:S03]  /*230f0*/  STL.64 [R1+0x4f40], R8 ;  /* 0x004f400801007387 */ /* 0x0101e60000100a00 */
[----:B0-----:R-:W2:Y:S04]  /*23100*/  LDL.LU.64 R8, [R1+0xa0] ;  /* 0x0000a00001087983 */ /* 0x001ea80000300a00 */
[----:B--2---:R0:W-:Y:S04]  /*23110*/  STL.64 [R1+0x4f60], R8 ;  /* 0x004f600801007387 */ /* 0x0041e80000100a00 */
[----:B0-----:R-:W2:Y:S01]  /*23120*/  LDL.LU R8, [R1+0x1d0] ;  /* 0x0001d00001087983 */ /* 0x001ea20000300800 */
[----:B------:R-:W2:Y:S07]  /*23130*/  LDL.LU R9, [R1+0x1d4] ;  /* 0x0001d40001097983 */ /* 0x000eae0000300800 */
[----:B------:R0:W-:Y:S02]  /*23140*/  STL.64 [R1+0x200], R16 ;  /* 0x0002001001007387 */ /* 0x0001e40000100a00 */
[----:B------:R-:W-:Y:S01]  /*23150*/  STL.64 [R1+0x208], R18 ;  /* 0x0002081201007387 */ /* 0x000fe20000100a00 */
[----:B0-----:R-:W5:Y:S02]  /*23160*/  LDL.LU.64 R16, [R1+0x4f78] ;  /* 0x004f780001107983 */ /* 0x001f640000300a00 */
[C---:B-----5:R-:W-:Y:S11]  /*23170*/  HMMA.16816.F32 R12, R4.reuse, R16, R12 ;  /* 0x00000010040c723c */ /* 0x060ff6000000180c */
[----:B------:R-:W-:Y:S11]  /*23180*/  @!UPT UIADD3 URZ, URZ, URZ, URZ ;  /* 0x0000003f3f3ff290 */ /* 0x000ff6000fffe03f */
[----:B------:R-:W-:Y:S01]  /*23190*/  @!UPT UIADD3 URZ, URZ, URZ, URZ ;  /* 0x0000003f3f3ff290 */ /* 0x000fe2000fffe03f */
[----:B------:R0:W-:Y:S01]  /*231a0*/  STL.64 [R1+0x1f0], R12 ;  /* 0x0001f00c01007387 */ /* 0x0001e20000100a00 */
[----:B------:R-:W-:Y:S03]  /*231b0*/  STL.64 [R1+0x1f8], R14 ;  /* 0x0001f80e01007387 */ /* 0x000fe60000100a00 */
[----:B0-----:R-:W3:Y:S02]  /*231c0*/  LDL.LU.64 R12, [R1+0x4f70] ;  /* 0x004f7000010c7983 */ /* 0x001ee40000300a00 */
[----:B---3--:R-:W-:Y:S11]  /*231d0*/  HMMA.16816.F32 R24, R4, R12, R24 ;  /* 0x0000000c0418723c */ /* 0x008ff60000001818 */
[----:B------:R-:W-:Y:S11]  /*231e0*/  @!UPT UIADD3 URZ, URZ, URZ, URZ ;  /* 0x0000003f3f3ff290 */ /* 0x000ff6000fffe03f */
[----:B------:R-:W-:Y:S01]  /*231f0*/  @!UPT UIADD3 URZ, URZ, URZ, URZ ;  /* 0x0000003f3f3ff290 */ /* 0x000fe2000fffe03f */
[----:B------:R0:W-:Y:S01]  /*23200*/  STL.64 [R1+0x1e0], R24 ;  /* 0x0001e01801007387 */ /* 0x0001e20000100a00 */
[----:B------:R-:W-:Y:S03]  /*23210*/  STL.64 [R1+0x1e8], R26 ;  /* 0x0001e81a01007387 */ /* 0x000fe60000100a00 */
[----:B0-----:R-:W2:Y:S01]  /*23220*/  LDL.LU.64 R24, [R1+0x4f68] ;  /* 0x004f680001187983 */ /* 0x001ea20000300a00 */
[----:B------:R-:W-:Y:S01]  /*23230*/  MOV R10, R2 ;  /* 0x00000002000a7202 */ /* 0x000fe20000000f00 */
[----:B------:R-:W-:-:S07]  /*23240*/  IMAD.MOV.U32 R11, RZ, RZ, R0 ;  /* 0x000000ffff0b7224 */ /* 0x000fce00078e0000 */
[C---:B--2---:R-:W-:Y:S01]  /*23250*/  HMMA.16816.F32 R8, R4.reuse, R24, R8 ;  /* 0x000000180408723c */ /* 0x044fe20000001808 */
[----:B------:R-:W-:Y:S02]  /*23260*/  MOV R14, R24 ;  /* 0x00000018000e7202 */ /* 0x000fe40000000f00 */
[----:B------:R-:W-:Y:S11]  /*23270*/  MOV R15, R25 ;  /* 0x00000019000f7202 */ /* 0x000ff60000000f00 */
[----:B------:R-:W-:Y:S09]  /*23280*/  @!UPT UIADD3 URZ, URZ, URZ, URZ ;  /* 0x0000003f3f3ff290 */ /* 0x000ff2000fffe03f */
[----:B------:R0:W-:Y:S01]  /*23290*/  STL.64 [R1+0x1d0], R8 ;  /* 0x0001d00801007387 */ /* 0x0001e20000100a00 */
[----:B------:R1:W-:Y:S03]  /*232a0*/  STL.64 [R1+0x1d8], R10 ;  /* 0x0001d80a01007387 */ /* 0x0003e60000100a00 */
[----:B0-----:R-:W2:Y:S01]  /*232b0*/  LDL.LU.64 R8, [R1+0x4f60] ;  /* 0x004f600001087983 */ /* 0x001ea20000300a00 */
[----:B------:R-:W2:Y:S02]  /*232c0*/  LDL.LU.64 R26, [R1+0x4f58] ;  /* 0x004f5800011a7983 */ /* 0x000ea40000300a00 */
[----:B------:R-:W2:Y:S02]  /*232d0*/  LDL.LU.64 R24, [R1+0x4f50] ;  /* 0x004f500001187983 */ /* 0x000ea40000300a00 */
[----:B------:R-:W-:Y:S01]  /*232e0*/  STL [R1+0x4dfc], R15 ;  /* 0x004dfc0f01007387 */ /* 0x000fe20000100800 */
[----:B------:R-:W-:Y:S01]  /*232f0*/  STL [R1+0x4df8], R14 ;  /* 0x004df80e01007387 */ /* 0x000fe20000100800 */
[----:B-1----:R-:W3:Y:S01]  /*23300*/  LDL.LU.64 R10, [R1+0x4f48] ;  /* 0x004f4800010a7983 */ /* 0x002ee20000300a00 */
[----:B--2---:R-:W-:Y:S01]  /*23310*/  HMMA.16816.F32 R24, R4, R8, R24 ;  /* 0x000000080418723c */ /* 0x004fe20000001818 */
[----:B------:R-:W-:Y:S01]  /*23320*/  IMAD.MOV.U32 R23, RZ, RZ, R8 ;  /* 0x000000ffff177224 */ /* 0x000fe200078e0008 */
[----:B------:R-:W-:-:S02]  /*23330*/  MOV R22, R9 ;  /* 0x0000000900167202 */ /* 0x000fc40000000f00 */
[----:B------:R-:W3:Y:S11]  /*23340*/  LDL.LU.64 R8, [R1+0x4f40] ;  /* 0x004f400001087983 */ /* 0x000ef60000300a00 */
[----:B------:R-:W-:Y:S09]  /*23350*/  @!UPT UIADD3 URZ, URZ, URZ, URZ ;  /* 0x0000003f3f3ff290 */ /* 0x000ff2000fffe03f */
[----:B------:R-:W-:Y:S01]  /*23360*/  MOV R18, R24 ;  /* 0x0000001800127202 */ /* 0x000fe20000000f00 */
[----:B------:R-:W-:Y:S02]  /*23370*/  IMAD.MOV.U32 R19, RZ, RZ, R25 ;  /* 0x000000ffff137224 */ /* 0x000fe400078e0019 */
[----:B------:R-:W3:Y:S03]  /*23380*/  LDL.LU.64 R24, [R1+0x4f38] ;  /* 0x004f380001187983 */ /* 0x000ee60000300a00 */
[----:B------:R-:W-:Y:S02]  /*23390*/  STL.64 [R1+0x4e10], R18 ;  /* 0x004e101201007387 */ /* 0x000fe40000100a00 */
[----:B------:R0:W-:Y:S01]  /*233a0*/  STL.64 [R1+0x4e08], R16 ;  /* 0x004e081001007387 */ /* 0x0001e20000100a00 */
[----:B------:R-:W-:Y:S02]  /*233b0*/  MOV R2, R26 ;  /* 0x0000001a00027202 */ /* 0x000fe40000000f00 */
[----:B------:R-:W-:Y:S01]  /*233c0*/  MOV R0, R27 ;  /* 0x0000001b00007202 */ /* 0x000fe20000000f00 */
[----:B0-----:R-:W2:Y:S04]  /*233d0*/  LDL R16, [R1+0x70] ;  /* 0x0000700001107983 */ /* 0x001ea80000100800 */
[----:B------:R-:W2:Y:S01]  /*233e0*/  LDL R17, [R1+0x74] ;  /* 0x0000740001117983 */ /* 0x000ea20000100800 */
[----:B------:R-:W-:Y:S02]  /*233f0*/  STL [R1+0x4e04], R22 ;  /* 0x004e041601007387 */ /* 0x000fe40000100800 */
[----:B------:R-:W-:Y:S01]  /*23400*/  STL [R1+0x4e00], R23 ;  /* 0x004e001701007387 */ /* 0x000fe20000100800 */
[C---:B---3--:R-:W-:Y:S01]  /*23410*/  HMMA.16816.F32 R8, R4.reuse, R24, R8 ;  /* 0x000000180408723c */ /* 0x048fe20000001808 */
[----:B------:R-:W-:Y:S01]  /*23420*/  IMAD.MOV.U32 R15, RZ, RZ, R24 ;  /* 0x000000ffff0f7224 */ /* 0x000fe200078e0018 */
[----:B------:R-:W-:Y:S11]  /*23430*/  MOV R14, R25 ;  /* 0x00000019000e7202 */ /* 0x000ff60000000f00 */
[----:B------:R-:W-:Y:S10]  /*23440*/  @!UPT UIADD3 URZ, URZ, URZ, URZ ;  /* 0x0000003f3f3ff290 */ /* 0x000ff4000fffe03f */
[----:B------:R0:W-:Y:S01]  /*23450*/  STL.64 [R1+0x1b0], R8 ;  /* 0x0001b00801007387 */ /* 0x0001e20000100a00 */
[----:B------:R-:W-:Y:S03]  /*23460*/  STL.64 [R1+0x1b8], R10 ;  /* 0x0001b80a01007387 */ /* 0x000fe60000100a00 */
[----:B0-----:R-:W3:Y:S01]  /*23470*/  LDL.LU.64 R8, [R1+0x4f30] ;  /* 0x004f300001087983 */ /* 0x001ee20000300a00 */
[----:B------:R-:W3:Y:S02]  /*23480*/  LDL.LU.64 R26, [R1+0x4f28] ;  /* 0x004f2800011a7983 */ /* 0x000ee40000300a00 */
[----:B------:R-:W3:Y:S02]  /*23490*/  LDL.LU.64 R24, [R1+0x4f20] ;  /* 0x004f200001187983 */ /* 0x000ee40000300a00 */
[----:B------:R-:W-:Y:S01]  /*234a0*/  STL.64 [R1+0x4e20], R14 ;  /* 0x004e200e01007387 */ /* 0x000fe20000100a00 */
[----:B------:R0:W-:Y:S04]  /*234b0*/  STL.64 [R1+0x4e18], R12 ;  /* 0x004e180c01007387 */ /* 0x0001e80000100a00 */
[----:B0-----:R-:W2:Y:S01]  /*234c0*/  LDL.LU R12, [R1+0x180] ;  /* 0x00018000010c7983 */ /* 0x001ea20000300800 */
[----:B------:R-:W2:Y:S02]  /*234d0*/  LDL.LU R13, [R1+0x184] ;  /* 0x00018400010d7983 */ /* 0x000ea40000300800 */
[----:B------:R-:W2:Y:S02]  /*234e0*/  LDL.LU R14, [R1+0x188] ;  /* 0x00018800010e7983 */ /* 0x000ea40000300800 */
[----:B------:R-:W2:Y:S01]  /*234f0*/  LDL.LU R15, [R1+0x18c] ;  /* 0x00018c00010f7983 */ /* 0x000ea20000300800 */
[----:B---3--:R-:W-:Y:S01]  /*23500*/  HMMA.16816.F32 R24, R4, R8, R24 ;  /* 0x000000080418723c */ /* 0x008fe20000001818 */
[----:B------:R-:W-:Y:S01]  /*23510*/  MOV R22, R8 ;  /* 0x0000000800167202 */ /* 0x000fe20000000f00 */
[----:B------:R-:W-:-:S06]  /*23520*/  IMAD.MOV.U32 R23, RZ, RZ, R9 ;  /* 0x000000ffff177224 */ /* 0x000fcc00078e0009 */
[----:B--2---:R-:W-:Y:S11]  /*23530*/  HMMA.16816.F32 R4, R4, R16, R12 ;  /* 0x000000100404723c */ /* 0x004ff6000000180c */
[----:B------:R-:W-:Y:S04]  /*23540*/  @!UPT UIADD3 URZ, URZ, URZ, URZ ;  /* 0x0000003f3f3ff290 */ /* 0x000fe8000fffe03f */
[----:B------:R-:W-:Y:S01]  /*23550*/  STL.64 [R1+0x1a0], R24 ;  /* 0x0001a01801007387 */ /* 0x000fe20000100a00 */
[----:B------:R0:W-:Y:S03]  /*23560*/  STL.64 [R1+0x1a8], R26 ;  /* 0x0001a81a01007387 */ /* 0x0001e60000100a00 */
[----:B0-----:R-:W2:Y:S01]  /*23570*/  LDL.LU.64 R26, [R1+0x4f18] ;  /* 0x004f1800011a7983 */ /* 0x001ea20000300a00 */
[----:B------:R-:W3:Y:S02]  /*23580*/  LDL.LU.64 R24, [R1+0x4f10] ;  /* 0x004f100001187983 */ /* 0x000ee40000300a00 */
[----:B------:R-:W4:Y:S02]  /*23590*/  LDL.LU.64 R10, [R1+0x4f08] ;  /* 0x004f0800010a7983 */ /* 0x000f240000300a00 */
[----:B------:R-:W5:Y:S01]  /*235a0*/  LDL.LU.64 R8, [R1+0x4f00] ;  /* 0x004f000001087983 */ /* 0x000f620000300a00 */
[----:B------:R-:W-:Y:S01]  /*235b0*/  STL.64 [R1+0x4e30], R22 ;  /* 0x004e301601007387 */ /* 0x000fe20000100a00 */
[----:B------:R-:W-:Y:S02]  /*235c0*/  STL.64 [R1+0x4e28], R20 ;  /* 0x004e281401007387 */ /* 0x000fe40000100a00 */
[----:B------:R-:W3:Y:S02]  /*235d0*/  LDL.LU R16, [R1+0xf0] ;  /* 0x0000f00001107983 */ /* 0x000ee40000300800 */
[----:B------:R-:W-:Y:S01]  /*235e0*/  STL.64 [R1+0x180], R4 ;  /* 0x0001800401007387 */ /* 0x000fe20000100a00 */
[----:B------:R-:W-:Y:S01]  /*235f0*/  STL.64 [R1+0x188], R6 ;  /* 0x0001880601007387 */ /* 0x000fe20000100a00 */
[----:B------:R-:W3:Y:S02]  /*23600*/  LDL.LU R17, [R1+0xf4] ;  /* 0x0000f40001117983 */ /* 0x000ee40000300800 */
[----:B------:R-:W3:Y:S02]  /*23610*/  LDL.LU R18, [R1+0xf8] ;  /* 0x0000f80001127983 */ /* 0x000ee40000300800 */
[----:B------:R-:W3:Y:S01]  /*23620*/  LDL.LU R19, [R1+0xfc] ;  /* 0x0000fc0001137983 */ /* 0x000ee20000300800 */
[----:B------:R-:W-:-:S02]  /*23630*/  MOV R13, R29 ;  /* 0x0000001d000d7202 */ /* 0x000fc40000000f00 */
[----:B--2---:R-:W-:Y:S01]  /*23640*/  MOV R12, R26 ;  /* 0x0000001a000c7202 */ /* 0x004fe20000000f00 */
[----:B---3--:R-:W-:Y:S01]  /*23650*/  STL.64 [R1+0x4e40], R18 ;  /* 0x004e401201007387 */ /* 0x008fe20000100a00 */
[----:B------:R0:W-:Y:S02]  /*23660*/  STL.64 [R1+0x4e38], R16 ;  /* 0x004e381001007387 */ /* 0x0001e40000100a00 */
[----:B------:R-:W2:Y:S02]  /*23670*/  LDL.LU R26, [R1+0x4efc] ;  /* 0x004efc00011a7983 */ /* 0x000ea40000300800 */
[----:B------:R-:W3:Y:S01]  /*23680*/  LDL.LU R29, [R1+0x4ef8] ;  /* 0x004ef800011d7983 */ /* 0x000ee20000300800 */
[----:B------:R1:W-:Y:S01]  /*23690*/  STL.64 [R1+0x4e48], R12 ;  /* 0x004e480c01007387 */ /* 0x0003e20000100a00 */
[----:B0-----:R-:W-:Y:S01]  /*236a0*/  IMAD.MOV.U32 R16, RZ, RZ, R28 ;  /* 0x000000ffff107224 */ /* 0x001fe200078e001c */
[----:B-----5:R-:W-:Y:S02]  /*236b0*/  MOV R17, R8 ;  /* 0x0000000800117202 */ /* 0x020fe40000000f00 */
[----:B------:R-:W5:Y:S01]  /*236c0*/  LDL.LU R28, [R1+0x4ef4] ;  /* 0x004ef400011c7983 */ /* 0x000f620000300800 */
[----:B------:R-:W2:Y:S03]  /*236d0*/  LDL.LU R8, [R1+0x4ef0] ;  /* 0x004ef00001087983 */ /* 0x000ea60000300800 */
[----:B------:R0:W-:Y:S01]  /*236e0*/  STL.64 [R1+0x4e50], R16 ;  /* 0x004e501001007387 */ /* 0x0001e20000100a00 */
[----:B-1----:R-:W2:Y:S02]  /*236f0*/  LDL.LU R12, [R1+0x110] ;  /* 0x00011000010c7983 */ /* 0x002ea40000300800 */
[----:B------:R-:W2:Y:S02]  /*23700*/  LDL.LU R13, [R1+0x114] ;  /* 0x00011400010d7983 */ /* 0x000ea40000300800 */
[----:B------:R-:W2:Y:S01]  /*23710*/  LDL.LU R14, [R1+0x118] ;  /* 0x00011800010e7983 */ /* 0x000ea20000300800 */
[----:B------:R-:W2:Y:S01]  /*23720*/  LDL.LU R15, [R1+0x11c] ;  /* 0x00011c00010f7983 */ /* 0x000ea20000300800 */
[----:B0-----:R-:W-:Y:S01]  /*23730*/  MOV R16, R9 ;  /* 0x0000000900107202 */ /* 0x001fe20000000f00 */
[----:B----4-:R-:W-:-:S02]  /*23740*/  IMAD.MOV.U32 R17, RZ, RZ, R10 ;  /* 0x000000ffff117224 */ /* 0x010fc400078e000a */
[----:B--2---:R-:W-:Y:S01]  /*23750*/  STL.64 [R1+0x4e60], R14 ;  /* 0x004e600e01007387 */ /* 0x004fe20000100a00 */
[----:B------:R0:W-:Y:S02]  /*23760*/  STL.64 [R1+0x4e58], R12 ;  /* 0x004e580c01007387 */ /* 0x0001e40000100a00 */
[----:B------:R-:W2:Y:S02]  /*23770*/  LDL.LU R9, [R1+0x4eec] ;  /* 0x004eec0001097983 */ /* 0x000ea40000300800 */
[----:B------:R-:W2:Y:S01]  /*23780*/  LDL.LU R10, [R1+0x4ee8] ;  /* 0x004ee800010a7983 */ /* 0x000ea20000300800 */
[----:B------:R1:W-:Y:S04]  /*23790*/  STL.64 [R1+0x4e68], R16 ;  /* 0x004e681001007387 */ /* 0x0003e80000100a00 */
[----:B0-----:R-:W4:Y:S01]  /*237a0*/  LDL.LU R12, [R1+0x120] ;  /* 0x00012000010c7983 */ /* 0x001f220000300800 */
[----:B------:R-:W4:Y:S02]  /*237b0*/  LDL.LU R13, [R1+0x124] ;  /* 0x00012400010d7983 */ /* 0x000f240000300800 */
[----:B------:R-:W2:Y:S02]  /*237c0*/  LDL.LU R14, [R1+0x128] ;  /* 0x00012800010e7983 */ /* 0x000ea40000300800 */
[----:B------:R-:W2:Y:S01]  /*237d0*/  LDL.LU R15, [R1+0x12c] ;  /* 0x00012c00010f7983 */ /* 0x000ea20000300800 */
[----:B-1----:R-:W-:Y:S01]  /*237e0*/  MOV R16, R11 ;  /* 0x0000000b00107202 */ /* 0x002fe20000000f00 */
[----:B------:R-:W-:Y:S01]  /*237f0*/  IMAD.MOV.U32 R4, RZ, RZ, R26 ;  /* 0x000000ffff047224 */ /* 0x000fe200078e001a */
[----:B------:R-:W-:-:S02]  /*23800*/  MOV R5, R27 ;  /* 0x0000001b00057202 */ /* 0x000fc40000000f00 */
[----:B------:R-:W-:Y:S01]  /*23810*/  MOV R17, R3 ;  /* 0x0000000300117202 */ /* 0x000fe20000000f00 */
[----:B--2---:R-:W-:Y:S01]  /*23820*/  STL.64 [R1+0x4e78], R14 ;  /* 0x004e780e01007387 */ /* 0x004fe20000100a00 */
[----:B----4-:R-:W-:Y:S02]  /*23830*/  STL.64 [R1+0x4e70], R12 ;  /* 0x004e700c01007387 */ /* 0x010fe40000100a00 */
[----:B------:R-:W2:Y:S02]  /*23840*/  LDL.LU R11, [R1+0x4ee4] ;  /* 0x004ee400010b7983 */ /* 0x000ea40000300800 */
[----:B------:R-:W4:Y:S01]  /*23850*/  LDL.LU R3, [R1+0x4ee0] ;  /* 0x004ee00001037983 */ /* 0x000f220000300800 */
[----:B------:R-:W2:Y:S01]  /*23860*/  LDL.LU R26, [R1+0x4edc] ;  /* 0x004edc00011a7983 */ /* 0x000ea20000300800 */
[----:B------:R-:W2:Y:S02]  /*23870*/  LDL.LU R27, [R1+0x4ed8] ;  /* 0x004ed800011b7983 */ /* 0x000ea40000300800 */
[----:B------:R5:W-:Y:S02]  /*23880*/  STL.64 [R1+0x4ea0], R4 ;  /* 0x004ea00401007387 */ /* 0x000be40000100a00 */
[----:B-----5:R-:W-:Y:S01]  /*23890*/  MOV R4, R28 ;  /* 0x0000001c00047202 */ /* 0x020fe20000000f00 */
[----:B---3--:R-:W-:Y:S01]  /*238a0*/  IMAD.MOV.U32 R5, RZ, RZ, R29 ;  /* 0x000000ffff057224 */ /* 0x008fe200078e001d */
[----:B------:R-:W3:Y:S01]  /*238b0*/  LDL.LU R28, [R1+0x4ed4] ;  /* 0x004ed400011c7983 */ /* 0x000ee20000300800 */
[----:B------:R-:W5:Y:S03]  /*238c0*/  LDL.LU R29, [R1+0x4ed0] ;  /* 0x004ed000011d7983 */ /* 0x000f660000300800 */
[----:B------:R-:W-:Y:S01]  /*238d0*/  STL.64 [R1+0x4eb8], R4 ;  /* 0x004eb80401007387 */ /* 0x000fe20000100a00 */
[----:B------:R0:W-:Y:S02]  /*238e0*/  STL.64 [R1+0x4e80], R16 ;  /* 0x004e801001007387 */ /* 0x0001e40000100a00 */
[----:B------:R-:W2:Y:S02]  /*238f0*/  LDL.LU R12, [R1+0x130] ;  /* 0x00013000010c7983 */ /* 0x000ea40000300800 */
[----:B------:R-:W2:Y:S01]  /*23900*/  LDL.LU R13, [R1+0x134] ;  /* 0x00013400010d7983 */ /* 0x000ea20000300800 */
[----:B------:R-:W2:Y:S01]  /*23910*/  LDL.LU R14, [R1+0x138] ;  /* 0x00013800010e7983 */ /* 0x000ea20000300800 */
[----:B------:R-:W2:Y:S02]  /*23920*/  LDL.LU R15, [R1+0x13c] ;  /* 0x00013c00010f7983 */ /* 0x000ea40000300800 */
[----:B0-----:R-:W-:Y:S01]  /*23930*/  IMAD.MOV.U32 R16, RZ, RZ, R25 ;  /* 0x000000ffff107224 */ /* 0x001fe200078e0019 */
[----:B------:R-:W-:Y:S01]  /*23940*/  MOV R17, R24 ;  /* 0x0000001800117202 */ /* 0x000fe20000000f00 */
[----:B--2---:R-:W-:Y:S01]  /*23950*/  STL.64 [R1+0x4e90], R14 ;  /* 0x004e900e01007387 */ /* 0x004fe20000100a00 */
[----:B------:R-:W-:Y:S03]  /*23960*/  STL.64 [R1+0x4e88], R12 ;  /* 0x004e880c01007387 */ /* 0x000fe60000100a00 */
[----:B------:R0:W-:Y:S02]  /*23970*/  STL.64 [R1+0x4e98], R16 ;  /* 0x004e981001007387 */ /* 0x0001e40000100a00 */
        /* <DEDUP_REMOVED lines=10> */
[----:B------:R-:W-:-:S02]  /*23a20*/  MOV R4, R27 ;  /* 0x0000001b00047202 */ /* 0x000fc40000000f00 */
[----:B------:R-:W-:Y:S02]  /*23a30*/  MOV R5, R26 ;  /* 0x0000001a00057202 */ /* 0x000fe40000000f00 */
[----:B----4-:R-:W0:Y:S04]  /*23a40*/  LDSM.16.MT88.4 R24, [R3+0x12000] ;  /* 0x012000000318783b */ /* 0x010e280000004200 */
[----:B--2---:R-:W-:Y:S01]  /*23a50*/  STL.64 [R1+0x4ec8], R18 ;  /* 0x004ec81201007387 */ /* 0x004fe20000100a00 */
[----:B------:R1:W-:Y:S03]  /*23a60*/  STL.64 [R1+0x4ec0], R16 ;  /* 0x004ec01001007387 */ /* 0x0003e60000100a00 */
[----:B-1----:R-:W2:Y:S01]  /*23a70*/  LDL.LU R16, [R1+0x170] ;  /* 0x0001700001107983 */ /* 0x002ea20000300800 */
[----:B------:R-:W2:Y:S02]  /*23a80*/  LDL.LU R17, [R1+0x174] ;  /* 0x0001740001117983 */ /* 0x000ea40000300800 */
[----:B------:R-:W2:Y:S02]  /*23a90*/  LDL.LU R18, [R1+0x178] ;  /* 0x0001780001127983 */ /* 0x000ea40000300800 */
[----:B------:R-:W2:Y:S01]  /*23aa0*/  LDL.LU R19, [R1+0x17c] ;  /* 0x00017c0001137983 */ /* 0x000ea20000300800 */
[----:B------:R-:W4:Y:S01]  /*23ab0*/  LDL.LU R12, [R1+0x140] ;  /* 0x00014000010c7983 */ /* 0x000f220000300800 */
[----:B------:R-:W4:Y:S02]  /*23ac0*/  LDL.LU R13, [R1+0x144] ;  /* 0x00014400010d7983 */ /* 0x000f240000300800 */
[----:B------:R-:W4:Y:S02]  /*23ad0*/  LDL.LU R14, [R1+0x148] ;  /* 0x00014800010e7983 */ /* 0x000f240000300800 */
[----:B------:R-:W4:Y:S01]  /*23ae0*/  LDL.LU R15, [R1+0x14c] ;  /* 0x00014c00010f7983 */ /* 0x000f220000300800 */
[----:B------:R-:W3:Y:S01]  /*23af0*/  LDL.LU R20, [R1+0x100] ;  /* 0x0001000001147983 */ /* 0x000ee20000300800 */
[----:B------:R-:W3:Y:S02]  /*23b00*/  LDL.LU R21, [R1+0x104] ;  /* 0x0001040001157983 */ /* 0x000ee40000300800 */
[----:B------:R-:W3:Y:S02]  /*23b10*/  LDL.LU R22, [R1+0x108] ;  /* 0x0001080001167983 */ /* 0x000ee40000300800 */
[----:B------:R-:W3:Y:S01]  /*23b20*/  LDL.LU R23, [R1+0x10c] ;  /* 0x00010c0001177983 */ /* 0x000ee20000300800 */
[----:B0-----:R-:W-:Y:S01]  /*23b30*/  STL.64 [R1+0x4d70], R26 ;  /* 0x004d701a01007387 */ /* 0x001fe20000100a00 */
[----:B------:R0:W-:Y:S03]  /*23b40*/  STL.64 [R1+0x4d68], R24 ;  /* 0x004d681801007387 */ /* 0x0001e60000100a00 */
[----:B0-----:R-:W3:Y:S01]  /*23b50*/  LDL.LU R24, [R1+0xd0] ;  /* 0x0000d00001187983 */ /* 0x001ee20000300800 */
[----:B------:R-:W3:Y:S01]  /*23b60*/  LDL.LU R25, [R1+0xd4] ;  /* 0x0000d40001197983 */ /* 0x000ee20000300800 */
[----:B--2---:R-:W-:Y:S02]  /*23b70*/  HMMA.16816.F32 R4, R8, R4, R16 ;  /* 0x000000040804723c */ /* 0x004fe40000001810 */
[----:B------:R-:W2:Y:S01]  /*23b80*/  LDL.LU.64 R18, [R1+0x4ec8] ;  /* 0x004ec80001127983 */ /* 0x000ea20000300a00 */
[----:B------:R-:W2:Y:S11]  /*23b90*/  LDL.LU.64 R16, [R1+0x4ec0] ;  /* 0x004ec00001107983 */ /* 0x000eb60000300a00 */
[----:B------:R-:W-:Y:S09]  /*23ba0*/  @!UPT UIADD3 URZ, URZ, URZ, URZ ;  /* 0x0000003f3f3ff290 */ /* 0x000ff2000fffe03f */
[----:B------:R0:W-:Y:S04]  /*23bb0*/  STL.64 [R1+0x170], R4 ;  /* 0x0001700401007387 */ /* 0x0001e80000100a00 */
[----:B0-----:R-:W2:Y:S01]  /*23bc0*/  LDL.LU.64 R4, [R1+0x4eb8] ;  /* 0x004eb80001047983 */ /* 0x001ea20000300a00 */
[----:B-----5:R-:W-:Y:S01]  /*23bd0*/  MOV R26, R29 ;  /* 0x0000001d001a7202 */ /* 0x020fe20000000f00 */
[----:B---3--:R-:W-:Y:S01]  /*23be0*/  IMAD.MOV.U32 R27, RZ, RZ, R28 ;  /* 0x000000ffff1b7224 */ /* 0x008fe200078e001c */
[----:B------:R-:W-:Y:S02]  /*23bf0*/  MOV R29, R6 ;  /* 0x00000006001d7202 */ /* 0x000fe40000000f00 */
[----:B------:R-:W-:-:S05]  /*23c00*/  MOV R28, R7 ;  /* 0x00000007001c7202 */ /* 0x000fca0000000f00 */
[----:B------:R-:W-:Y:S01]  /*23c10*/  STL [R1+0x4c6c], R28 ;  /* 0x004c6c1c01007387 */ /* 0x000fe20000100800 */
[----:B------:R-:W-:Y:S01]  /*23c20*/  STL [R1+0x4c68], R29 ;  /* 0x004c681d01007387 */ /* 0x000fe20000100800 */
[C---:B--2---:R-:W-:Y:S02]  /*23c30*/  HMMA.16816.F32 R4, R8.reuse, R4, R16 ;  /* 0x000000040804723c */ /* 0x044fe40000001810 */
[----:B------:R-:W2:Y:S01]  /*23c40*/  LDL.LU.64 R18, [R1+0x4eb0] ;  /* 0x004eb00001127983 */ /* 0x000ea20000300a00 */
[----:B------:R-:W2:Y:S11]  /*23c50*/  LDL.LU.64 R16, [R1+0x4ea8] ;  /* 0x004ea80001107983 */ /* 0x000eb60000300a00 */
[----:B------:R-:W-:Y:S09]  /*23c60*/  @!UPT UIADD3 URZ, URZ, URZ, URZ ;  /* 0x0000003f3f3ff290 */ /* 0x000ff2000fffe03f */
[----:B------:R0:W-:Y:S01]  /*23c70*/  STL.64 [R1+0x160], R4 ;  /* 0x0001600401007387 */ /* 0x0001e20000100a00 */
[----:B------:R2:W-:Y:S03]  /*23c80*/  STL.64 [R1+0x168], R6 ;  /* 0x0001680601007387 */ /* 0x0005e60000100a00 */
[----:B0-----:R-:W2:Y:S02]  /*23c90*/  LDL.LU.64 R4, [R1+0x4ea0] ;  /* 0x004ea00001047983 */ /* 0x001ea40000300a00 */
[C---:B--2---:R-:W-:Y:S02]  /*23ca0*/  HMMA.16816.F32 R4, R8.reuse, R4, R16 ;  /* 0x000000040804723c */ /* 0x044fe40000001810 */
[----:B------:R-:W4:Y:S11]  /*23cb0*/  LDL.LU.64 R16, [R1+0x4e98] ;  /* 0x004e980001107983 */ /* 0x000f360000300a00 */
[----:B------:R-:W-:Y:S10]  /*23cc0*/  @!UPT UIADD3 URZ, URZ, URZ, URZ ;  /* 0x0000003f3f3ff290 */ /* 0x000ff4000fffe03f */
[----:B------:R-:W-:Y:S01]  /*23cd0*/  STL.64 [R1+0x150], R4 ;  /* 0x0001500401007387 */ /* 0x000fe20000100a00 */
[----:B------:R-:W-:Y:S02]  /*23ce0*/  STL.64 [R1+0x158], R6 ;  /* 0x0001580601007387 */ /* 0x000fe40000100a00 */
[----:B------:R-:W0:Y:S02]  /*23cf0*/  LDSM.16.MT88.4 R4, [R3+0x12100] ;  /* 0x012100000304783b */ /* 0x000e240000004200 */
[----:B0-----:R-:W-:Y:S02]  /*23d00*/  STL.64 [R1+0x4c40], R6 ;  /* 0x004c400601007387 */ /* 0x001fe40000100a00 */
[----:B------:R0:W-:Y:S02]  /*23d10*/  STL.64 [R1+0x4c38], R4 ;  /* 0x004c380401007387 */ /* 0x0001e40000100a00 */
[----:B0-----:R-:W2:Y:S01]  /*23d20*/  LDL.LU.64 R4, [R1+0x70] ;  /* 0x0000700001047983 */ /* 0x001ea20000300a00 */
[----:B------:R-:W3:Y:S01]  /*23d30*/  LDL.LU.64 R6, [R1+0x78] ;  /* 0x0000780001067983 */ /* 0x000ee20000300a00 */
[C---:B----4-:R-:W-:Y:S02]  /*23d40*/  HMMA.16816.F32 R16, R8.reuse, R16, R12 ;  /* 0x000000100810723c */ /* 0x050fe4000000180c */
[----:B---3--:R-:W-:Y:S01]  /*23d50*/  STL.64 [R1+0x4d80], R6 ;  /* 0x004d800601007387 */ /* 0x008fe20000100a00 */
[----:B--2---:R0:W-:Y:S03]  /*23d60*/  STL.64 [R1+0x4d78], R4 ;  /* 0x004d780401007387 */ /* 0x0041e60000100a00 */
[----:B0-----:R-:W2:Y:S01]  /*23d70*/  LDL.LU R4, [R1+0xe0] ;  /* 0x0000e00001047983 */ /* 0x001ea20000300800 */
[----:B------:R-:W2:Y:S02]  /*23d80*/  LDL.LU R5, [R1+0xe4] ;  /* 0x0000e40001057983 */ /* 0x000ea40000300800 */
[----:B------:R-:W2:Y:S02]  /*23d90*/  LDL.LU R6, [R1+0xe8] ;  /* 0x0000e80001067983 */ /* 0x000ea40000300800 */
[----:B------:R-:W2:Y:S01]  /*23da0*/  LDL.LU R7, [R1+0xec] ;  /* 0x0000ec0001077983 */ /* 0x000ea20000300800 */
[----:B------:R-:W-:Y:S01]  /*23db0*/  STL [R1+0x4b70], R3 ;  /* 0x004b700301007387 */ /* 0x000fe20000100800 */
[----:B------:R-:W3:Y:S02]  /*23dc0*/  LDL.LU.64 R14, [R1+0x4e90] ;  /* 0x004e9000010e7983 */ /* 0x000ee40000300a00 */
[----:B------:R-:W3:Y:S08]  /*23dd0*/  LDL.LU.64 R12, [R1+0x4e88] ;  /* 0x004e8800010c7983 */ /* 0x000ef00000300a00 */
[----:B------:R0:W-:Y:S01]  /*23de0*/  STL.64 [R1+0x140], R16 ;  /* 0x0001401001007387 */ /* 0x0001e20000100a00 */
[----:B------:R3:W-:Y:S04]  /*23df0*/  STL.64 [R1+0x148], R18 ;  /* 0x0001481201007387 */ /* 0x0007e80000100a00 */
        /* <DEDUP_REMOVED lines=16> */
[----:B------:R-:W3:Y:S11]  /*23f00*/  LDL.LU.64 R12, [R1+0x4e48] ;  /* 0x004e4800010c7983 */ /* 0x000ef60000300a00 */
[----:B------:R-:W-:Y:S10]  /*23f10*/  @!UPT UIADD3 URZ, URZ, URZ, URZ ;  /* 0x0000003f3f3ff290 */ /* 0x000ff4000fffe03f */
[----:B------:R-:W-:Y:S01]  /*23f20*/  STL.64 [R1+0x110], R16 ;  /* 0x0001101001007387 */ /* 0x000fe20000100a00 */
[----:B------:R0:W-:Y:S03]  /*23f30*/  STL.64 [R1+0x118], R18 ;  /* 0x0001181201007387 */ /* 0x0001e60000100a00 */
[----:B0-----:R-:W4:Y:S01]  /*23f40*/  LDL.LU.64 R18, [R1+0x4e40] ;  /* 0x004e400001127983 */ /* 0x001f220000300a00 */
[----:B------:R-:W4:Y:S01]  /*23f50*/  LDL.LU.64 R16, [R1+0x4e38] ;  /* 0x004e380001107983 */ /* 0x000f220000300a00 */
[C---:B---3--:R-:W-:Y:S02]  /*23f60*/  HMMA.16816.F32 R12, R8.reuse, R12, R20 ;  /* 0x0000000c080c723c */ /* 0x048fe40000001814 */
[----:B------:R-:W3:Y:S01]  /*23f70*/  LDL.LU.64 R22, [R1+0x4e30] ;  /* 0x004e300001167983 */ /* 0x000ee20000300a00 */
[----:B------:R-:W4:Y:S11]  /*23f80*/  LDL.LU.64 R20, [R1+0x4e28] ;  /* 0x004e280001147983 */ /* 0x000f360000300a00 */
[----:B------:R-:W-:Y:S09]  /*23f90*/  @!UPT UIADD3 URZ, URZ, URZ, URZ ;  /* 0x0000003f3f3ff290 */ /* 0x000ff2000fffe03f */
[----:B------:R-:W-:Y:S01]  /*23fa0*/  STL.64 [R1+0x100], R12 ;  /* 0x0001000c01007387 */ /* 0x000fe20000100a00 */
[----:B------:R0:W-:Y:S03]  /*23fb0*/  STL.64 [R1+0x108], R14 ;  /* 0x0001080e01007387 */ /* 0x0001e60000100a00 */
[----:B0-----:R-:W5:Y:S01]  /*23fc0*/  LDL.LU.64 R14, [R1+0x4e20] ;  /* 0x004e2000010e7983 */ /* 0x001f620000300a00 */
[----:B------:R-:W2:Y:S01]  /*23fd0*/  LDL.LU.64 R12, [R1+0x4e18] ;  /* 0x004e1800010c7983 */ /* 0x000ea20000300a00 */
[C---:B----4-:R-:W-:Y:S11]  /*23fe0*/  HMMA.16816.F32 R16, R8.reuse, R20, R16 ;  /* 0x000000140810723c */ /* 0x050ff60000001810 */
[----:B------:R-:W-:Y:S11]  /*23ff0*/  @!UPT UIADD3 URZ, URZ, URZ, URZ ;  /* 0x0000003f3f3ff290 */ /* 0x000ff6000fffe03f */
[----:B------:R-:W-:Y:S01]  /*24000*/  @!UPT UIADD3 URZ, URZ, URZ, URZ ;  /* 0x0000003f3f3ff290 */ /* 0x000fe2000fffe03f */
[----:B------:R-:W-:Y:S01]  /*24010*/  STL.64 [R1+0xf0], R16 ;  /* 0x0000f01001007387 */ /* 0x000fe20000100a00 */
[----:B------:R0:W-:Y:S03]  /*24020*/  STL.64 [R1+0xf8], R18 ;  /* 0x0000f81201007387 */ /* 0x0001e60000100a00 */
[----:B0-----:R-:W4:Y:S01]  /*24030*/  LDL.LU.64 R18, [R1+0x4e10] ;  /* 0x004e100001127983 */ /* 0x001f220000300a00 */
[----:B------:R-:W2:Y:S02]  /*24040*/  LDL.LU.64 R16, [R1+0x4e08] ;  /* 0x004e080001107983 */ /* 0x000ea40000300a00 */
[C---:B--2---:R-:W-:Y:S11]  /*24050*/  HMMA.16816.F32 R4, R8.reuse, R16, R4 ;  /* 0x000000100804723c */ /* 0x044ff60000001804 */
[----:B------:R-:W-:Y:S11]  /*24060*/  @!UPT UIADD3 URZ, URZ, URZ, URZ ;  /* 0x0000003f3f3ff290 */ /* 0x000ff6000fffe03f */
[----:B------:R-:W-:Y:S01]  /*24070*/  @!UPT UIADD3 URZ, URZ, URZ, URZ ;  /* 0x0000003f3f3ff290 */ /* 0x000fe2000fffe03f */
[----:B------:R-:W-:Y:S01]  /*24080*/  STL.64 [R1+0xe0], R4 ;  /* 0x0000e00401007387 */ /* 0x000fe20000100a00 */
[----:B------:R0:W-:Y:S02]  /*24090*/  STL.64 [R1+0xe8], R6 ;  /* 0x0000e80601007387 */ /* 0x0001e40000100a00 */
[----:B0-----:R-:W-:Y:S11]  /*240a0*/  HMMA.16816.F32 R4, R8, R12, R24 ;  /* 0x0000000c0804723c */ /* 0x001ff60000001818 */
[----:B------:R-:W-:Y:S11]  /*240b0*/  @!UPT UIADD3 URZ, URZ, URZ, URZ ;  /* 0x0000003f3f3ff290 */ /* 0x000ff6000fffe03f */
[----:B------:R-:W-:Y:S02]  /*240c0*/  @!UPT UIADD3 URZ, URZ, URZ, URZ ;  /* 0x0000003f3f3ff290 */ /* 0x000fe4000fffe03f */
[----:B------:R-:W-:Y:S01]  /*240d0*/  IMAD.MOV.U32 R20, RZ, RZ, R4 ;  /* 0x000000ffff147224 */ /* 0x000fe200078e0004 */
[----:B------:R-:W-:Y:S02]  /*240e0*/  MOV R21, R5 ;  /* 0x0000000500157202 */ /* 0x000fe40000000f00 */
[----:B---3--:R-:W-:Y:S01]  /*240f0*/  MOV R4, R22 ;  /* 0x0000001600047202 */ /* 0x008fe20000000f00 */
[----:B------:R-:W-:Y:S01]  /*24100*/  MOV R5, R23 ;  /* 0x0000001700057202 */ /* 0x000fe20000000f00 */
[----:B------:R-:W2:Y:S01]  /*24110*/  LDL.LU R22, [R1+0x4e04] ;  /* 0x004e040001167983 */ /* 0x000ea20000300800 */
[----:B------:R-:W3:Y:S03]  /*24120*/  LDL.LU R23, [R1+0x4e00] ;  /* 0x004e000001177983 */ /* 0x000ee60000300800 */
[----:B------:R5:W-:Y:S01]  /*24130*/  STL.64 [R1+0x4d98], R4 ;  /* 0x004d980401007387 */ /* 0x000be20000100a00 */
[----:B------:R-:W4:Y:S02]  /*24140*/  LDL.LU R24, [R1+0x190] ;  /* 0x0001900001187983 */ /* 0x000f240000300800 */
[----:B------:R-:W4:Y:S02]  /*24150*/  LDL.LU R25, [R1+0x194] ;  /* 0x0001940001197983 */ /* 0x000f240000300800 */
[----:B------:R-:W4:Y:S01]  /*24160*/  LDL.LU R26, [R1+0x198] ;  /* 0x00019800011a7983 */ /* 0x000f220000300800 */
[----:B------:R-:W4:Y:S01]  /*24170*/  LDL.LU R27, [R1+0x19c] ;  /* 0x00019c00011b7983 */ /* 0x000f220000300800 */
[----:B-----5:R-:W-:Y:S01]  /*24180*/  IMAD.MOV.U32 R4, RZ, RZ, R15 ;  /* 0x000000ffff047224 */ /* 0x020fe200078e000f */
[----:B------:R-:W-:-:S02]  /*24190*/  MOV R5, R14 ;  /* 0x0000000e00057202 */ /* 0x000fc40000000f00 */
[----:B------:R-:W5:Y:S01]  /*241a0*/  LDL.LU R15, [R1+0x4dfc] ;  /* 0x004dfc00010f7983 */ /* 0x000f620000300800 */
[----:B------:R-:W5:Y:S03]  /*241b0*/  LDL.LU R14, [R1+0x4df8] ;  /* 0x004df800010e7983 */ /* 0x000f660000300800 */
[----:B------:R2:W-:Y:S02]  /*241c0*/  STL.64 [R1+0x4db0], R4 ;  /* 0x004db00401007387 */ /* 0x0005e40000100a00 */
[----:B--2---:R-:W-:Y:S01]  /*241d0*/  IMAD.MOV.U32 R5, RZ, RZ, R22 ;  /* 0x000000ffff057224 */ /* 0x004fe200078e0016 */
[----:B---3--:R-:W-:Y:S02]  /*241e0*/  MOV R4, R23 ;  /* 0x0000001700047202 */ /* 0x008fe40000000f00 */
[----:B------:R-:W2:Y:S01]  /*241f0*/  LDL.LU R23, [R1+0x4df4] ;  /* 0x004df40001177983 */ /* 0x000ea20000300800 */
[----:B------:R-:W3:Y:S02]  /*24200*/  LDL.LU R22, [R1+0x4df0] ;  /* 0x004df00001167983 */ /* 0x000ee40000300800 */
[----:B------:R-:W-:Y:S01]  /*24210*/  STL.64 [R1+0x4dc8], R4 ;  /* 0x004dc80401007387 */ /* 0x000fe20000100a00 */
[----:B----4-:R-:W-:Y:S01]  /*24220*/  STL.64 [R1+0x4d90], R26 ;  /* 0x004d901a01007387 */ /* 0x010fe20000100a00 */
[----:B------:R0:W-:Y:S03]  /*24230*/  STL.64 [R1+0x4d88], R24 ;  /* 0x004d881801007387 */ /* 0x0001e60000100a00 */
[----:B0-----:R-:W4:Y:S01]  /*24240*/  LDL.LU R24, [R1+0x290] ;  /* 0x0002900001187983 */ /* 0x001f220000300800 */
[----:B------:R-:W4:Y:S02]  /*24250*/  LDL.LU R25, [R1+0x294] ;  /* 0x0002940001197983 */ /* 0x000f240000300800 */
[----:B------:R-:W2:Y:S02]  /*24260*/  LDL.LU R26, [R1+0x298] ;  /* 0x00029800011a7983 */ /* 0x000ea40000300800 */
[----:B------:R-:W2:Y:S01]  /*24270*/  LDL.LU R27, [R1+0x29c] ;  /* 0x00029c00011b7983 */ /* 0x000ea20000300800 */
[----:B-----5:R-:W-:-:S02]  /*24280*/  MOV R4, R14 ;  /* 0x0000000e00047202 */ /* 0x020fc40000000f00 */
[----:B------:R-:W-:Y:S01]  /*24290*/  MOV R5, R15 ;  /* 0x0000000f00057202 */ /* 0x000fe20000000f00 */
[----:B------:R-:W5:Y:S01]  /*242a0*/  LDL.LU R14, [R1+0x4dec] ;  /* 0x004dec00010e7983 */ /* 0x000f620000300800 */
[----:B------:R-:W5:Y:S03]  /*242b0*/  LDL.LU R15, [R1+0x4de8] ;  /* 0x004de800010f7983 */ /* 0x000f660000300800 */
[----:B--2---:R-:W-:Y:S01]  /*242c0*/  STL.64 [R1+0x4da8], R26 ;  /* 0x004da81a01007387 */ /* 0x004fe20000100a00 */
[----:B----4-:R0:W-:Y:S03]  /*242d0*/  STL.64 [R1+0x4da0], R24 ;  /* 0x004da01801007387 */ /* 0x0101e60000100a00 */
[----:B0-----:R-:W2:Y:S01]  /*242e0*/  LDL.LU R24, [R1+0x2a0] ;  /* 0x0002a00001187983 */ /* 0x001ea20000300800 */
[----:B------:R-:W2:Y:S02]  /*242f0*/  LDL.LU R25, [R1+0x2a4] ;  /* 0x0002a40001197983 */ /* 0x000ea40000300800 */
[----:B------:R-:W4:Y:S02]  /*24300*/  LDL.LU R26, [R1+0x2a8] ;  /* 0x0002a800011a7983 */ /* 0x000f240000300800 */
[----:B------:R-:W4:Y:S02]  /*24310*/  LDL.LU R27, [R1+0x2ac] ;  /* 0x0002ac00011b7983 */ /* 0x000f240000300800 */
[----:B----4-:R-:W-:Y:S01]  /*24320*/  STL.64 [R1+0x4dc0], R26 ;  /* 0x004dc01a01007387 */ /* 0x010fe20000100a00 */
[----:B--2---:R0:W-:Y:S03]  /*24330*/  STL.64 [R1+0x4db8], R24 ;  /* 0x004db81801007387 */ /* 0x0041e60000100a00 */
        /* <DEDUP_REMOVED lines=8> */
[----:B------:R-:W2:Y:S02]  /*243c0*/  LDL.LU R26, [R1+0x2c8] ;  /* 0x0002c800011a7983 */ /* 0x000ea40000300800 */
[----:B------:R-:W2:Y:S01]  /*243d0*/  LDL.LU R27, [R1+0x2cc] ;  /* 0x0002cc00011b7983 */ /* 0x000ea20000300800 */
[----:B-----5:R0:W-:Y:S01]  /*243e0*/  STL.64 [R1+0x4d50], R14 ;  /* 0x004d500e01007387 */ /* 0x0201e20000100a00 */
[----:B------:R-:W4:Y:S02]  /*243f0*/  LDL.LU R12, [R1+0x270] ;  /* 0x00027000010c7983 */ /* 0x000f240000300800 */
[----:B------:R-:W4:Y:S01]  /*24400*/  LDL.LU R13, [R1+0x274] ;  /* 0x00027400010d7983 */ /* 0x000f220000300800 */
[----:B0-----:R-:W5:Y:S01]  /*24410*/  LDL.LU R14, [R1+0x278] ;  /* 0x00027800010e7983 */ /* 0x001f620000300800 */
[----:B------:R-:W5:Y:S01]  /*24420*/  LDL.LU R15, [R1+0x27c] ;  /* 0x00027c00010f7983 */ /* 0x000f620000300800 */
[----:B------:R-:W-:-:S02]  /*24430*/  MOV R16, R6 ;  /* 0x0000000600107202 */ /* 0x000fc40000000f00 */
[----:B------:R-:W-:Y:S01]  /*24440*/  MOV R17, R23 ;  /* 0x0000001700117202 */ /* 0x000fe20000000f00 */
[----:B------:R-:W-:Y:S01]  /*24450*/  IMAD.MOV.U32 R3, RZ, RZ, R7 ;  /* 0x000000ffff037224 */ /* 0x000fe200078e0007 */
[----:B-----5:R0:W-:Y:S01]  /*24460*/  STL.64 [R1+0x4d60], R14 ;  /* 0x004d600e01007387 */ /* 0x0201e20000100a00 */
[----:B----4-:R-:W-:Y:S03]  /*24470*/  STL.64 [R1+0x4d58], R12 ;  /* 0x004d580c01007387 */ /* 0x010fe60000100a00 */
[----:B0-----:R-:W4:Y:S01]  /*24480*/  LDL.LU.64 R14, [R1+0xc8] ;  /* 0x0000c800010e7983 */ /* 0x001f220000300a00 */
[----:B------:R-:W-:Y:S02]  /*24490*/  STL.64 [R1+0x4d38], R18 ;  /* 0x004d381201007387 */ /* 0x000fe40000100a00 */
[----:B------:R3:W-:Y:S02]  /*244a0*/  STL [R1+0x4d30], R16 ;  /* 0x004d301001007387 */ /* 0x0007e40000100800 */
[----:B---3--:R-:W-:-:S02]  /*244b0*/  IMAD.MOV.U32 R16, RZ, RZ, R22 ;  /* 0x000000ffff107224 */ /* 0x008fc400078e0016 */
[----:B------:R-:W3:Y:S01]  /*244c0*/  LDL.LU R22, [R1+0x4de4] ;  /* 0x004de40001167983 */ /* 0x000ee20000300800 */
[----:B------:R-:W3:Y:S02]  /*244d0*/  LDL.LU R23, [R1+0x4de0] ;  /* 0x004de00001177983 */ /* 0x000ee40000300800 */
[----:B------:R-:W5:Y:S02]  /*244e0*/  LDL.LU R18, [R1+0x268] ;  /* 0x0002680001127983 */ /* 0x000f640000300800 */
[----:B------:R-:W5:Y:S01]  /*244f0*/  LDL.LU R19, [R1+0x26c] ;  /* 0x00026c0001137983 */ /* 0x000f620000300800 */
[C---:B--2---:R-:W-:Y:S01]  /*24500*/  HMMA.16816.F32 R4, R8.reuse, R4, R24 ;  /* 0x000000040804723c */ /* 0x044fe20000001818 */
[----:B-----5:R0:W-:Y:S01]  /*24510*/  STL.64 [R1+0x4d48], R18 ;  /* 0x004d481201007387 */ /* 0x0201e20000100a00 */
[----:B------:R-:W-:Y:S03]  /*24520*/  STL.64 [R1+0x4d40], R16 ;  /* 0x004d401001007387 */ /* 0x000fe60000100a00 */
[----:B0-----:R-:W2:Y:S04]  /*24530*/  LDL R18, [R1+0x68] ;  /* 0x0000680001127983 */ /* 0x001ea80000100800 */
[----:B------:R-:W2:Y:S01]  /*24540*/  LDL R19, [R1+0x6c] ;  /* 0x00006c0001137983 */ /* 0x000ea20000100800 */
[----:B---3--:R0:W-:Y:S02]  /*24550*/  STL.64 [R1+0x4cc8], R22 ;  /* 0x004cc81601007387 */ /* 0x0081e40000100a00 */
[----:B------:R-:W-:Y:S01]  /*24560*/  STL.64 [R1+0x4cc0], R20 ;  /* 0x004cc01401007387 */ /* 0x000fe20000100a00 */
[----:B0-----:R-:W3:Y:S01]  /*24570*/  LDL.LU.64 R22, [R1+0x48] ;  /* 0x0000480001167983 */ /* 0x001ee20000300a00 */
[----:B------:R-:W-:Y:S02]  /*24580*/  STL [R1+0x4bf8], R3 ;  /* 0x004bf80301007387 */ /* 0x000fe40000100800 */
[----:B------:R-:W5:Y:S02]  /*24590*/  LDL.LU.64 R26, [R1+0x4dd8] ;  /* 0x004dd800011a7983 */ /* 0x000f640000300a00 */
[----:B------:R-:W5:Y:S05]  /*245a0*/  LDL.LU.64 R24, [R1+0x4dd0] ;  /* 0x004dd00001187983 */ /* 0x000f6a0000300a00 */
[----:B------:R0:W-:Y:S01]  /*245b0*/  STL.64 [R1+0x2c0], R4 ;  /* 0x0002c00401007387 */ /* 0x0001e20000100a00 */
[----:B------:R5:W-:Y:S03]  /*245c0*/  STL.64 [R1+0x2c8], R6 ;  /* 0x0002c80601007387 */ /* 0x000be60000100a00 */
[----:B0-----:R-:W5:Y:S02]  /*245d0*/  LDL.LU.64 R4, [R1+0x4dc8] ;  /* 0x004dc80001047983 */ /* 0x001f640000300a00 */
[----:B-----5:R-:W-:Y:S02]  /*245e0*/  HMMA.16816.F32 R4, R8, R4, R24 ;  /* 0x000000040804723c */ /* 0x020fe40000001818 */
[----:B------:R-:W5:Y:S01]  /*245f0*/  LDL.LU.64 R26, [R1+0x4dc0] ;  /* 0x004dc000011a7983 */ /* 0x000f620000300a00 */
[----:B------:R-:W5:Y:S11]  /*24600*/  LDL.LU.64 R24, [R1+0x4db8] ;  /* 0x004db80001187983 */ /* 0x000f760000300a00 */
[----:B------:R-:W-:Y:S09]  /*24610*/  @!UPT UIADD3 URZ, URZ, URZ, URZ ;  /* 0x0000003f3f3ff290 */ /* 0x000ff2000fffe03f */
[----:B------:R0:W-:Y:S01]  /*24620*/  STL.64 [R1+0x2b0], R4 ;  /* 0x0002b00401007387 */ /* 0x0001e20000100a00 */
[----:B------:R5:W-:Y:S03]  /*24630*/  STL [R1+0x2b8], R6 ;  /* 0x0002b80601007387 */ /* 0x000be60000100800 */
[----:B0-----:R-:W5:Y:S01]  /*24640*/  LDL.LU.64 R4, [R1+0x4db0] ;  /* 0x004db00001047983 */ /* 0x001f620000300a00 */
[----:B------:R-:W-:-:S05]  /*24650*/  MOV R3, R7 ;  /* 0x0000000700037202 */ /* 0x000fca0000000f00 */
[----:B------:R-:W-:Y:S01]  /*24660*/  STL [R1+0x4bfc], R3 ;  /* 0x004bfc0301007387 */ /* 0x000fe20000100800 */
[C---:B-----5:R-:W-:Y:S03]  /*24670*/  HMMA.16816.F32 R4, R8.reuse, R4, R24 ;  /* 0x000000040804723c */ /* 0x060fe60000001818 */
[----:B------:R-:W5:Y:S01]  /*24680*/  LDL.LU.64 R26, [R1+0x4da8] ;  /* 0x004da800011a7983 */ /* 0x000f620000300a00 */
[----:B------:R-:W5:Y:S11]  /*24690*/  LDL.LU.64 R24, [R1+0x4da0] ;  /* 0x004da00001187983 */ /* 0x000f760000300a00 */
[----:B------:R-:W-:Y:S08]  /*246a0*/  @!UPT UIADD3 URZ, URZ, URZ, URZ ;  /* 0x0000003f3f3ff290 */ /* 0x000ff0000fffe03f */
[----:B------:R0:W-:Y:S01]  /*246b0*/  STL.64 [R1+0x2a0], R4 ;  /* 0x0002a00401007387 */ /* 0x0001e20000100a00 */
[----:B------:R5:W-:Y:S03]  /*246c0*/  STL.64 [R1+0x2a8], R6 ;  /* 0x0002a80601007387 */ /* 0x000be60000100a00 */
[----:B0-----:R-:W5:Y:S02]  /*246d0*/  LDL.LU.64 R4, [R1+0x4d98] ;  /* 0x004d980001047983 */ /* 0x001f640000300a00 */
[C---:B-----5:R-:W-:Y:S02]  /*246e0*/  HMMA.16816.F32 R4, R8.reuse, R4, R24 ;  /* 0x000000040804723c */ /* 0x060fe40000001818 */
[----:B------:R-:W5:Y:S01]  /*246f0*/  LDL.LU.64 R26, [R1+0x4d90] ;  /* 0x004d9000011a7983 */ /* 0x000f620000300a00 */
[----:B------:R-:W5:Y:S11]  /*24700*/  LDL.LU.64 R24, [R1+0x4d88] ;  /* 0x004d880001187983 */ /* 0x000f760000300a00 */
[----:B------:R-:W-:Y:S09]  /*24710*/  @!UPT UIADD3 URZ, URZ, URZ, URZ ;  /* 0x0000003f3f3ff290 */ /* 0x000ff2000fffe03f */
[----:B------:R0:W-:Y:S01]  /*24720*/  STL.64 [R1+0x290], R4 ;  /* 0x0002900401007387 */ /* 0x0001e20000100a00 */
[----:B------:R-:W-:Y:S01]  /*24730*/  IMAD.MOV.U32 R28, RZ, RZ, R6 ;  /* 0x000000ffff1c7224 */ /* 0x000fe200078e0006 */
[----:B------:R-:W-:Y:S02]  /*24740*/  MOV R29, R7 ;  /* 0x00000007001d7202 */ /* 0x000fe40000000f00 */
[----:B------:R-:W2:Y:S04]  /*24750*/  LDL.LU.64 R6, [R1+0x4d80] ;  /* 0x004d800001067983 */ /* 0x000ea80000300a00 */
[----:B0-----:R-:W5:Y:S02]  /*24760*/  LDL.LU.64 R4, [R1+0x4d78] ;  /* 0x004d780001047983 */ /* 0x001f640000300a00 */
[----:B-----5:R-:W-:Y:S02]  /*24770*/  HMMA.16816.F32 R8, R8, R4, R24 ;  /* 0x000000040808723c */ /* 0x020fe40000001818 */
[----:B------:R-:W4:Y:S01]  /*24780*/  LDL.LU.64 R26, [R1+0x4d70] ;  /* 0x004d7000011a7983 */ /* 0x000f220000300a00 */
[----:B------:R-:W4:Y:S11]  /*24790*/  LDL.LU.64 R24, [R1+0x4d68] ;  /* 0x004d680001187983 */ /* 0x000f360000300a00 */
[----:B------:R-:W-:Y:S09]  /*247a0*/  @!UPT UIADD3 URZ, URZ, URZ, URZ ;  /* 0x0000003f3f3ff290 */ /* 0x000ff2000fffe03f */
[----:B------:R-:W-:Y:S01]  /*247b0*/  STL.64 [R1+0x4b08], R10 ;  /* 0x004b080a01007387 */ /* 0x000fe20000100a00 */
[----:B------:R0:W-:Y:S03]  /*247c0*/  STL.64 [R1+0x4b00], R8 ;  /* 0x004b000801007387 */ /* 0x0001e60000100a00 */
[----:B0-----:R-:W4:Y:S01]  /*247d0*/  LDL.LU R8, [R1+0x280] ;  /* 0x0002800001087983 */ /* 0x001f220000300800 */
[----:B------:R-:W4:Y:S02]  /*247e0*/  LDL.LU R9, [R1+0x284] ;  /* 0x0002840001097983 */ /* 0x000f240000300800 */
[----:B------:R-:W4:Y:S02]  /*247f0*/  LDL.LU R10, [R1+0x288] ;  /* 0x00028800010a7983 */ /* 0x000f240000300800 */
[----:B------:R-:W4:Y:S02]  /*24800*/  LDL.LU R11, [R1+0x28c] ;  /* 0x00028c00010b7983 */ /* 0x000f240000300800 */
[C---:B----4-:R-:W-:Y:S11]  /*24810*/  HMMA.16816.F32 R8, R24.reuse, R14, R8 ;  /* 0x0000000e1808723c */ /* 0x050ff60000001808 */
[----:B------:R-:W-:Y:S11]  /*24820*/  @!UPT UIADD3 URZ, URZ, URZ, URZ ;  /* 0x0000003f3f3ff290 */ /* 0x000ff6000fffe03f */
[----:B------:R-:W-:Y:S01]  /*24830*/  @!UPT UIADD3 URZ, URZ, URZ, URZ ;  /* 0x0000003f3f3ff290 */ /* 0x000fe2000fffe03f */
[----:B------:R0:W-:Y:S01]  /*24840*/  STL.64 [R1+0x280], R8 ;  /* 0x0002800801007387 */ /* 0x0001e20000100a00 */
[----:B------:R-:W-:Y:S01]  /*24850*/  STL.64 [R1+0x288], R10 ;  /* 0x0002880a01007387 */ /* 0x000fe20000100a00 */
[----:B0-----:R-:W-:Y:S01]  /*24860*/  MOV R9, R14 ;  /* 0x0000000e00097202 */ /* 0x001fe20000000f00 */
[----:B------:R-:W-:Y:S02]  /*24870*/  IMAD.MOV.U32 R8, RZ, RZ, R15 ;  /* 0x000000ffff087224 */ /* 0x000fe400078e000f */
[----:B------:R-:W2:Y:S01]  /*24880*/  LDL.LU.64 R14, [R1+0x4d60] ;  /* 0x004d6000010e7983 */ /* 0x000ea20000300a00 */
[----:B------:R-:W2:Y:S02]  /*24890*/  LDL.LU.64 R12, [R1+0x4d58] ;  /* 0x004d5800010c7983 */ /* 0x000ea40000300a00 */
[----:B------:R0:W-:Y:S02]  /*248a0*/  STL.64 [R1+0x4c70], R8 ;  /* 0x004c700801007387 */ /* 0x0001e40000100a00 */
[----:B0-----:R-:W4:Y:S01]  /*248b0*/  LDL.LU R8, [R1+0x250] ;  /* 0x0002500001087983 */ /* 0x001f220000300800 */
[----:B------:R-:W4:Y:S02]  /*248c0*/  LDL.LU R9, [R1+0x254] ;  /* 0x0002540001097983 */ /* 0x000f240000300800 */
[----:B------:R-:W4:Y:S02]  /*248d0*/  LDL.LU R10, [R1+0x258] ;  /* 0x00025800010a7983 */ /* 0x000f240000300800 */
[----:B------:R-:W4:Y:S01]  /*248e0*/  LDL.LU R11, [R1+0x25c] ;  /* 0x00025c00010b7983 */ /* 0x000f220000300800 */
[C---:B--2---:R-:W-:Y:S01]  /*248f0*/  HMMA.16816.F32 R16, R24.reuse, R18, R12 ;  /* 0x000000121810723c */ /* 0x044fe2000000180c */
[----:B------:R-:W2:Y:S11]  /*24900*/  LDL.LU.64 R14, [R1+0x4d50] ;  /* 0x004d5000010e7983 */ /* 0x000eb60000300a00 */
[----:B------:R-:W-:Y:S11]  /*24910*/  @!UPT UIADD3 URZ, URZ, URZ, URZ ;  /* 0x0000003f3f3ff290 */ /* 0x000ff6000fffe03f */
[----:B------:R-:W-:Y:S01]  /*24920*/  @!UPT UIADD3 URZ, URZ, URZ, URZ ;  /* 0x0000003f3f3ff290 */ /* 0x000fe2000fffe03f */
[----:B------:R-:W-:Y:S02]  /*24930*/  MOV R12, R19 ;  /* 0x00000013000c7202 */ /* 0x000fe40000000f00 */
[----:B------:R-:W-:Y:S01]  /*24940*/  MOV R13, R18 ;  /* 0x00000012000d7202 */ /* 0x000fe20000000f00 */
[----:B------:R0:W-:Y:S01]  /*24950*/  STL.64 [R1+0x270], R16 ;  /* 0x0002701001007387 */ /* 0x0001e20000100a00 */
[----:B------:R-:W5:Y:S03]  /*24960*/  LDL.LU.64 R18, [R1+0x4d48] ;  /* 0x004d480001127983 */ /* 0x000f660000300a00 */
[----:B0-----:R-:W5:Y:S01]  /*24970*/  LDL.LU.64 R16, [R1+0x4d40] ;  /* 0x004d400001107983 */ /* 0x001f620000300a00 */
[----:B------:R-:W-:Y:S02]  /*24980*/  STL [R1+0x4b14], R12 ;  /* 0x004b140c01007387 */ /* 0x000fe40000100800 */
[----:B------:R-:W-:Y:S01]  /*24990*/  STL [R1+0x4b10], R13 ;  /* 0x004b100d01007387 */ /* 0x000fe20000100800 */
[----:B--2---:R0:W-:Y:S04]  /*249a0*/  STL.64 [R1+0x4ca8], R14 ;  /* 0x004ca80e01007387 */ /* 0x0041e80000100a00 */
[----:B0-----:R-:W5:Y:S01]  /*249b0*/  LDL.LU.64 R14, [R1+0x58] ;  /* 0x00005800010e7983 */ /* 0x001f620000300a00 */
[----:B---3--:R-:W-:Y:S01]  /*249c0*/  MOV R3, R22 ;  /* 0x0000001600037202 */ /* 0x008fe20000000f00 */
[C---:B-----5:R-:W-:Y:S01]  /*249d0*/  HMMA.16816.F32 R16, R24.reuse, R14, R16 ;  /* 0x0000000e1810723c */ /* 0x060fe20000001810 */
[----:B------:R-:W-:Y:S01]  /*249e0*/  IMAD.MOV.U32 R5, RZ, RZ, R14 ;  /* 0x000000ffff057224 */ /* 0x000fe200078e000e */
[----:B------:R-:W-:Y:S11]  /*249f0*/  MOV R4, R15 ;  /* 0x0000000f00047202 */ /* 0x000ff60000000f00 */
[----:B------:R-:W-:Y:S10]  /*24a00*/  @!UPT UIADD3 URZ, URZ, URZ, URZ ;  /* 0x0000003f3f3ff290 */ /* 0x000ff4000fffe03f */
[----:B------:R-:W-:Y:S01]  /*24a10*/  STL.64 [R1+0x260], R16 ;  /* 0x0002601001007387 */ /* 0x000fe20000100a00 */
[----:B------:R0:W-:Y:S03]  /*24a20*/  STL.64 [R1+0x268], R18 ;  /* 0x0002681201007387 */ /* 0x0001e60000100a00 */
[----:B0-----:R-:W2:Y:S01]  /*24a30*/  LDL.LU.64 R18, [R1+0x4d38] ;  /* 0x004d380001127983 */ /* 0x001ea20000300a00 */
[----:B------:R-:W3:Y:S02]  /*24a40*/  LDL.LU R16, [R1+0x4d30] ;  /* 0x004d300001107983 */ /* 0x000ee40000300800 */
[----:B------:R-:W-:Y:S02]  /*24a50*/  STL.64 [R1+0x4c50], R6 ;  /* 0x004c500601007387 */ /* 0x000fe40000100a00 */
[----:B------:R4:W-:Y:S02]  /*24a60*/  STL.64 [R1+0x4c48], R4 ;  /* 0x004c480401007387 */ /* 0x0009e40000100a00 */
[----:B----4-:R-:W-:Y:S01]  /*24a70*/  HMMA.16816.F32 R4, R24, R22, R8 ;  /* 0x000000161804723c */ /* 0x010fe20000001808 */
[----:B------:R-:W-:Y:S11]  /*24a80*/  IMAD.MOV.U32 R17, RZ, RZ, R23 ;  /* 0x000000ffff117224 */ /* 0x000ff600078e0017 */
[----:B------:R-:W-:Y:S11]  /*24a90*/  @!UPT UIADD3 URZ, URZ, URZ, URZ ;  /* 0x0000003f3f3ff290 */ /* 0x000ff6000fffe03f */
[----:B------:R0:W-:Y:S01]  /*24aa0*/  STL.64 [R1+0x250], R4 ;  /* 0x0002500401007387 */ /* 0x0001e20000100a00 */
[----:B------:R1:W-:Y:S03]  /*24ab0*/  STL.64 [R1+0x258], R6 ;  /* 0x0002580601007387 */ /* 0x0003e60000100a00 */
[----:B0-----:R-:W4:Y:S01]  /*24ac0*/  LDL.LU R4, [R1+0x1b0] ;  /* 0x0001b00001047983 */ /* 0x001f220000300800 */
[----:B------:R-:W4:Y:S02]  /*24ad0*/  LDL.LU R5, [R1+0x1b4] ;  /* 0x0001b40001057983 */ /* 0x000f240000300800 */
[----:B-1----:R-:W5:Y:S02]  /*24ae0*/  LDL.LU R6, [R1+0x1b8] ;  /* 0x0001b80001067983 */ /* 0x002f640000300800 */
[----:B------:R-:W5:Y:S01]  /*24af0*/  LDL.LU R7, [R1+0x1bc] ;  /* 0x0001bc0001077983 */ /* 0x000f620000300800 */
[----:B------:R-:W2:Y:S01]  /*24b00*/  LDL.LU R12, [R1+0x1f0] ;  /* 0x0001f000010c7983 */ /* 0x000ea20000300800 */
[----:B------:R-:W2:Y:S02]  /*24b10*/  LDL.LU R13, [R1+0x1f4] ;  /* 0x0001f400010d7983 */ /* 0x000ea40000300800 */
[----:B------:R-:W2:Y:S02]  /*24b20*/  LDL.LU R14, [R1+0x1f8] ;  /* 0x0001f800010e7983 */ /* 0x000ea40000300800 */
[----:B------:R-:W2:Y:S01]  /*24b30*/  LDL.LU R15, [R1+0x1fc] ;  /* 0x0001fc00010f7983 */ /* 0x000ea20000300800 */
[----:B------:R-:W2:Y:S04]  /*24b40*/  LDL.LU.64 R22, [R1+0x8] ;  /* 0x0000080001167983 */ /* 0x000ea80000300a00 */
[----:B--2---:R-:W-:Y:S01]  /*24b50*/  STL.64 [R1+0x4ce0], R22 ;  /* 0x004ce01601007387 */ /* 0x004fe20000100a00 */
[----:B------:R-:W-:Y:S02]  /*24b60*/  STL.64 [R1+0x4cb8], R14 ;  /* 0x004cb80e01007387 */ /* 0x000fe40000100a00 */
[----:B------:R0:W-:Y:S02]  /*24b70*/  STL.64 [R1+0x4cb0], R12 ;  /* 0x004cb00c01007387 */ /* 0x0001e40000100a00 */
[----:B0-----:R-:W2:Y:S01]  /*24b80*/  LDL.LU R12, [R1+0x200] ;  /* 0x00020000010c7983 */ /* 0x001ea20000300800 */
[----:B------:R-:W2:Y:S02]  /*24b90*/  LDL.LU R13, [R1+0x204] ;  /* 0x00020400010d7983 */ /* 0x000ea40000300800 */
[----:B------:R-:W2:Y:S02]  /*24ba0*/  LDL.LU R14, [R1+0x208] ;  /* 0x00020800010e7983 */ /* 0x000ea40000300800 */
[----:B------:R-:W2:Y:S01]  /*24bb0*/  LDL.LU R15, [R1+0x20c] ;  /* 0x00020c00010f7983 */ /* 0x000ea20000300800 */
[----:B------:R-:W2:Y:S04]  /*24bc0*/  LDL R22, [R1+0x18] ;  /* 0x0000180001167983 */ /* 0x000ea80000100800 */
[----:B------:R-:W2:Y:S04]  /*24bd0*/  LDL R23, [R1+0x1c] ;  /* 0x00001c0001177983 */ /* 0x000ea80000100800 */
[----:B--2---:R0:W-:Y:S04]  /*24be0*/  STL.64 [R1+0x4cf8], R22 ;  /* 0x004cf81601007387 */ /* 0x0041e80000100a00 */
[----:B0-----:R-:W2:Y:S04]  /*24bf0*/  LDL.LU.64 R22, [R1+0x28] ;  /* 0x0000280001167983 */ /* 0x001ea80000300a00 */
[----:B--2---:R-:W-:Y:S01]  /*24c00*/  STL.64 [R1+0x4d10], R22 ;  /* 0x004d101601007387 */ /* 0x004fe20000100a00 */
[----:B------:R-:W-:Y:S02]  /*24c10*/  STL.64 [R1+0x4cd8], R14 ;  /* 0x004cd80e01007387 */ /* 0x000fe40000100a00 */
[----:B------:R0:W-:Y:S02]  /*24c20*/  STL.64 [R1+0x4cd0], R12 ;  /* 0x004cd00c01007387 */ /* 0x0001e40000100a00 */
[----:B0-----:R-:W2:Y:S01]  /*24c30*/  LDL.LU R12, [R1+0x210] ;  /* 0x00021000010c7983 */ /* 0x001ea20000300800 */
[----:B------:R-:W2:Y:S02]  /*24c40*/  LDL.LU R13, [R1+0x214] ;  /* 0x00021400010d7983 */ /* 0x000ea40000300800 */
[----:B------:R-:W2:Y:S02]  /*24c50*/  LDL.LU R14, [R1+0x218] ;  /* 0x00021800010e7983 */ /* 0x000ea40000300800 */
[----:B------:R-:W2:Y:S01]  /*24c60*/  LDL.LU R15, [R1+0x21c] ;  /* 0x00021c00010f7983 */ /* 0x000ea20000300800 */
[----:B------:R-:W3:Y:S04]  /*24c70*/  LDL R22, [R1+0x38] ;  /* 0x0000380001167983 */ /* 0x000ee80000100800 */
[----:B------:R-:W3:Y:S04]  /*24c80*/  LDL R23, [R1+0x3c] ;  /* 0x00003c0001177983 */ /* 0x000ee80000100800 */
        /* <DEDUP_REMOVED lines=14> */
[----:B0-----:R-:W3:Y:S01]  /*24d70*/  LDL.LU R12, [R1+0x240] ;  /* 0x00024000010c7983 */ /* 0x001ee20000300800 */
[----:B------:R-:W3:Y:S02]  /*24d80*/  LDL.LU R13, [R1+0x244] ;  /* 0x00024400010d7983 */ /* 0x000ee40000300800 */
[----:B------:R-:W3:Y:S02]  /*24d90*/  LDL.LU R14, [R1+0x248] ;  /* 0x00024800010e7983 */ /* 0x000ee40000300800 */
[----:B------:R-:W3:Y:S01]  /*24da0*/  LDL.LU R15, [R1+0x24c] ;  /* 0x00024c00010f7983 */ /* 0x000ee20000300800 */
[----:B-----5:R-:W-:Y:S01]  /*24db0*/  STL.64 [R1+0x4c80], R6 ;  /* 0x004c800601007387 */ /* 0x020fe20000100a00 */
[----:B----4-:R0:W-:Y:S03]  /*24dc0*/  STL.64 [R1+0x4c78], R4 ;  /* 0x004c780401007387 */ /* 0x0101e60000100a00 */
[----:B0-----:R-:W2:Y:S01]  /*24dd0*/  LDL.LU R4, [R1+0x1d0] ;  /* 0x0001d00001047983 */ /* 0x001ea20000300800 */
[----:B------:R-:W2:Y:S02]  /*24de0*/  LDL.LU R5, [R1+0x1d4] ;  /* 0x0001d40001057983 */ /* 0x000ea40000300800 */
[----:B------:R-:W4:Y:S02]  /*24df0*/  LDL.LU R6, [R1+0x1d8] ;  /* 0x0001d80001067983 */ /* 0x000f240000300800 */
[----:B------:R-:W4:Y:S02]  /*24e00*/  LDL.LU R7, [R1+0x1dc] ;  /* 0x0001dc0001077983 */ /* 0x000f240000300800 */
[----:B------:R-:W-:Y:S01]  /*24e10*/  IMAD.MOV.U32 R10, RZ, RZ, R2 ;  /* 0x000000ffff0a7224 */ /* 0x000fe200078e0002 */
[----:B------:R-:W-:-:S02]  /*24e20*/  MOV R11, R0 ;  /* 0x00000000000b7202 */ /* 0x000fc40000000f00 */
[----:B------:R-:W-:Y:S02]  /*24e30*/  MOV R8, R18 ;  /* 0x0000001200087202 */ /* 0x000fe40000000f00 */
[----:B------:R-:W-:Y:S01]  /*24e40*/  MOV R9, R19 ;  /* 0x0000001300097202 */ /* 0x000fe20000000f00 */
[C---:B---3--:R-:W-:Y:S01]  /*24e50*/  HMMA.16816.F32 R20, R24.reuse, R22, R12 ;  /* 0x000000161814723c */ /* 0x048fe2000000180c */
        /* <DEDUP_REMOVED lines=8> */
[----:B------:R0:W-:Y:S02]  /*24ee0*/  STL.64 [R1+0x4c90], R10 ;  /* 0x004c900a01007387 */ /* 0x0001e40000100a00 */
[----:B------:R-:W-:Y:S01]  /*24ef0*/  STL.64 [R1+0x4c88], R8 ;  /* 0x004c880801007387 */ /* 0x000fe20000100a00 */
[----:B0-----:R-:W4:Y:S01]  /*24f00*/  LDL.LU.64 R10, [R1+0xb8] ;  /* 0x0000b800010a7983 */ /* 0x001f220000300a00 */
[----:B------:R-:W-:Y:S02]  /*24f10*/  STL [R1+0x4c04], R17 ;  /* 0x004c041101007387 */ /* 0x000fe40000100800 */
[----:B------:R-:W-:Y:S02]  /*24f20*/  STL [R1+0x4c00], R3 ;  /* 0x004c000301007387 */ /* 0x000fe40000100800 */
[----:B------:R-:W5:Y:S01]  /*24f30*/  LDL.LU.64 R14, [R1+0x4d20] ;  /* 0x004d2000010e7983 */ /* 0x000f620000300a00 */
[----:B------:R-:W5:Y:S01]  /*24f40*/  LDL.LU.64 R12, [R1+0x4d18] ;  /* 0x004d1800010c7983 */ /* 0x000f620000300a00 */
[----:B------:R-:W-:Y:S02]  /*24f50*/  STL.64 [R1+0x240], R20 ;  /* 0x0002401401007387 */ /* 0x000fe40000100a00 */
[----:B------:R0:W-:Y:S02]  /*24f60*/  STL.64 [R1+0x248], R22 ;  /* 0x0002481601007387 */ /* 0x0001e40000100a00 */
[----:B0-----:R-:W5:Y:S02]  /*24f70*/  LDL.LU.64 R22, [R1+0x4d10] ;  /* 0x004d100001167983 */ /* 0x001f640000300a00 */
[C---:B-----5:R-:W-:Y:S01]  /*24f80*/  HMMA.16816.F32 R12, R24.reuse, R22, R12 ;  /* 0x00000016180c723c */ /* 0x060fe2000000180c */
[----:B------:R-:W-:Y:S01]  /*24f90*/  MOV R17, R22 ;  /* 0x0000001600117202 */ /* 0x000fe20000000f00 */
[----:B------:R-:W-:Y:S11]  /*24fa0*/  IMAD.MOV.U32 R3, RZ, RZ, R23 ;  /* 0x000000ffff037224 */ /* 0x000ff600078e0017 */
[----:B------:R-:W-:Y:S10]  /*24fb0*/  @!UPT UIADD3 URZ, URZ, URZ, URZ ;  /* 0x0000003f3f3ff290 */ /* 0x000ff4000fffe03f */
[----:B------:R-:W-:Y:S01]  /*24fc0*/  STL.64 [R1+0x230], R12 ;  /* 0x0002300c01007387 */ /* 0x000fe20000100a00 */
[----:B------:R0:W-:Y:S03]  /*24fd0*/  STL.64 [R1+0x238], R14 ;  /* 0x0002380e01007387 */ /* 0x0001e60000100a00 */
[----:B0-----:R-:W5:Y:S01]  /*24fe0*/  LDL.LU.64 R14, [R1+0x4d08] ;  /* 0x004d0800010e7983 */ /* 0x001f620000300a00 */
[----:B------:R-:W5:Y:S02]  /*24ff0*/  LDL.LU.64 R12, [R1+0x4d00] ;  /* 0x004d0000010c7983 */ /* 0x000f640000300a00 */
[----:B------:R-:W5:Y:S02]  /*25000*/  LDL.LU.64 R22, [R1+0x4cf8] ;  /* 0x004cf80001167983 */ /* 0x000f640000300a00 */
[----:B------:R-:W-:Y:S01]  /*25010*/  STL [R1+0x4c0c], R3 ;  /* 0x004c0c0301007387 */ /* 0x000fe20000100800 */
[----:B------:R-:W-:Y:S01]  /*25020*/  STL [R1+0x4c08], R17 ;  /* 0x004c081101007387 */ /* 0x000fe20000100800 */
[C---:B-----5:R-:W-:Y:S03]  /*25030*/  HMMA.16816.F32 R20, R24.reuse, R22, R12 ;  /* 0x000000161814723c */ /* 0x060fe6000000180c */
[----:B------:R-:W5:Y:S01]  /*25040*/  LDL.LU.64 R14, [R1+0x4cf0] ;  /* 0x004cf000010e7983 */ /* 0x000f620000300a00 */
[----:B------:R-:W5:Y:S11]  /*25050*/  LDL.LU.64 R12, [R1+0x4ce8] ;  /* 0x004ce800010c7983 */ /* 0x000f760000300a00 */
[----:B------:R-:W-:Y:S08]  /*25060*/  @!UPT UIADD3 URZ, URZ, URZ, URZ ;  /* 0x0000003f3f3ff290 */ /* 0x000ff0000fffe03f */
[----:B------:R-:W-:Y:S01]  /*25070*/  STL.64 [R1+0x220], R20 ;  /* 0x0002201401007387 */ /* 0x000fe20000100a00 */
[----:B------:R0:W-:Y:S03]  /*25080*/  STL.64 [R1+0x228], R22 ;  /* 0x0002281601007387 */ /* 0x0001e60000100a00 */
[----:B0-----:R-:W5:Y:S02]  /*25090*/  LDL.LU.64 R22, [R1+0x4ce0] ;  /* 0x004ce00001167983 */ /* 0x001f640000300a00 */
[C---:B-----5:R-:W-:Y:S01]  /*250a0*/  HMMA.16816.F32 R12, R24.reuse, R22, R12 ;  /* 0x00000016180c723c */ /* 0x060fe2000000180c */
[----:B------:R-:W-:Y:S02]  /*250b0*/  MOV R3, R22 ;  /* 0x0000001600037202 */ /* 0x000fe40000000f00 */
[----:B------:R-:W-:Y:S11]  /*250c0*/  MOV R17, R23 ;  /* 0x0000001700117202 */ /* 0x000ff60000000f00 */
[----:B------:R-:W-:Y:S09]  /*250d0*/  @!UPT UIADD3 URZ, URZ, URZ, URZ ;  /* 0x0000003f3f3ff290 */ /* 0x000ff2000fffe03f */
[----:B------:R-:W-:Y:S01]  /*250e0*/  STL.64 [R1+0x210], R12 ;  /* 0x0002100c01007387 */ /* 0x000fe20000100a00 */
[----:B------:R0:W-:Y:S03]  /*250f0*/  STL.64 [R1+0x218], R14 ;  /* 0x0002180e01007387 */ /* 0x0001e60000100a00 */
[----:B0-----:R-:W5:Y:S01]  /*25100*/  LDL.LU.64 R14, [R1+0x4cd8] ;  /* 0x004cd800010e7983 */ /* 0x001f620000300a00 */
[----:B------:R-:W5:Y:S02]  /*25110*/  LDL.LU.64 R12, [R1+0x4cd0] ;  /* 0x004cd000010c7983 */ /* 0x000f640000300a00 */
[----:B------:R-:W5:Y:S02]  /*25120*/  LDL.LU.64 R22, [R1+0x4cc8] ;  /* 0x004cc80001167983 */ /* 0x000f640000300a00 */
[----:B------:R-:W2:Y:S01]  /*25130*/  LDL.LU.64 R20, [R1+0x4cc0] ;  /* 0x004cc00001147983 */ /* 0x000ea20000300a00 */
[C---:B-----5:R-:W-:Y:S11]  /*25140*/  HMMA.16816.F32 R12, R24.reuse, R22, R12 ;  /* 0x00000016180c723c */ /* 0x060ff6000000180c */
[----:B------:R-:W-:Y:S11]  /*25150*/  @!UPT UIADD3 URZ, URZ, URZ, URZ ;  /* 0x0000003f3f3ff290 */ /* 0x000ff6000fffe03f */
[----:B------:R-:W-:Y:S01]  /*25160*/  @!UPT UIADD3 URZ, URZ, URZ, URZ ;  /* 0x0000003f3f3ff290 */ /* 0x000fe2000fffe03f */
[----:B------:R-:W-:Y:S01]  /*25170*/  STL.64 [R1+0x200], R12 ;  /* 0x0002000c01007387 */ /* 0x000fe20000100a00 */
[----:B------:R0:W-:Y:S03]  /*25180*/  STL.64 [R1+0x208], R14 ;  /* 0x0002080e01007387 */ /* 0x0001e60000100a00 */
[----:B0-----:R-:W3:Y:S01]  /*25190*/  LDL.LU.64 R14, [R1+0x4cb8] ;  /* 0x004cb800010e7983 */ /* 0x001ee20000300a00 */
[----:B------:R-:W3:Y:S02]  /*251a0*/  LDL.LU.64 R12, [R1+0x4cb0] ;  /* 0x004cb000010c7983 */ /* 0x000ee40000300a00 */
[----:B------:R0:W-:Y:S02]  /*251b0*/  STL.64 [R1+0x4b88], R22 ;  /* 0x004b881601007387 */ /* 0x0001e40000100a00 */
[----:B--2---:R-:W-:Y:S01]  /*251c0*/  STL.64 [R1+0x4b80], R20 ;  /* 0x004b801401007387 */ /* 0x004fe20000100a00 */
[----:B0-----:R-:W2:Y:S01]  /*251d0*/  LDL.LU.64 R22, [R1+0x98] ;  /* 0x0000980001167983 */ /* 0x001ea20000300a00 */
[C---:B---3--:R-:W-:Y:S11]  /*251e0*/  HMMA.16816.F32 R12, R24.reuse, R18, R12 ;  /* 0x00000012180c723c */ /* 0x048ff6000000180c */
[----:B------:R-:W-:Y:S11]  /*251f0*/  @!UPT UIADD3 URZ, URZ, URZ, URZ ;  /* 0x0000003f3f3ff290 */ /* 0x000ff6000fffe03f */
[----:B------:R-:W-:Y:S01]  /*25200*/  @!UPT UIADD3 URZ, URZ, URZ, URZ ;  /* 0x0000003f3f3ff290 */ /* 0x000fe2000fffe03f */
[----:B------:R-:W-:Y:S01]  /*25210*/  STL.64 [R1+0x1f0], R12 ;  /* 0x0001f00c01007387 */ /* 0x000fe20000100a00 */
[----:B------:R0:W-:Y:S03]  /*25220*/  STL.64 [R1+0x1f8], R14 ;  /* 0x0001f80e01007387 */ /* 0x0001e60000100a00 */
[----:B0-----:R-:W3:Y:S01]  /*25230*/  LDL.LU.64 R14, [R1+0x4ca8] ;  /* 0x004ca800010e7983 */ /* 0x001ee20000300a00 */
[----:B------:R-:W-:Y:S02]  /*25240*/  STL.64 [R1+0x4b78], R18 ;  /* 0x004b781201007387 */ /* 0x000fe40000100a00 */
[----:B------:R-:W-:Y:S01]  /*25250*/  STL [R1+0x4b74], R16 ;  /* 0x004b741001007387 */ /* 0x000fe20000100800 */
[C---:B---3--:R-:W-:Y:S11]  /*25260*/  HMMA.16816.F32 R4, R24.reuse, R14, R4 ;  /* 0x0000000e1804723c */ /* 0x048ff60000001804 */
[----:B------:R-:W-:Y:S11]  /*25270*/  @!UPT UIADD3 URZ, URZ, URZ, URZ ;  /* 0x0000003f3f3ff290 */ /* 0x000ff6000fffe03f */
[----:B------:R-:W-:Y:S01]  /*25280*/  @!UPT UIADD3 URZ, URZ, URZ, URZ ;  /* 0x0000003f3f3ff290 */ /* 0x000fe2000fffe03f */
[----:B------:R-:W-:Y:S01]  /*25290*/  STL.64 [R1+0x1e0], R4 ;  /* 0x0001e00401007387 */ /* 0x000fe20000100a00 */
[----:B------:R0:W-:Y:S03]  /*252a0*/  STL.64 [R1+0x1e8], R6 ;  /* 0x0001e80601007387 */ /* 0x0001e60000100a00 */
[----:B0-----:R-:W3:Y:S01]  /*252b0*/  LDL.LU.64 R6, [R1+0x4ca0] ;  /* 0x004ca00001067983 */ /* 0x001ee20000300a00 */
[----:B------:R-:W3:Y:S02]  /*252c0*/  LDL.LU.64 R4, [R1+0x4c98] ;  /* 0x004c980001047983 */ /* 0x000ee40000300a00 */
[----:B----4-:R-:W-:Y:S01]  /*252d0*/  IMAD.MOV.U32 R18, RZ, RZ, R10 ;  /* 0x000000ffff127224 */ /* 0x010fe200078e000a */
[----:B------:R-:W-:Y:S01]  /*252e0*/  MOV R16, R11 ;  /* 0x0000000b00107202 */ /* 0x000fe20000000f00 */
[C---:B---3--:R-:W-:Y:S01]  /*252f0*/  HMMA.16816.F32 R4, R24.reuse, R10, R4 ;  /* 0x0000000a1804723c */ /* 0x048fe20000001804 */
[----:B------:R-:W3:Y:S01]  /*25300*/  LDL.LU.64 R10, [R1+0x4c90] ;  /* 0x004c9000010a7983 */ /* 0x000ee20000300a00 */
[----:B------:R-:W3:Y:S11]  /*25310*/  LDL.LU.64 R8, [R1+0x4c88] ;  /* 0x004c880001087983 */ /* 0x000ef60000300a00 */
[----:B------:R-:W-:Y:S10]  /*25320*/  @!UPT UIADD3 URZ, URZ, URZ, URZ ;  /* 0x0000003f3f3ff290 */ /* 0x000ff4000fffe03f */
[----:B------:R0:W-:Y:S01]  /*25330*/  STL.64 [R1+0x1d0], R4 ;  /* 0x0001d00401007387 */ /* 0x0001e20000100a00 */
[----:B------:R-:W-:Y:S01]  /*25340*/  MOV R2, R6 ;  /* 0x0000000600027202 */ /* 0x000fe20000000f00 */
[----:B------:R-:W-:Y:S02]  /*25350*/  IMAD.MOV.U32 R0, RZ, RZ, R7 ;  /* 0x000000ffff007224 */ /* 0x000fe400078e0007 */
[----:B------:R-:W2:Y:S04]  /*25360*/  LDL.LU.64 R6, [R1+0x4c80] ;  /* 0x004c800001067983 */ /* 0x000ea80000300a00 */
[----:B0-----:R-:W2:Y:S01]  /*25370*/  LDL.LU.64 R4, [R1+0x4c78] ;  /* 0x004c780001047983 */ /* 0x001ea20000300a00 */
[----:B------:R0:W-:Y:S02]  /*25380*/  STL [R1+0x4c18], R18 ;  /* 0x004c181201007387 */ /* 0x0001e40000100800 */
[----:B------:R-:W-:Y:S01]  /*25390*/  STL.64 [R1+0x4c10], R16 ;  /* 0x004c101001007387 */ /* 0x000fe20000100a00 */
[----:B0-----:R-:W3:Y:S01]  /*253a0*/  LDL.LU.64 R18, [R1+0xa8] ;  /* 0x0000a80001127983 */ /* 0x001ee20000300a00 */
[----:B------:R0:W-:Y:S02]  /*253b0*/  STL [R1+0x4ac0], R0 ;  /* 0x004ac00001007387 */ /* 0x0001e40000100800 */
[----:B------:R1:W-:Y:S01]  /*253c0*/  STL [R1+0x4abc], R2 ;  /* 0x004abc0201007387 */ /* 0x0003e20000100800 */
[C---:B--2---:R-:W-:Y:S08]  /*253d0*/  HMMA.16816.F32 R4, R24.reuse, R22, R4 ;  /* 0x000000161804723c */ /* 0x044ff00000001804 */
[----:B---3--:R-:W-:Y:S01]  /*253e0*/  HMMA.16816.F32 R8, R24, R18, R8 ;  /* 0x000000121808723c */ /* 0x008fe20000001808 */
[----:B------:R-:W-:-:S02]  /*253f0*/  MOV R13, R18 ;  /* 0x00000012000d7202 */ /* 0x000fc40000000f00 */
[----:B------:R-:W-:Y:S11]  /*25400*/  MOV R12, R19 ;  /* 0x00000013000c7202 */ /* 0x000ff60000000f00 */
[----:B------:R-:W-:Y:S02]  /*25410*/  @!UPT UIADD3 URZ, URZ, URZ, URZ ;  /* 0x0000003f3f3ff290 */ /* 0x000fe4000fffe03f */
[----:B0-----:R-:W-:-:S07]  /*25420*/  MOV R0, R6 ;  /* 0x0000000600007202 */ /* 0x001fce0000000f00 */
[----:B------:R0:W-:Y:S01]  /*25430*/  STL.64 [R1+0x1c0], R8 ;  /* 0x0001c00801007387 */ /* 0x0001e20000100a00 */
[----:B------:R2:W-:Y:S02]  /*25440*/  STL.64 [R1+0x1c8], R10 ;  /* 0x0001c80a01007387 */ /* 0x0005e40000100a00 */
[----:B-1----:R-:W-:Y:S01]  /*25450*/  IMAD.MOV.U32 R2, RZ, RZ, R7 ;  /* 0x000000ffff027224 */ /* 0x002fe200078e0007 */
[----:B0-----:R-:W3:Y:S01]  /*25460*/  LDL.LU.64 R8, [R1+0x4c70] ;  /* 0x004c700001087983 */ /* 0x001ee20000300a00 */
[----:B------:R0:W-:Y:S02]  /*25470*/  STL.64 [R1+0x1b0], R4 ;  /* 0x0001b00401007387 */ /* 0x0001e40000100a00 */
[----:B------:R-:W4:Y:S02]  /*25480*/  LDL.LU R16, [R1+0x160] ;  /* 0x0001600001107983 */ /* 0x000f240000300800 */
[----:B------:R-:W4:Y:S01]  /*25490*/  LDL.LU R17, [R1+0x164] ;  /* 0x0001640001117983 */ /* 0x000f220000300800 */
[----:B------:R-:W5:Y:S01]  /*254a0*/  LDL.LU R18, [R1+0x168] ;  /* 0x0001680001127983 */ /* 0x000f620000300800 */
[----:B------:R-:W5:Y:S02]  /*254b0*/  LDL.LU R19, [R1+0x16c] ;  /* 0x00016c0001137983 */ /* 0x000f640000300800 */
[----:B--2---:R-:W-:Y:S01]  /*254c0*/  IMAD.MOV.U32 R11, RZ, RZ, R22 ;  /* 0x000000ffff0b7224 */ /* 0x004fe200078e0016 */
[----:B------:R-:W-:Y:S01]  /*254d0*/  MOV R10, R23 ;  /* 0x00000017000a7202 */ /* 0x000fe20000000f00 */
[----:B0-----:R-:W2:Y:S01]  /*254e0*/  LDL.LU R4, [R1+0x1a0] ;  /* 0x0001a00001047983 */ /* 0x001ea20000300800 */
[----:B------:R-:W2:Y:S02]  /*254f0*/  LDL.LU R5, [R1+0x1a4] ;  /* 0x0001a40001057983 */ /* 0x000ea40000300800 */
[----:B------:R-:W2:Y:S02]  /*25500*/  LDL.LU R6, [R1+0x1a8] ;  /* 0x0001a80001067983 */ /* 0x000ea40000300800 */
[----:B------:R-:W2:Y:S01]  /*25510*/  LDL.LU R7, [R1+0x1ac] ;  /* 0x0001ac0001077983 */ /* 0x000ea20000300800 */
[----:B------:R-:W2:Y:S01]  /*25520*/  LDL.LU R20, [R1+0x180] ;  /* 0x0001800001147983 */ /* 0x000ea20000300800 */
[----:B------:R-:W2:Y:S02]  /*25530*/  LDL.LU R21, [R1+0x184] ;  /* 0x0001840001157983 */ /* 0x000ea40000300800 */
[----:B------:R-:W2:Y:S02]  /*25540*/  LDL.LU R22, [R1+0x188] ;  /* 0x0001880001167983 */ /* 0x000ea40000300800 */
[----:B------:R-:W2:Y:S02]  /*25550*/  LDL.LU R23, [R1+0x18c] ;  /* 0x00018c0001177983 */ /* 0x000ea40000300800 */
[----:B--2---:R0:W-:Y:S01]  /*25560*/  STL.64 [R1+0x4c60], R22 ;  /* 0x004c601601007387 */ /* 0x0041e20000100a00 */
[----:B------:R-:W-:Y:S03]  /*25570*/  STL.64 [R1+0x4c58], R20 ;  /* 0x004c581401007387 */ /* 0x000fe60000100a00 */
[----:B0-----:R-:W2:Y:S01]  /*25580*/  LDL.LU.64 R22, [R1+0x88] ;  /* 0x0000880001167983 */ /* 0x001ea20000300a00 */
[----:B-----5:R3:W-:Y:S02]  /*25590*/  STL.64 [R1+0x4c28], R18 ;  /* 0x004c281201007387 */ /* 0x0207e40000100a00 */
[----:B----4-:R-:W-:Y:S01]  /*255a0*/  STL.64 [R1+0x4c20], R16 ;  /* 0x004c201001007387 */ /* 0x010fe20000100a00 */
[----:B---3--:R-:W-:Y:S01]  /*255b0*/  MOV R19, R8 ;  /* 0x0000000800137202 */ /* 0x008fe20000000f00 */
[----:B------:R-:W-:Y:S01]  /*255c0*/  IMAD.MOV.U32 R18, RZ, RZ, R9 ;  /* 0x000000ffff127224 */ /* 0x000fe200078e0009 */
[----:B------:R-:W3:Y:S01]  /*255d0*/  LDL.LU R8, [R1+0x290] ;  /* 0x0002900001087983 */ /* 0x000ee20000300800 */
[----:B------:R-:W3:Y:S01]  /*255e0*/  LDL.LU R9, [R1+0x294] ;  /* 0x0002940001097983 */ /* 0x000ee20000300800 */
[----:B------:R-:W-:-:S02]  /*255f0*/  MOV R20, R11 ;  /* 0x0000000b00147202 */ /* 0x000fc40000000f00 */
[----:B------:R-:W-:Y:S01]  /*25600*/  MOV R21, R10 ;  /* 0x0000000a00157202 */ /* 0x000fe20000000f00 */
[----:B------:R-:W-:Y:S02]  /*25610*/  MOV R10, R28 ;  /* 0x0000001c000a7202 */ /* 0x000fe40000000f00 */
[----:B------:R-:W-:Y:S01]  /*25620*/  IMAD.MOV.U32 R11, RZ, RZ, R29 ;  /* 0x000000ffff0b7224 */ /* 0x000fe200078e001d */
[----:B------:R-:W4:Y:S01]  /*25630*/  LDL.LU R28, [R1+0x4c6c] ;  /* 0x004c6c00011c7983 */ /* 0x000f220000300800 */
[----:B------:R-:W5:Y:S03]  /*25640*/  LDL.LU R29, [R1+0x4c68] ;  /* 0x004c6800011d7983 */ /* 0x000f660000300800 */
[----:B------:R0:W-:Y:S02]  /*25650*/  STL.64 [R1+0x4b20], R10 ;  /* 0x004b200a01007387 */ /* 0x0001e40000100a00 */
[----:B0-----:R-:W-:-:S02]  /*25660*/  MOV R10, R20 ;  /* 0x00000014000a7202 */ /* 0x001fc40000000f00 */
[----:B------:R-:W-:Y:S01]  /*25670*/  MOV R11, R21 ;  /* 0x00000015000b7202 */ /* 0x000fe20000000f00 */
[----:B---3--:R-:W-:Y:S04]  /*25680*/  STL.64 [R1+0x4b18], R8 ;  /* 0x004b180801007387 */ /* 0x008fe80000100a00 */
[----:B------:R0:W-:Y:S02]  /*25690*/  STL.64 [R1+0x4b30], R10 ;  /* 0x004b300a01007387 */ /* 0x0001e40000100a00 */
[----:B0-----:R-:W-:Y:S01]  /*256a0*/  IMAD.MOV.U32 R10, RZ, RZ, R13 ;  /* 0x000000ffff0a7224 */ /* 0x001fe200078e000d */
[----:B------:R-:W-:-:S05]  /*256b0*/  MOV R11, R12 ;  /* 0x0000000c000b7202 */ /* 0x000fca0000000f00 */
[----:B------:R0:W-:Y:S04]  /*256c0*/  STL.64 [R1+0x4b48], R10 ;  /* 0x004b480a01007387 */ /* 0x0001e80000100a00 */
[----:B0-----:R-:W3:Y:S01]  /*256d0*/  LDL.LU R10, [R1+0x68] ;  /* 0x00006800010a7983 */ /* 0x001ee20000300800 */
[----:B------:R-:W3:Y:S01]  /*256e0*/  LDL.LU R11, [R1+0x6c] ;  /* 0x00006c00010b7983 */ /* 0x000ee20000300800 */
[C---:B--2---:R-:W-:Y:S01]  /*256f0*/  HMMA.16816.F32 R4, R24.reuse, R22, R4 ;  /* 0x000000161804723c */ /* 0x044fe20000001804 */
[----:B------:R-:W-:Y:S02]  /*25700*/  MOV R12, R22 ;  /* 0x00000016000c7202 */ /* 0x000fe40000000f00 */
[----:B------:R-:W-:Y:S01]  /*25710*/  MOV R13, R23 ;  /* 0x00000017000d7202 */ /* 0x000fe20000000f00 */
[----:B---3--:R5:W-:Y:S01]  /*25720*/  STL.64 [R1+0x4c30], R10 ;  /* 0x004c300a01007387 */ /* 0x008be20000100a00 */
[----:B------:R-:W2:Y:S02]  /*25730*/  LDL.LU R8, [R1+0x170] ;  /* 0x0001700001087983 */ /* 0x000ea40000300800 */
[----:B------:R-:W2:Y:S02]  /*25740*/  LDL.LU R9, [R1+0x174] ;  /* 0x0001740001097983 */ /* 0x000ea40000300800 */
[----:B------:R-:W3:Y:S01]  /*25750*/  LDL.LU.64 R22, [R1+0x4c60] ;  /* 0x004c600001167983 */ /* 0x000ee20000300a00 */
[----:B------:R-:W3:Y:S11]  /*25760*/  LDL.LU.64 R20, [R1+0x4c58] ;  /* 0x004c580001147983 */ /* 0x000ef60000300a00 */
[----:B------:R-:W-:Y:S02]  /*25770*/  @!UPT UIADD3 URZ, URZ, URZ, URZ ;  /* 0x0000003f3f3ff290 */ /* 0x000fe4000fffe03f */
[----:B------:R0:W-:Y:S01]  /*25780*/  STL.64 [R1+0x1a0], R4 ;  /* 0x0001a00401007387 */ /* 0x0001e20000100a00 */
[----:B-----5:R-:W-:Y:S01]  /*25790*/  MOV R10, R29 ;  /* 0x0000001d000a7202 */ /* 0x020fe20000000f00 */
[----:B----4-:R-:W-:Y:S02]  /*257a0*/  IMAD.MOV.U32 R11, RZ, RZ, R28 ;  /* 0x000000ffff0b7224 */ /* 0x010fe400078e001c */
[----:B------:R-:W-:Y:S01]  /*257b0*/  IMAD.MOV.U32 R29, RZ, RZ, R6 ;  /* 0x000000ffff1d7224 */ /* 0x000fe200078e0006 */
[----:B------:R-:W-:Y:S02]  /*257c0*/  MOV R28, R7 ;  /* 0x00000007001c7202 */ /* 0x000fe40000000f00 */
[----:B------:R-:W3:Y:S01]  /*257d0*/  LDL.LU.64 R6, [R1+0x4c50] ;  /* 0x004c500001067983 */ /* 0x000ee20000300a00 */
[----:B0-----:R-:W4:Y:S02]  /*257e0*/  LDL.LU.64 R4, [R1+0x4c48] ;  /* 0x004c480001047983 */ /* 0x001f240000300a00 */
[----:B------:R4:W-:Y:S02]  /*257f0*/  STL.64 [R1+0x4b68], R14 ;  /* 0x004b680e01007387 */ /* 0x0009e40000100a00 */
[----:B------:R-:W-:Y:S01]  /*25800*/  STL.64 [R1+0x4b60], R12 ;  /* 0x004b600c01007387 */ /* 0x000fe20000100a00 */
[----:B---3--:R-:W-:Y:S01]  /*25810*/  HMMA.16816.F32 R24, R24, R6, R20 ;  /* 0x000000061818723c */ /* 0x008fe20000001814 */
[----:B----4-:R-:W-:Y:S01]  /*25820*/  MOV R14, R5 ;  /* 0x00000005000e7202 */ /* 0x010fe20000000f00 */
[----:B------:R-:W-:-:S05]  /*25830*/  IMAD.MOV.U32 R15, RZ, RZ, R4 ;  /* 0x000000ffff0f7224 */ /* 0x000fca00078e0004 */
[----:B------:R-:W-:Y:S02]  /*25840*/  MOV R21, R6 ;  /* 0x0000000600157202 */ /* 0x000fe40000000f00 */
[----:B------:R-:W-:Y:S11]  /*25850*/  MOV R20, R7 ;  /* 0x0000000700147202 */ /* 0x000ff60000000f00 */
[----:B------:R-:W-:Y:S03]  /*25860*/  @!UPT UIADD3 URZ, URZ, URZ, URZ ;  /* 0x0000003f3f3ff290 */ /* 0x000fe6000fffe03f */
[----:B------:R0:W-:Y:S01]  /*25870*/  STL.64 [R1+0x180], R24 ;  /* 0x0001801801007387 */ /* 0x0001e20000100a00 */
[----:B------:R1:W-:Y:S02]  /*25880*/  STL.64 [R1+0x188], R26 ;  /* 0x0001881a01007387 */ /* 0x0003e40000100a00 */
[----:B------:R-:W2:Y:S02]  /*25890*/  LDL.LU.64 R6, [R1+0x4c40] ;  /* 0x004c400001067983 */ /* 0x000ea40000300a00 */
[----:B------:R-:W2:Y:S01]  /*258a0*/  LDL.LU.64 R4, [R1+0x4c38] ;  /* 0x004c380001047983 */ /* 0x000ea20000300a00 */
[----:B0-----:R-:W3:Y:S01]  /*258b0*/  LDL.LU R24, [R1+0x150] ;  /* 0x0001500001187983 */ /* 0x001ee20000300800 */
[----:B------:R-:W3:Y:S02]  /*258c0*/  LDL.LU R25, [R1+0x154] ;  /* 0x0001540001197983 */ /* 0x000ee40000300800 */
[----:B-1----:R-:W3:Y:S02]  /*258d0*/  LDL.LU R26, [R1+0x158] ;  /* 0x00015800011a7983 */ /* 0x002ee40000300800 */
[----:B------:R-:W3:Y:S01]  /*258e0*/  LDL.LU R27, [R1+0x15c] ;  /* 0x00015c00011b7983 */ /* 0x000ee20000300800 */
[C---:B--2---:R-:W-:Y:S01]  /*258f0*/  HMMA.16816.F32 R16, R4.reuse, R18, R8 ;  /* 0x000000120410723c */ /* 0x044fe20000001808 */
[----:B------:R-:W2:Y:S11]  /*25900*/  LDL.LU.64 R10, [R1+0x4c30] ;  /* 0x004c3000010a7983 */ /* 0x000eb60000300a00 */
[----:B------:R-:W-:Y:S11]  /*25910*/  @!UPT UIADD3 URZ, URZ, URZ, URZ ;  /* 0x0000003f3f3ff290 */ /* 0x000ff6000fffe03f */
[----:B------:R-:W-:Y:S01]  /*25920*/  STL.64 [R1+0x170], R16 ;  /* 0x0001701001007387 */ /* 0x000fe20000100a00 */
[----:B------:R0:W-:Y:S03]  /*25930*/  STL.64 [R1+0x178], R18 ;  /* 0x0001781201007387 */ /* 0x0001e60000100a00 */
[----:B0-----:R-:W2:Y:S01]  /*25940*/  LDL.LU.64 R18, [R1+0x4c28] ;  /* 0x004c280001127983 */ /* 0x001ea20000300a00 */
[----:B------:R-:W2:Y:S02]  /*25950*/  LDL.LU.64 R16, [R1+0x4c20] ;  /* 0x004c200001107983 */ /* 0x000ea40000300a00 */
[----:B--2---:R-:W-:Y:S01]  /*25960*/  HMMA.16816.F32 R8, R4, R10, R16 ;  /* 0x0000000a0408723c */ /* 0x004fe20000001810 */
[----:B------:R-:W2:Y:S01]  /*25970*/  LDL.LU R18, [R1+0x4c18] ;  /* 0x004c180001127983 */ /* 0x000ea20000300800 */
[----:B------:R-:W4:Y:S01]  /*25980*/  LDL.LU.64 R16, [R1+0x4c10] ;  /* 0x004c100001107983 */ /* 0x000f220000300a00 */
[----:B------:R-:W-:Y:S11]  /*25990*/  MOV R22, R3 ;  /* 0x0000000300167202 */ /* 0x000ff60000000f00 */
[----:B------:R-:W-:Y:S09]  /*259a0*/  @!UPT UIADD3 URZ, URZ, URZ, URZ ;  /* 0x0000003f3f3ff290 */ /* 0x000ff2000fffe03f */
[----:B------:R-:W-:Y:S01]  /*259b0*/  STL.64 [R1+0x160], R8 ;  /* 0x0001600801007387 */ /* 0x000fe20000100a00 */
[----:B------:R2:W-:Y:S02]  /*259c0*/  STL.64 [R1+0x168], R10 ;  /* 0x0001680a01007387 */ /* 0x0005e40000100a00 */
[----:B--2---:R-:W-:Y:S01]  /*259d0*/  IMAD.MOV.U32 R10, RZ, RZ, R18 ;  /* 0x000000ffff0a7224 */ /* 0x004fe200078e0012 */
[----:B----4-:R-:W-:Y:S01]  /*259e0*/  MOV R11, R16 ;  /* 0x00000010000b7202 */ /* 0x010fe20000000f00 */
[----:B------:R-:W-:-:S04]  /*259f0*/  IMAD.MOV.U32 R23, RZ, RZ, R17 ;  /* 0x000000ffff177224 */ /* 0x000fc800078e0011 */
[----:B------:R0:W-:Y:S01]  /*25a00*/  STL.64 [R1+0x4b90], R10 ;  /* 0x004b900a01007387 */ /* 0x0001e20000100a00 */
[----:B------:R-:W2:Y:S02]  /*25a10*/  LDL.LU R3, [R1+0x4c0c] ;  /* 0x004c0c0001037983 */ /* 0x000ea40000300800 */
[----:B------:R-:W4:Y:S02]  /*25a20*/  LDL.LU R17, [R1+0x4c08] ;  /* 0x004c080001117983 */ /* 0x000f240000300800 */
[----:B------:R1:W-:Y:S01]  /*25a30*/  STL.64 [R1+0x4b98], R22 ;  /* 0x004b981601007387 */ /* 0x0003e20000100a00 */
[----:B------:R-:W5:Y:S01]  /*25a40*/  LDL.LU R8, [R1+0x100] ;  /* 0x0001000001087983 */ /* 0x000f620000300800 */
[----:B------:R-:W5:Y:S03]  /*25a50*/  LDL.LU R9, [R1+0x104] ;  /* 0x0001040001097983 */ /* 0x000f660000300800 */
[----:B0-----:R-:W2:Y:S01]  /*25a60*/  LDL.LU R10, [R1+0x108] ;  /* 0x00010800010a7983 */ /* 0x001ea20000300800 */
[----:B------:R-:W2:Y:S03]  /*25a70*/  LDL.LU R11, [R1+0x10c] ;  /* 0x00010c00010b7983 */ /* 0x000ea60000300800 */
[----:B--2---:R-:W-:Y:S01]  /*25a80*/  STL.64 [R1+0x4ba8], R10 ;  /* 0x004ba80a01007387 */ /* 0x004fe20000100a00 */
[----:B-----5:R0:W-:Y:S02]  /*25a90*/  STL.64 [R1+0x4ba0], R8 ;  /* 0x004ba00801007387 */ /* 0x0201e40000100a00 */
[----:B-1----:R-:W2:Y:S02]  /*25aa0*/  LDL.LU R22, [R1+0x18] ;  /* 0x0000180001167983 */ /* 0x002ea40000300800 */
[----:B------:R-:W2:Y:S02]  /*25ab0*/  LDL.LU R23, [R1+0x1c] ;  /* 0x00001c0001177983 */ /* 0x000ea40000300800 */
[----:B--2---:R4:W-:Y:S01]  /*25ac0*/  STL.64 [R1+0x4bb0], R22 ;  /* 0x004bb01601007387 */ /* 0x0049e20000100a00 */
[----:B0-----:R-:W2:Y:S02]  /*25ad0*/  LDL.LU R8, [R1+0x110] ;  /* 0x0001100001087983 */ /* 0x001ea40000300800 */
[----:B------:R-:W2:Y:S02]  /*25ae0*/  LDL.LU R9, [R1+0x114] ;  /* 0x0001140001097983 */ /* 0x000ea40000300800 */
[----:B------:R-:W5:Y:S01]  /*25af0*/  LDL.LU R10, [R1+0x118] ;  /* 0x00011800010a7983 */ /* 0x000f620000300800 */
[----:B------:R-:W5:Y:S01]  /*25b00*/  LDL.LU R11, [R1+0x11c] ;  /* 0x00011c00010b7983 */ /* 0x000f620000300800 */
[----:B----4-:R-:W-:-:S02]  /*25b10*/  MOV R22, R17 ;  /* 0x0000001100167202 */ /* 0x010fc40000000f00 */
[----:B------:R-:W-:Y:S01]  /*25b20*/  MOV R23, R3 ;  /* 0x0000000300177202 */ /* 0x000fe20000000f00 */
[----:B-----5:R-:W-:Y:S01]  /*25b30*/  STL.64 [R1+0x4bc0], R10 ;  /* 0x004bc00a01007387 */ /* 0x020fe20000100a00 */
[----:B--2---:R0:W-:Y:S02]  /*25b40*/  STL.64 [R1+0x4bb8], R8 ;  /* 0x004bb80801007387 */ /* 0x0041e40000100a00 */
[----:B------:R-:W2:Y:S02]  /*25b50*/  LDL.LU R17, [R1+0x4c04] ;  /* 0x004c040001117983 */ /* 0x000ea40000300800 */
[----:B------:R-:W4:Y:S01]  /*25b60*/  LDL.LU R3, [R1+0x4c00] ;  /* 0x004c000001037983 */ /* 0x000f220000300800 */
[----:B------:R1:W-:Y:S04]  /*25b70*/  STL.64 [R1+0x4bc8], R22 ;  /* 0x004bc81601007387 */ /* 0x0003e80000100a00 */
[----:B0-----:R-:W5:Y:S01]  /*25b80*/  LDL.LU R8, [R1+0x120] ;  /* 0x0001200001087983 */ /* 0x001f620000300800 */
[----:B------:R-:W5:Y:S02]  /*25b90*/  LDL.LU R9, [R1+0x124] ;  /* 0x0001240001097983 */ /* 0x000f640000300800 */
[----:B------:R-:W2:Y:S02]  /*25ba0*/  LDL.LU R10, [R1+0x128] ;  /* 0x00012800010a7983 */ /* 0x000ea40000300800 */
[----:B------:R-:W2:Y:S02]  /*25bb0*/  LDL.LU R11, [R1+0x12c] ;  /* 0x00012c00010b7983 */ /* 0x000ea40000300800 */
[----:B--2---:R-:W-:Y:S01]  /*25bc0*/  STL.64 [R1+0x4bd8], R10 ;  /* 0x004bd80a01007387 */ /* 0x004fe20000100a00 */
[----:B-----5:R-:W-:Y:S02]  /*25bd0*/  STL.64 [R1+0x4bd0], R8 ;  /* 0x004bd00801007387 */ /* 0x020fe40000100a00 */
[----:B-1----:R-:W2:Y:S02]  /*25be0*/  LDL.LU R22, [R1+0x38] ;  /* 0x0000380001167983 */ /* 0x002ea40000300800 */
[----:B------:R-:W2:Y:S01]  /*25bf0*/  LDL.LU R23, [R1+0x3c] ;  /* 0x00003c0001177983 */ /* 0x000ea20000300800 */
[----:B---3--:R-:W-:Y:S01]  /*25c00*/  HMMA.16816.F32 R24, R4, R14, R24 ;  /* 0x0000000e0418723c */ /* 0x008fe20000001818 */
[----:B--2---:R4:W-:Y:S02]  /*25c10*/  STL.64 [R1+0x4be0], R22 ;  /* 0x004be01601007387 */ /* 0x0049e40000100a00 */
[----:B----4-:R-:W-:-:S02]  /*25c20*/  IMAD.MOV.U32 R22, RZ, RZ, R3 ;  /* 0x000000ffff167224 */ /* 0x010fc400078e0003 */
[----:B------:R-:W2:Y:S01]  /*25c30*/  LDL.LU R3, [R1+0x4bfc] ;  /* 0x004bfc0001037983 */ /* 0x000ea20000300800 */
[----:B------:R-:W3:Y:S02]  /*25c40*/  LDL.LU R8, [R1+0x130] ;  /* 0x0001300001087983 */ /* 0x000ee40000300800 */
[----:B------:R-:W3:Y:S02]  /*25c50*/  LDL.LU R9, [R1+0x134] ;  /* 0x0001340001097983 */ /* 0x000ee40000300800 */
[----:B------:R-:W4:Y:S01]  /*25c60*/  LDL.LU R10, [R1+0x138] ;  /* 0x00013800010a7983 */ /* 0x000f220000300800 */
[----:B------:R-:W4:Y:S01]  /*25c70*/  LDL.LU R11, [R1+0x13c] ;  /* 0x00013c00010b7983 */ /* 0x000f220000300800 */
[----:B------:R-:W-:-:S03]  /*25c80*/  MOV R23, R17 ;  /* 0x0000001100177202 */ /* 0x000fc60000000f00 */
[----:B----4-:R-:W-:Y:S01]  /*25c90*/  STL.64 [R1+0x4bf0], R10 ;  /* 0x004bf00a01007387 */ /* 0x010fe20000100a00 */
[----:B---3--:R0:W-:Y:S03]  /*25ca0*/  STL.64 [R1+0x4be8], R8 ;  /* 0x004be80801007387 */ /* 0x0081e60000100a00 */
[----:B0-----:R-:W3:Y:S01]  /*25cb0*/  LDL.LU R8, [R1+0x140] ;  /* 0x0001400001087983 */ /* 0x001ee20000300800 */
[----:B------:R-:W3:Y:S02]  /*25cc0*/  LDL.LU R9, [R1+0x144] ;  /* 0x0001440001097983 */ /* 0x000ee40000300800 */
[----:B------:R-:W3:Y:S02]  /*25cd0*/  LDL.LU R10, [R1+0x148] ;  /* 0x00014800010a7983 */ /* 0x000ee40000300800 */
[----:B------:R-:W3:Y:S01]  /*25ce0*/  LDL.LU R11, [R1+0x14c] ;  /* 0x00014c00010b7983 */ /* 0x000ee20000300800 */
[----:B------:R-:W4:Y:S01]  /*25cf0*/  LDL.LU R16, [R1+0xf0] ;  /* 0x0000f00001107983 */ /* 0x000f220000300800 */
[----:B------:R-:W4:Y:S02]  /*25d00*/  LDL.LU R17, [R1+0xf4] ;  /* 0x0000f40001117983 */ /* 0x000f240000300800 */
[----:B------:R-:W4:Y:S02]  /*25d10*/  LDL.LU R18, [R1+0xf8] ;  /* 0x0000f80001127983 */ /* 0x000f240000300800 */
[----:B------:R-:W4:Y:S01]  /*25d20*/  LDL.LU R19, [R1+0xfc] ;  /* 0x0000fc0001137983 */ /* 0x000f220000300800 */
[----:B------:R-:W5:Y:S01]  /*25d30*/  LDL.LU R12, [R1+0xe0] ;  /* 0x0000e000010c7983 */ /* 0x000f620000300800 */
[----:B------:R-:W5:Y:S02]  /*25d40*/  LDL.LU R13, [R1+0xe4] ;  /* 0x0000e400010d7983 */ /* 0x000f640000300800 */
[----:B------:R-:W5:Y:S02]  /*25d50*/  LDL.LU R14, [R1+0xe8] ;  /* 0x0000e800010e7983 */ /* 0x000f640000300800 */
[----:B------:R-:W5:Y:S01]  /*25d60*/  LDL.LU R15, [R1+0xec] ;  /* 0x0000ec00010f7983 */ /* 0x000f620000300800 */
[----:B------:R0:W-:Y:S01]  /*25d70*/  STL.64 [R1+0x49d8], R26 ;  /* 0x0049d81a01007387 */ /* 0x0001e20000100a00 */
[----:B------:R1:W-:Y:S01]  /*25d80*/  STL.64 [R1+0x49d0], R24 ;  /* 0x0049d01801007387 */ /* 0x0003e20000100a00 */
[----:B0-----:R-:W-:Y:S01]  /*25d90*/  MOV R26, R21 ;  /* 0x00000015001a7202 */ /* 0x001fe20000000f00 */
[----:B------:R-:W-:-:S05]  /*25da0*/  IMAD.MOV.U32 R27, RZ, RZ, R20 ;  /* 0x000000ffff1b7224 */ /* 0x000fca00078e0014 */
[----:B------:R0:W-:Y:S01]  /*25db0*/  STL.64 [R1+0x4b28], R26 ;  /* 0x004b281a01007387 */ /* 0x0001e20000100a00 */
[----:B-1----:R-:W2:Y:S02]  /*25dc0*/  LDL.LU R24, [R1+0x2a0] ;  /* 0x0002a00001187983 */ /* 0x002ea40000300800 */
[----:B------:R-:W2:Y:S01]  /*25dd0*/  LDL.LU R25, [R1+0x2a4] ;  /* 0x0002a40001197983 */ /* 0x000ea20000300800 */
[----:B0-----:R-:W2:Y:S01]  /*25de0*/  LDL.LU R26, [R1+0x2a8] ;  /* 0x0002a800011a7983 */ /* 0x001ea20000300800 */
[----:B------:R-:W2:Y:S03]  /*25df0*/  LDL.LU R27, [R1+0x2ac] ;  /* 0x0002ac00011b7983 */ /* 0x000ea60000300800 */
[----:B--2---:R-:W-:Y:S01]  /*25e00*/  STL.64 [R1+0x4b40], R26 ;  /* 0x004b401a01007387 */ /* 0x004fe20000100a00 */
[----:B------:R0:W-:Y:S03]  /*25e10*/  STL.64 [R1+0x4b38], R24 ;  /* 0x004b381801007387 */ /* 0x0001e60000100a00 */
[----:B0-----:R-:W2:Y:S01]  /*25e20*/  LDL.LU R24, [R1+0x2b0] ;  /* 0x0002b00001187983 */ /* 0x001ea20000300800 */
[----:B------:R-:W2:Y:S02]  /*25e30*/  LDL.LU R25, [R1+0x2b4] ;  /* 0x0002b40001197983 */ /* 0x000ea40000300800 */
[----:B------:R-:W2:Y:S01]  /*25e40*/  LDL.LU R26, [R1+0x2b8] ;  /* 0x0002b800011a7983 */ /* 0x000ea20000300800 */
[----:B---3--:R-:W-:Y:S01]  /*25e50*/  HMMA.16816.F32 R20, R4, R22, R8 ;  /* 0x000000160414723c */ /* 0x008fe20000001808 */
[----:B------:R-:W-:-:S02]  /*25e60*/  MOV R27, R3 ;  /* 0x00000003001b7202 */ /* 0x000fc40000000f00 */
[----:B------:R-:W3:Y:S04]  /*25e70*/  LDL.LU R3, [R1+0x4bf8] ;  /* 0x004bf80001037983 */ /* 0x000ee80000300800 */
[----:B--2---:R-:W-:Y:S01]  /*25e80*/  STL.64 [R1+0x4b58], R26 ;  /* 0x004b581a01007387 */ /* 0x004fe20000100a00 */
[----:B------:R0:W-:Y:S03]  /*25e90*/  STL.64 [R1+0x4b50], R24 ;  /* 0x004b501801007387 */ /* 0x0001e60000100a00 */
[----:B0-----:R-:W2:Y:S01]  /*25ea0*/  LDL.LU R24, [R1+0x2c0] ;  /* 0x0002c00001187983 */ /* 0x001ea20000300800 */
[----:B------:R-:W2:Y:S02]  /*25eb0*/  LDL.LU R25, [R1+0x2c4] ;  /* 0x0002c40001197983 */ /* 0x000ea40000300800 */
[----:B------:R-:W2:Y:S02]  /*25ec0*/  LDL.LU R26, [R1+0x2c8] ;  /* 0x0002c800011a7983 */ /* 0x000ea40000300800 */
[----:B------:R-:W2:Y:S01]  /*25ed0*/  LDL.LU R27, [R1+0x2cc] ;  /* 0x0002cc00011b7983 */ /* 0x000ea20000300800 */
[----:B------:R-:W2:Y:S01]  /*25ee0*/  LDL.LU.64 R10, [R1+0x4bf0] ;  /* 0x004bf000010a7983 */ /* 0x000ea20000300a00 */
[----:B------:R-:W2:Y:S05]  /*25ef0*/  LDL.LU.64 R8, [R1+0x4be8] ;  /* 0x004be80001087983 */ /* 0x000eaa0000300a00 */
[----:B------:R-:W-:Y:S02]  /*25f00*/  STL.64 [R1+0x140], R20 ;  /* 0x0001401401007387 */ /* 0x000fe40000100a00 */
[----:B------:R0:W-:Y:S02]  /*25f10*/  STL.64 [R1+0x148], R22 ;  /* 0x0001481601007387 */ /* 0x0001e40000100a00 */
        /* <DEDUP_REMOVED lines=27> */
[----:B0-----:R-:W4:Y:S01]  /*260d0*/  LDL.LU.64 R22, [R1+0x4b88] ;  /* 0x004b880001167983 */ /* 0x001f220000300a00 */
[----:B------:R-:W2:Y:S01]  /*260e0*/  LDL.LU.64 R20, [R1+0x4b80] ;  /* 0x004b800001147983 */ /* 0x000ea20000300a00 */
[C---:B----4-:R-:W-:Y:S11]  /*260f0*/  HMMA.16816.F32 R16, R4.reuse, R22, R16 ;  /* 0x000000160410723c */ /* 0x050ff60000001810 */
[----:B------:R-:W-:Y:S11]  /*26100*/  @!UPT UIADD3 URZ, URZ, URZ, URZ ;  /* 0x0000003f3f3ff290 */ /* 0x000ff6000fffe03f */
[----:B------:R-:W-:Y:S01]  /*26110*/  @!UPT UIADD3 URZ, URZ, URZ, URZ ;  /* 0x0000003f3f3ff290 */ /* 0x000fe2000fffe03f */
[----:B------:R-:W-:Y:S01]  /*26120*/  STL.64 [R1+0xf0], R16 ;  /* 0x0000f01001007387 */ /* 0x000fe20000100a00 */
[----:B------:R0:W-:Y:S03]  /*26130*/  STL.64 [R1+0xf8], R18 ;  /* 0x0000f81201007387 */ /* 0x0001e60000100a00 */
[----:B0-----:R-:W5:Y:S01]  /*26140*/  LDL.LU.64 R18, [R1+0x4b78] ;  /* 0x004b780001127983 */ /* 0x001f620000300a00 */
[----:B------:R-:W4:Y:S02]  /*26150*/  LDL.LU R16, [R1+0x4b74] ;  /* 0x004b740001107983 */ /* 0x000f240000300800 */
[----:B---3--:R-:W-:Y:S02]  /*26160*/  IMAD.MOV.U32 R23, RZ, RZ, R3 ;  /* 0x000000ffff177224 */ /* 0x008fe400078e0003 */
[----:B------:R-:W3:Y:S01]  /*26170*/  LDL.LU R3, [R1+0x4b70] ;  /* 0x004b700001037983 */ /* 0x000ee20000300800 */
[C---:B-----5:R-:W-:Y:S11]  /*26180*/  HMMA.16816.F32 R12, R4.reuse, R18, R12 ;  /* 0x00000012040c723c */ /* 0x060ff6000000180c */
[----:B------:R-:W-:Y:S11]  /*26190*/  @!UPT UIADD3 URZ, URZ, URZ, URZ ;  /* 0x0000003f3f3ff290 */ /* 0x000ff6000fffe03f */
[----:B------:R-:W-:Y:S01]  /*261a0*/  @!UPT UIADD3 URZ, URZ, URZ, URZ ;  /* 0x0000003f3f3ff290 */ /* 0x000fe2000fffe03f */
[----:B------:R-:W-:Y:S01]  /*261b0*/  STL.64 [R1+0xe0], R12 ;  /* 0x0000e00c01007387 */ /* 0x000fe20000100a00 */
[----:B------:R0:W-:Y:S03]  /*261c0*/  STL.64 [R1+0xe8], R14 ;  /* 0x0000e80e01007387 */ /* 0x0001e60000100a00 */
[----:B0-----:R-:W5:Y:S01]  /*261d0*/  LDL.LU.64 R14, [R1+0x4b68] ;  /* 0x004b6800010e7983 */ /* 0x001f620000300a00 */
[----:B----4-:R-:W-:Y:S01]  /*261e0*/  MOV R22, R16 ;  /* 0x0000001000167202 */ /* 0x010fe20000000f00 */
[----:B------:R-:W4:Y:S01]  /*261f0*/  LDL.LU.64 R12, [R1+0x4b60] ;  /* 0x004b6000010c7983 */ /* 0x000f220000300a00 */
[C---:B--2---:R-:W-:Y:S08]  /*26200*/  HMMA.16816.F32 R8, R4.reuse, R10, R24 ;  /* 0x0000000a0408723c */ /* 0x044ff00000001818 */
[C---:B-----5:R-:W-:Y:S11]  /*26210*/  HMMA.16816.F32 R20, R4.reuse, R14, R20 ;  /* 0x0000000e0414723c */ /* 0x060ff60000001814 */
[----:B------:R-:W-:Y:S11]  /*26220*/  @!UPT UIADD3 URZ, URZ, URZ, URZ ;  /* 0x0000003f3f3ff290 */ /* 0x000ff6000fffe03f */
[----:B------:R-:W-:Y:S01]  /*26230*/  @!UPT UIADD3 URZ, URZ, URZ, URZ ;  /* 0x0000003f3f3ff290 */ /* 0x000fe2000fffe03f */
[----:B------:R-:W-:Y:S01]  /*26240*/  STL.64 [R1+0xd0], R20 ;  /* 0x0000d01401007387 */ /* 0x000fe20000100a00 */
[----:B------:R-:W-:Y:S02]  /*26250*/  STL.64 [R1+0xd8], R22 ;  /* 0x0000d81601007387 */ /* 0x000fe40000100a00 */
[----:B---3--:R-:W0:Y:S02]  /*26260*/  LDSM.16.MT88.4 R20, [R3+0x14000] ;  /* 0x014000000314783b */ /* 0x008e240000004200 */
[----:B0-----:R-:W-:Y:S02]  /*26270*/  STL.64 [R1+0x4af0], R22 ;  /* 0x004af01601007387 */ /* 0x001fe40000100a00 */
[----:B------:R-:W-:Y:S02]  /*26280*/  STL.64 [R1+0x4ae8], R20 ;  /* 0x004ae81401007387 */ /* 0x000fe40000100a00 */
[----:B------:R-:W2:Y:S02]  /*26290*/  LDL.LU.64 R26, [R1+0x4b58] ;  /* 0x004b5800011a7983 */ /* 0x000ea40000300a00 */
[----:B------:R-:W2:Y:S01]  /*262a0*/  LDL.LU.64 R24, [R1+0x4b50] ;  /* 0x004b500001187983 */ /* 0x000ea20000300a00 */
[----:B------:R-:W-:Y:S01]  /*262b0*/  STL.64 [R1+0x2f0], R8 ;  /* 0x0002f00801007387 */ /* 0x000fe20000100a00 */
[----:B------:R0:W-:Y:S03]  /*262c0*/  STL.64 [R1+0x2f8], R10 ;  /* 0x0002f80a01007387 */ /* 0x0001e60000100a00 */
[----:B0-----:R-:W2:Y:S02]  /*262d0*/  LDL.LU.64 R10, [R1+0x4b48] ;  /* 0x004b4800010a7983 */ /* 0x001ea40000300a00 */
[----:B--2---:R-:W-:Y:S02]  /*262e0*/  HMMA.16816.F32 R8, R4, R10, R24 ;  /* 0x0000000a0408723c */ /* 0x004fe40000001818 */
[----:B------:R-:W2:Y:S01]  /*262f0*/  LDL.LU.64 R26, [R1+0x4b40] ;  /* 0x004b4000011a7983 */ /* 0x000ea20000300a00 */
[----:B------:R-:W2:Y:S11]  /*26300*/  LDL.LU.64 R24, [R1+0x4b38] ;  /* 0x004b380001187983 */ /* 0x000eb60000300a00 */
[----:B------:R-:W-:Y:S09]  /*26310*/  @!UPT UIADD3 URZ, URZ, URZ, URZ ;  /* 0x0000003f3f3ff290 */ /* 0x000ff2000fffe03f */
[----:B------:R-:W-:Y:S01]  /*26320*/  STL.64 [R1+0x2e0], R8 ;  /* 0x0002e00801007387 */ /* 0x000fe20000100a00 */
[----:B------:R0:W-:Y:S03]  /*26330*/  STL.64 [R1+0x2e8], R10 ;  /* 0x0002e80a01007387 */ /* 0x0001e60000100a00 */
[----:B0-----:R-:W2:Y:S04]  /*26340*/  LDL.LU.64 R10, [R1+0x4b30] ;  /* 0x004b3000010a7983 */ /* 0x001ea80000300a00 */
[----:B------:R-:W0:Y:S04]  /*26350*/  S2R R17, SR_TID.X ;  /* 0x0000000000117919 */ /* 0x000e280000002100 */
[----:B------:R-:W1:Y:S01]  /*26360*/  S2R R16, SR_TID.X ;  /* 0x0000000000107919 */ /* 0x000e620000002100 */
[----:B0-----:R-:W-:-:S02]  /*26370*/  LOP3.LUT R17, R17, 0x7, RZ, 0xc0, !PT ;  /* 0x0000000711117812 */ /* 0x001fc400078ec0ff */
[----:B-1----:R-:W-:-:S03]  /*26380*/  SHF.L.U32 R16, R16, 0x1, RZ ;  /* 0x0000000110107819 */ /* 0x002fc600000006ff */
[----:B------:R-:W-:Y:S01]  /*26390*/  IMAD R17, R17, 0x210, RZ ;  /* 0x0000021011117824 */ /* 0x000fe200078e02ff */
[----:B--2---:R-:W-:Y:S01]  /*263a0*/  HMMA.16816.F32 R8, R4, R10, R24 ;  /* 0x0000000a0408723c */ /* 0x004fe20000001818 */
[----:B------:R-:W2:Y:S11]  /*263b0*/  LDL.LU.64 R26, [R1+0x4b28] ;  /* 0x004b2800011a7983 */ /* 0x000eb60000300a00 */
[----:B------:R-:W-:Y:S11]  /*263c0*/  @!UPT UIADD3 URZ, URZ, URZ, URZ ;  /* 0x0000003f3f3ff290 */ /* 0x000ff6000fffe03f */
[----:B------:R-:W-:Y:S01]  /*263d0*/  STL.64 [R1+0x2d0], R8 ;  /* 0x0002d00801007387 */ /* 0x000fe20000100a00 */
[----:B------:R0:W-:Y:S03]  /*263e0*/  STL.64 [R1+0x2d8], R10 ;  /* 0x0002d80a01007387 */ /* 0x0001e60000100a00 */
[----:B0-----:R-:W3:Y:S01]  /*263f0*/  LDL.LU.64 R10, [R1+0x4b20] ;  /* 0x004b2000010a7983 */ /* 0x001ee20000300a00 */
[----:B------:R-:W3:Y:S01]  /*26400*/  LDL.LU.64 R8, [R1+0x4b18] ;  /* 0x004b180001087983 */ /* 0x000ee20000300a00 */
[----:B------:R-:W-:-:S04]  /*26410*/  LOP3.LUT R23, R17, 0x30, R16, 0x78, !PT ;  /* 0x0000003011177812 */ /* 0x000fc800078e7810 */
[----:B------:R-:W-:-:S05]  /*26420*/  LOP3.LUT R23, R23, 0x40, RZ, 0x3c, !PT ;  /* 0x0000004017177812 */ /* 0x000fca00078e3cff */
[----:B------:R-:W0:Y:S04]  /*26430*/  LDSM.16.M88.4 R16, [R23+0x20100] ;  /* 0x020100001710783b */ /* 0x000e280000000200 */
[----:B0-----:R4:W-:Y:S01]  /*26440*/  STL.64 [R1+0xc8], R18 ;  /* 0x0000c81201007387 */ /* 0x0019e20000100a00 */
[----:B------:R3:W-:Y:S01]  /*26450*/  STL.64 [R1+0x4af8], R16 ;  /* 0x004af81001007387 */ /* 0x0007e20000100a00 */
[----:B----4-:R-:W-:Y:S01]  /*26460*/  MOV R18, R12 ;  /* 0x0000000c00127202 */ /* 0x010fe20000000f00 */
[----:B------:R-:W-:Y:S01]  /*26470*/  IMAD.MOV.U32 R19, RZ, RZ, R13 ;  /* 0x000000ffff137224 */ /* 0x000fe200078e000d */
[----:B------:R-:W4:Y:S01]  /*26480*/  LDL.LU R12, [R1+0x4b14] ;  /* 0x004b1400010c7983 */ /* 0x000f220000300800 */
[----:B------:R-:W5:Y:S05]  /*26490*/  LDL.LU R13, [R1+0x4b10] ;  /* 0x004b1000010d7983 */ /* 0x000f6a0000300800 */
[C---:B---3--:R-:W-:Y:S01]  /*264a0*/  HMMA.16816.F32 R16, R4.reuse, R18, R8 ;  /* 0x000000120410723c */ /* 0x048fe20000001808 */
[----:B------:R-:W2:Y:S01]  /*264b0*/  LDL.LU.64 R10, [R1+0x4b08] ;  /* 0x004b0800010a7983 */ /* 0x000ea20000300a00 */
[----:B------:R-:W2:Y:S11]  /*264c0*/  LDL.LU.64 R8, [R1+0x4b00] ;  /* 0x004b000001087983 */ /* 0x000eb60000300a00 */
[----:B------:R-:W-:Y:S10]  /*264d0*/  @!UPT UIADD3 URZ, URZ, URZ, URZ ;  /* 0x0000003f3f3ff290 */ /* 0x000ff4000fffe03f */
[----:B------:R-:W-:Y:S01]  /*264e0*/  STL.64 [R1+0x2c0], R16 ;  /* 0x0002c01001007387 */ /* 0x000fe20000100a00 */
[----:B------:R-:W-:Y:S02]  /*264f0*/  STL.64 [R1+0x2c8], R18 ;  /* 0x0002c81201007387 */ /* 0x000fe40000100a00 */
[----:B------:R-:W0:Y:S01]  /*26500*/  LDSM.16.M88.4 R16, [R23+0x22100] ;  /* 0x022100001710783b */ /* 0x000e220000000200 */
[----:B--2---:R-:W-:Y:S01]  /*26510*/  HMMA.16816.F32 R4, R4, R26, R8 ;  /* 0x0000001a0404723c */ /* 0x004fe20000001808 */
[----:B------:R-:W1:Y:S04]  /*26520*/  LDSM.16.M88.4 R24, [R23+0x21100] ;  /* 0x021100001718783b */ /* 0x000e680000000200 */
[----:B------:R-:W2:Y:S11]  /*26530*/  LDSM.16.M88.4 R8, [R23+0x23100] ;  /* 0x023100001708783b */ /* 0x000eb60000000200 */
[----:B------:R-:W-:Y:S07]  /*26540*/  @!UPT UIADD3 URZ, URZ, URZ, URZ ;  /* 0x0000003f3f3ff290 */ /* 0x000fee000fffe03f */
[----:B------:R-:W-:Y:S01]  /*26550*/  STL.64 [R1+0x190], R4 ;  /* 0x0001900401007387 */ /* 0x000fe20000100a00 */
[----:B------:R-:W-:Y:S02]  /*26560*/  STL.64 [R1+0x198], R6 ;  /* 0x0001980601007387 */ /* 0x000fe40000100a00 */
[----:B------:R-:W3:Y:S04]  /*26570*/  LDSM.16.M88.4 R4, [R23+0x24100] ;  /* 0x024100001704783b */ /* 0x000ee80000000200 */
[----:B0-----:R-:W-:Y:S01]  /*26580*/  STL.64 [R1+0x50], R16 ;  /* 0x0000501001007387 */ /* 0x001fe20000100a00 */
[----:B------:R-:W-:Y:S02]  /*26590*/  STL.64 [R1+0x58], R18 ;  /* 0x0000581201007387 */ /* 0x000fe40000100a00 */
[----:B------:R-:W0:Y:S02]  /*265a0*/  LDSM.16.M88.4 R16, [R23+0x25100] ;  /* 0x025100001710783b */ /* 0x000e240000000200 */
[----:B-1----:R-:W-:Y:S02]  /*265b0*/  STL.64 [R1+0x68], R26 ;  /* 0x0000681a01007387 */ /* 0x002fe40000100a00 */
[----:B--2---:R-:W-:Y:S02]  /*265c0*/  STL.64 [R1+0x40], R8 ;  /* 0x0000400801007387 */ /* 0x004fe40000100a00 */
[----:B------:R-:W-:Y:S02]  /*265d0*/  STL.64 [R1+0x48], R10 ;  /* 0x0000480a01007387 */ /* 0x000fe40000100a00 */
[----:B------:R1:W-:Y:S01]  /*265e0*/  STL.64 [R1+0x4ae0], R24 ;  /* 0x004ae01801007387 */ /* 0x0003e20000100a00 */
[----:B------:R-:W2:Y:S04]  /*265f0*/  LDSM.16.M88.4 R8, [R23+0x26100] ;  /* 0x026100001708783b */ /* 0x000ea80000000200 */
[----:B---3--:R-:W-:Y:S01]  /*26600*/  STL.64 [R1+0x30], R4 ;  /* 0x0000300401007387 */ /* 0x008fe20000100a00 */
[----:B------:R-:W-:Y:S02]  /*26610*/  STL.64 [R1+0x38], R6 ;  /* 0x0000380601007387 */ /* 0x000fe40000100a00 */
[----:B------:R-:W3:Y:S04]  /*26620*/  LDSM.16.M88.4 R4, [R23+0x27100] ;  /* 0x027100001704783b */ /* 0x000ee80000000200 */
[----:B0-----:R-:W-:Y:S01]  /*26630*/  STL.64 [R1+0x20], R16 ;  /* 0x0000201001007387 */ /* 0x001fe20000100a00 */
[----:B------:R-:W-:Y:S01]  /*26640*/  STL.64 [R1+0x28], R18 ;  /* 0x0000281201007387 */ /* 0x000fe20000100a00 */
[----:B-1----:R-:W4:Y:S02]  /*26650*/  LDL.LU R24, [R1+0x280] ;  /* 0x0002800001187983 */ /* 0x002f240000300800 */
[----:B------:R-:W-:Y:S01]  /*26660*/  LDSM.16.M88.4 R16, [R23+0x2b100] ;  /* 0x02b100001710783b */ /* 0x000fe20000000200 */
[----:B--2---:R-:W-:Y:S03]  /*26670*/  STL.64 [R1+0x10], R8 ;  /* 0x0000100801007387 */ /* 0x004fe60000100a00 */
[----:B------:R-:W-:Y:S02]  /*26680*/  STL.64 [R1+0x18], R10 ;  /* 0x0000180a01007387 */ /* 0x000fe40000100a00 */
[----:B------:R-:W-:Y:S01]  /*26690*/  LDSM.16.M88.4 R8, [R23+0x29100] ;  /* 0x029100001708783b */ /* 0x000fe20000000200 */
[----:B---3--:R-:W-:Y:S03]  /*266a0*/  STL.64 [R1], R4 ;  /* 0x0000000401007387 */ /* 0x008fe60000100a00 */
[----:B------:R-:W-:Y:S02]  /*266b0*/  STL.64 [R1+0x8], R6 ;  /* 0x0000080601007387 */ /* 0x000fe40000100a00 */
[----:B------:R-:W0:Y:S04]  /*266c0*/  LDSM.16.M88.4 R4, [R23+0x28100] ;  /* 0x028100001704783b */ /* 0x000e280000000200 */
[----:B------:R-:W2:Y:S01]  /*266d0*/  LDL.LU R25, [R1+0x284] ;  /* 0x0002840001197983 */ /* 0x000ea20000300800 */
[----:B------:R-:W2:Y:S01]  /*266e0*/  LDL.LU R26, [R1+0x288] ;  /* 0x00028800011a7983 */ /* 0x000ea20000300800 */
[----:B------:R-:W2:Y:S03]  /*266f0*/  LDL.LU R27, [R1+0x28c] ;  /* 0x00028c00011b7983 */ /* 0x000ea60000300800 */
[----:B0-----:R-:W-:Y:S01]  /*26700*/  STL [R1+0x489c], R6 ;  /* 0x00489c0601007387 */ /* 0x001fe20000100800 */
[----:B------:R-:W-:Y:S02]  /*26710*/  STL [R1+0x4898], R7 ;  /* 0x0048980701007387 */ /* 0x000fe40000100800 */
[----:B------:R-:W-:Y:S02]  /*26720*/  STL.64 [R1+0x4a98], R4 ;  /* 0x004a980401007387 */ /* 0x000fe40000100a00 */
[----:B------:R-:W-:Y:S01]  /*26730*/  STL [R1+0x4924], R10 ;  /* 0x0049240a01007387 */ /* 0x000fe20000100800 */
[----:B------:R-:W-:Y:S01]  /*26740*/  STL [R1+0x4920], R11 ;  /* 0x0049200b01007387 */ /* 0x000fe20000100800 */
[----:B------:R0:W-:Y:S03]  /*26750*/  STL.64 [R1+0x4a90], R8 ;  /* 0x004a900801007387 */ /* 0x0001e60000100a00 */
[----:B0-----:R-:W3:Y:S04]  /*26760*/  LDL.LU.64 R8, [R1+0x20] ;  /* 0x0000200001087983 */ /* 0x001ee80000300a00 */
[----:B---3--:R0:W-:Y:S04]  /*26770*/  STL.64 [R1+0x4ac8], R8 ;  /* 0x004ac80801007387 */ /* 0x0081e80000100a00 */
[----:B0-----:R-:W3:Y:S01]  /*26780*/  LDL.LU.64 R8, [R1+0x40] ;  /* 0x0000400001087983 */ /* 0x001ee20000300a00 */
[----:B-----5:R-:W-:-:S02]  /*26790*/  MOV R10, R13 ;  /* 0x0000000d000a7202 */ /* 0x020fc40000000f00 */
[----:B----4-:R-:W-:Y:S02]  /*267a0*/  MOV R11, R12 ;  /* 0x0000000c000b7202 */ /* 0x010fe40000000f00 */
[----:B------:R-:W0:Y:S04]  /*267b0*/  LDSM.16.M88.4 R12, [R23+0x2a100] ;  /* 0x02a10000170c783b */ /* 0x000e280000000200 */
[----:B---3--:R1:W-:Y:S04]  /*267c0*/  STL.64 [R1+0x4ad0], R8 ;  /* 0x004ad00801007387 */ /* 0x0083e80000100a00 */
[----:B-1----:R-:W3:Y:S01]  /*267d0*/  LDL.LU.64 R8, [R1+0x50] ;  /* 0x0000500001087983 */ /* 0x002ee20000300a00 */
[----:B------:R-:W-:Y:S01]  /*267e0*/  IMAD.MOV.U32 R7, RZ, RZ, R16 ;  /* 0x000000ffff077224 */ /* 0x000fe200078e0010 */
[----:B------:R-:W-:-:S02]  /*267f0*/  MOV R6, R17 ;  /* 0x0000001100067202 */ /* 0x000fc40000000f00 */
[----:B---3--:R1:W-:Y:S04]  /*26800*/  STL.64 [R1+0x4ad8], R8 ;  /* 0x004ad80801007387 */ /* 0x0083e80000100a00 */
[----:B-1----:R-:W3:Y:S01]  /*26810*/  LDL.LU R8, [R1+0x270] ;  /* 0x0002700001087983 */ /* 0x002ee20000300800 */
[----:B------:R-:W3:Y:S02]  /*26820*/  LDL.LU R9, [R1+0x274] ;  /* 0x0002740001097983 */ /* 0x000ee40000300800 */
[----:B0-----:R-:W-:Y:S02]  /*26830*/  STL [R1+0x4934], R14 ;  /* 0x0049340e01007387 */ /* 0x001fe40000100800 */
[----:B------:R-:W-:Y:S01]  /*26840*/  STL [R1+0x4930], R15 ;  /* 0x0049300f01007387 */ /* 0x000fe20000100800 */
[----:B------:R0:W-:Y:S04]  /*26850*/  STL.64 [R1+0x4a88], R12 ;  /* 0x004a880c01007387 */ /* 0x0001e80000100a00 */
[----:B0-----:R-:W4:Y:S01]  /*26860*/  LDL.LU R12, [R1+0x230] ;  /* 0x00023000010c7983 */ /* 0x001f220000300800 */
[----:B------:R-:W4:Y:S02]  /*26870*/  LDL.LU R13, [R1+0x234] ;  /* 0x00023400010d7983 */ /* 0x000f240000300800 */
[----:B------:R-:W4:Y:S02]  /*26880*/  LDL.LU R14, [R1+0x238] ;  /* 0x00023800010e7983 */ /* 0x000f240000300800 */
[----:B------:R-:W4:Y:S01]  /*26890*/  LDL.LU R15, [R1+0x23c] ;  /* 0x00023c00010f7983 */ /* 0x000f220000300800 */
[----:B------:R-:W-:Y:S01]  /*268a0*/  STL.64 [R1+0xb0], R16 ;  /* 0x0000b01001007387 */ /* 0x000fe20000100a00 */
[----:B------:R-:W-:Y:S02]  /*268b0*/  STL.64 [R1+0xb8], R18 ;  /* 0x0000b81201007387 */ /* 0x000fe40000100a00 */
[----:B------:R-:W0:Y:S02]  /*268c0*/  LDSM.16.M88.4 R16, [R23+0x2c100] ;  /* 0x02c100001710783b */ /* 0x000e240000000200 */
[----:B0-----:R-:W-:Y:S02]  /*268d0*/  STL.64 [R1+0xa0], R16 ;  /* 0x0000a01001007387 */ /* 0x001fe40000100a00 */
[----:B------:R-:W-:Y:S02]  /*268e0*/  STL.64 [R1+0xa8], R18 ;  /* 0x0000a81201007387 */ /* 0x000fe40000100a00 */
[----:B------:R-:W0:Y:S02]  /*268f0*/  LDSM.16.M88.4 R16, [R23+0x2d100] ;  /* 0x02d100001710783b */ /* 0x000e240000000200 */
[----:B0-----:R-:W-:Y:S02]  /*26900*/  STL.64 [R1+0x90], R16 ;  /* 0x0000901001007387 */ /* 0x001fe40000100a00 */
[----:B------:R-:W-:Y:S02]  /*26910*/  STL.64 [R1+0x98], R18 ;  /* 0x0000981201007387 */ /* 0x000fe40000100a00 */
[----:B------:R-:W0:Y:S02]  /*26920*/  LDSM.16.M88.4 R16, [R23+0x2e100] ;  /* 0x02e100001710783b */ /* 0x000e240000000200 */
[----:B------:R-:W1:Y:S04]  /*26930*/  LDSM.16.M88.4 R20, [R23+0x2f100] ;  /* 0x02f100001714783b */ /* 0x000e680000000200 */
[----:B0-----:R0:W-:Y:S01]  /*26940*/  STL.64 [R1+0x80], R16 ;  /* 0x0000801001007387 */ /* 0x0011e20000100a00 */
[----:B------:R-:W-:Y:S03]  /*26950*/  STL.64 [R1+0x88], R18 ;  /* 0x0000881201007387 */ /* 0x000fe60000100a00 */
[----:B0-----:R-:W2:Y:S01]  /*26960*/  LDL.LU.64 R16, [R1+0x4af8] ;  /* 0x004af80001107983 */ /* 0x001ea20000300a00 */
[----:B-1----:R-:W-:Y:S02]  /*26970*/  STL.64 [R1+0x70], R20 ;  /* 0x0000701401007387 */ /* 0x002fe40000100a00 */
[----:B------:R0:W-:Y:S02]  /*26980*/  STL.64 [R1+0x78], R22 ;  /* 0x0000781601007387 */ /* 0x0001e40000100a00 */
[----:B0-----:R-:W2:Y:S01]  /*26990*/  LDL.LU.64 R22, [R1+0x4af0] ;  /* 0x004af00001167983 */ /* 0x001ea20000300a00 */
[----:B------:R-:W2:Y:S02]  /*269a0*/  LDL.LU.64 R20, [R1+0x4ae8] ;  /* 0x004ae80001147983 */ /* 0x000ea40000300a00 */
[C---:B--2---:R-:W-:Y:S11]  /*269b0*/  HMMA.16816.F32 R24, R20.reuse, R16, R24 ;  /* 0x000000101418723c */ /* 0x044ff60000001818 */
[----:B------:R-:W-:Y:S11]  /*269c0*/  @!UPT UIADD3 URZ, URZ, URZ, URZ ;  /* 0x0000003f3f3ff290 */ /* 0x000ff6000fffe03f */
[----:B------:R-:W-:Y:S01]  /*269d0*/  @!UPT UIADD3 URZ, URZ, URZ, URZ ;  /* 0x0000003f3f3ff290 */ /* 0x000fe2000fffe03f */
[----:B------:R0:W-:Y:S01]  /*269e0*/  STL.64 [R1+0x280], R24 ;  /* 0x0002801801007387 */ /* 0x0001e20000100a00 */
[----:B------:R1:W-:Y:S03]  /*269f0*/  STL.64 [R1+0x288], R26 ;  /* 0x0002881a01007387 */ /* 0x0003e60000100a00 */
[----:B0-----:R-:W3:Y:S01]  /*26a00*/  LDL.LU.64 R24, [R1+0x4ae0] ;  /* 0x004ae00001187983 */ /* 0x001ee20000300a00 */
[----:B-1----:R-:W-:Y:S01]  /*26a10*/  MOV R27, R16 ;  /* 0x00000010001b7202 */ /* 0x002fe20000000f00 */
[----:B------:R-:W-:Y:S02]  /*26a20*/  IMAD.MOV.U32 R26, RZ, RZ, R17 ;  /* 0x000000ffff1a7224 */ /* 0x000fe400078e0011 */
[----:B------:R-:W0:Y:S04]  /*26a30*/  LDSM.16.MT88.4 R16, [R3+0x14100] ;  /* 0x014100000310783b */ /* 0x000e280000004200 */
[----:B------:R-:W-:Y:S01]  /*26a40*/  STL [R1+0x4a1c], R26 ;  /* 0x004a1c1a01007387 */ /* 0x000fe20000100800 */
[----:B------:R-:W-:Y:S02]  /*26a50*/  STL [R1+0x4a18], R27 ;  /* 0x004a181b01007387 */ /* 0x000fe40000100800 */
[----:B------:R-:W-:Y:S01]  /*26a60*/  STL [R1+0x4a20], R3 ;  /* 0x004a200301007387 */ /* 0x000fe20000100800 */
[----:B0-----:R-:W-:Y:S01]  /*26a70*/  STL.64 [R1+0x4a08], R18 ;  /* 0x004a081201007387 */ /* 0x001fe20000100a00 */
[----:B------:R0:W-:Y:S03]  /*26a80*/  STL.64 [R1+0x4a00], R16 ;  /* 0x004a001001007387 */ /* 0x0001e60000100a00 */
[----:B0-----:R-:W2:Y:S01]  /*26a90*/  LDL.LU R16, [R1+0x260] ;  /* 0x0002600001107983 */ /* 0x001ea20000300800 */
[----:B------:R-:W2:Y:S02]  /*26aa0*/  LDL.LU R17, [R1+0x264] ;  /* 0x0002640001117983 */ /* 0x000ea40000300800 */
[----:B------:R-:W2:Y:S02]  /*26ab0*/  LDL.LU R18, [R1+0x268] ;  /* 0x0002680001127983 */ /* 0x000ea40000300800 */
[----:B------:R-:W2:Y:S01]  /*26ac0*/  LDL.LU R19, [R1+0x26c] ;  /* 0x00026c0001137983 */ /* 0x000ea20000300800 */
[C---:B---3--:R-:W-:Y:S11]  /*26ad0*/  HMMA.16816.F32 R8, R20.reuse, R24, R8 ;  /* 0x000000181408723c */ /* 0x048ff60000001808 */
[----:B------:R-:W-:Y:S11]  /*26ae0*/  @!UPT UIADD3 URZ, URZ, URZ, URZ ;  /* 0x0000003f3f3ff290 */ /* 0x000ff6000fffe03f */
[----:B------:R-:W-:Y:S01]  /*26af0*/  @!UPT UIADD3 URZ, URZ, URZ, URZ ;  /* 0x0000003f3f3ff290 */ /* 0x000fe2000fffe03f */
[----:B------:R0:W-:Y:S01]  /*26b00*/  STL.64 [R1+0x270], R8 ;  /* 0x0002700801007387 */ /* 0x0001e20000100a00 */
[----:B------:R-:W-:Y:S03]  /*26b10*/  STL.64 [R1+0x278], R10 ;  /* 0x0002780a01007387 */ /* 0x000fe60000100a00 */
[----:B0-----:R-:W2:Y:S01]  /*26b20*/  LDL.LU.64 R8, [R1+0x4ad8] ;  /* 0x004ad80001087983 */ /* 0x001ea20000300a00 */
[----:B------:R0:W-:Y:S03]  /*26b30*/  STL.64 [R1+0x49e8], R24 ;  /* 0x0049e81801007387 */ /* 0x0001e60000100a00 */
[----:B0-----:R-:W3:Y:S01]  /*26b40*/  LDL.LU R24, [R1+0x240] ;  /* 0x0002400001187983 */ /* 0x001ee20000300800 */
[----:B------:R-:W3:Y:S02]  /*26b50*/  LDL.LU R25, [R1+0x244] ;  /* 0x0002440001197983 */ /* 0x000ee40000300800 */
[----:B------:R-:W3:Y:S02]  /*26b60*/  LDL.LU R26, [R1+0x248] ;  /* 0x00024800011a7983 */ /* 0x000ee40000300800 */
[----:B------:R-:W3:Y:S01]  /*26b70*/  LDL.LU R27, [R1+0x24c] ;  /* 0x00024c00011b7983 */ /* 0x000ee20000300800 */
[C---:B--2---:R-:W-:Y:S11]  /*26b80*/  HMMA.16816.F32 R16, R20.reuse, R8, R16 ;  /* 0x000000081410723c */ /* 0x044ff60000001810 */
[----:B------:R-:W-:Y:S11]  /*26b90*/  @!UPT UIADD3 URZ, URZ, URZ, URZ ;  /* 0x0000003f3f3ff290 */ /* 0x000ff6000fffe03f */
[----:B------:R-:W-:Y:S01]  /*26ba0*/  @!UPT UIADD3 URZ, URZ, URZ, URZ ;  /* 0x0000003f3f3ff290 */ /* 0x000fe2000fffe03f */
[----:B------:R-:W-:Y:S01]  /*26bb0*/  STL.64 [R1+0x260], R16 ;  /* 0x0002601001007387 */ /* 0x000fe20000100a00 */
[----:B------:R0:W-:Y:S02]  /*26bc0*/  STL.64 [R1+0x268], R18 ;  /* 0x0002681201007387 */ /* 0x0001e40000100a00 */
[----:B0-----:R-:W-:Y:S02]  /*26bd0*/  MOV R18, R9 ;  /* 0x0000000900127202 */ /* 0x001fe40000000f00 */
[----:B------:R-:W-:Y:S02]  /*26be0*/  MOV R19, R8 ;  /* 0x0000000800137202 */ /* 0x000fe40000000f00 */
[----:B------:R-:W2:Y:S01]  /*26bf0*/  LDL.LU.64 R8, [R1+0x4ad0] ;  /* 0x004ad00001087983 */ /* 0x000ea20000300a00 */
[----:B------:R0:W-:Y:S02]  /*26c00*/  STL [R1+0x4a28], R18 ;  /* 0x004a281201007387 */ /* 0x0001e40000100800 */
[----:B------:R1:W-:Y:S02]  /*26c10*/  STL [R1+0x4a24], R19 ;  /* 0x004a241301007387 */ /* 0x0003e40000100800 */
[----:B------:R-:W2:Y:S01]  /*26c20*/  LDL.LU R16, [R1+0x250] ;  /* 0x0002500001107983 */ /* 0x000ea20000300800 */
[----:B------:R-:W2:Y:S04]  /*26c30*/  LDL.LU R17, [R1+0x254] ;  /* 0x0002540001117983 */ /* 0x000ea80000300800 */
[----:B0-----:R-:W2:Y:S01]  /*26c40*/  LDL.LU R18, [R1+0x258] ;  /* 0x0002580001127983 */ /* 0x001ea20000300800 */
[----:B-1----:R-:W2:Y:S02]  /*26c50*/  LDL.LU R19, [R1+0x25c] ;  /* 0x00025c0001137983 */ /* 0x002ea40000300800 */
[C---:B--2---:R-:W-:Y:S11]  /*26c60*/  HMMA.16816.F32 R16, R20.reuse, R8, R16 ;  /* 0x000000081410723c */ /* 0x044ff60000001810 */
[----:B------:R-:W-:Y:S11]  /*26c70*/  @!UPT UIADD3 URZ, URZ, URZ, URZ ;  /* 0x0000003f3f3ff290 */ /* 0x000ff6000fffe03f */
[----:B------:R-:W-:Y:S01]  /*26c80*/  @!UPT UIADD3 URZ, URZ, URZ, URZ ;  /* 0x0000003f3f3ff290 */ /* 0x000fe2000fffe03f */
[----:B------:R0:W-:Y:S01]  /*26c90*/  STL.64 [R1+0x250], R16 ;  /* 0x0002501001007387 */ /* 0x0001e20000100a00 */
[----:B------:R-:W-:Y:S02]  /*26ca0*/  STL.64 [R1+0x258], R18 ;  /* 0x0002581201007387 */ /* 0x000fe40000100a00 */
[----:B0-----:R-:W-:Y:S01]  /*26cb0*/  IMAD.MOV.U32 R17, RZ, RZ, R8 ;  /* 0x000000ffff117224 */ /* 0x001fe200078e0008 */
[----:B------:R-:W-:Y:S02]  /*26cc0*/  MOV R16, R9 ;  /* 0x0000000900107202 */ /* 0x000fe40000000f00 */
[----:B------:R-:W4:Y:S02]  /*26cd0*/  LDL.LU.64 R8, [R1+0x4ac8] ;  /* 0x004ac80001087983 */ /* 0x000f240000300a00 */
[----:B------:R-:W-:Y:S02]  /*26ce0*/  STL [R1+0x4a2c], R17 ;  /* 0x004a2c1101007387 */ /* 0x000fe40000100800 */
[----:B------:R0:W-:Y:S02]  /*26cf0*/  STL [R1+0x4ab8], R16 ;  /* 0x004ab81001007387 */ /* 0x0001e40000100800 */
[----:B0-----:R-:W3:Y:S01]  /*26d00*/  LDL.LU.64 R16, [R1+0x30] ;  /* 0x0000300001107983 */ /* 0x001ee20000300a00 */
[C---:B----4-:R-:W-:Y:S08]  /*26d10*/  HMMA.16816.F32 R12, R20.reuse, R8, R12 ;  /* 0x00000008140c723c */ /* 0x050ff0000000180c */
[----:B---3--:R-:W-:Y:S11]  /*26d20*/  HMMA.16816.F32 R24, R20, R16, R24 ;  /* 0x000000101418723c */ /* 0x008ff60000001818 */
[----:B------:R-:W-:Y:S11]  /*26d30*/  @!UPT UIADD3 URZ, URZ, URZ, URZ ;  /* 0x0000003f3f3ff290 */ /* 0x000ff6000fffe03f */
[----:B------:R-:W-:Y:S01]  /*26d40*/  @!UPT UIADD3 URZ, URZ, URZ, URZ ;  /* 0x0000003f3f3ff290 */ /* 0x000fe2000fffe03f */
[----:B------:R0:W-:Y:S01]  /*26d50*/  STL.64 [R1+0x240], R24 ;  /* 0x0002401801007387 */ /* 0x0001e20000100a00 */
[----:B------:R1:W-:Y:S02]  /*26d60*/  STL.64 [R1+0x248], R26 ;  /* 0x0002481a01007387 */ /* 0x0003e40000100a00 */
[----:B------:R-:W-:Y:S02]  /*26d70*/  STL.64 [R1+0x230], R12 ;  /* 0x0002300c01007387 */ /* 0x000fe40000100a00 */
[----:B------:R-:W-:Y:S01]  /*26d80*/  STL.64 [R1+0x238], R14 ;  /* 0x0002380e01007387 */ /* 0x000fe20000100a00 */
[----:B0-----:R-:W-:Y:S01]  /*26d90*/  MOV R25, R16 ;  /* 0x0000001000197202 */ /* 0x001fe20000000f00 */
[----:B------:R-:W-:Y:S01]  /*26da0*/  IMAD.MOV.U32 R24, RZ, RZ, R17 ;  /* 0x000000ffff187224 */ /* 0x000fe200078e0011 */
[----:B------:R-:W2:Y:S01]  /*26db0*/  LDL.LU R16, [R1+0x220] ;  /* 0x0002200001107983 */ /* 0x000ea20000300800 */
[----:B------:R-:W2:Y:S02]  /*26dc0*/  LDL.LU R17, [R1+0x224] ;  /* 0x0002240001117983 */ /* 0x000ea40000300800 */
[----:B------:R-:W2:Y:S02]  /*26dd0*/  LDL.LU R18, [R1+0x228] ;  /* 0x0002280001127983 */ /* 0x000ea40000300800 */
[----:B------:R-:W2:Y:S01]  /*26de0*/  LDL.LU R19, [R1+0x22c] ;  /* 0x00022c0001137983 */ /* 0x000ea20000300800 */
[----:B------:R-:W3:Y:S01]  /*26df0*/  LDL.LU.64 R4, [R1] ;  /* 0x0000000001047983 */ /* 0x000ee20000300a00 */
[----:B-1----:R-:W-:-:S02]  /*26e00*/  MOV R26, R8 ;  /* 0x00000008001a7202 */ /* 0x002fc40000000f00 */
[----:B------:R-:W-:Y:S01]  /*26e10*/  MOV R27, R9 ;  /* 0x00000009001b7202 */ /* 0x000fe20000000f00 */
[----:B---3--:R0:W-:Y:S04]  /*26e20*/  STL.64 [R1+0x4ab0], R4 ;  /* 0x004ab00401007387 */ /* 0x0081e80000100a00 */
[----:B0-----:R-:W2:Y:S01]  /*26e30*/  LDL.LU.64 R4, [R1+0x10] ;  /* 0x0000100001047983 */ /* 0x001ea20000300a00 */
[----:B------:R0:W-:Y:S02]  /*26e40*/  STL.64 [R1+0x4a38], R26 ;  /* 0x004a381a01007387 */ /* 0x0001e40000100a00 */
[----:B------:R1:W-:Y:S02]  /*26e50*/  STL.64 [R1+0x4a30], R24 ;  /* 0x004a301801007387 */ /* 0x0003e40000100a00 */
[----:B0-----:R-:W-:Y:S01]  /*26e60*/  IMAD.MOV.U32 R26, RZ, RZ, R0 ;  /* 0x000000ffff1a7224 */ /* 0x001fe200078e0000 */
[----:B-1----:R-:W3:Y:S01]  /*26e70*/  LDL.LU R24, [R1+0x1b0] ;  /* 0x0001b00001187983 */ /* 0x002ee20000300800 */
[----:B------:R-:W3:Y:S02]  /*26e80*/  LDL.LU R25, [R1+0x1b4] ;  /* 0x0001b40001197983 */ /* 0x000ee40000300800 */
[----:B------:R-:W4:Y:S01]  /*26e90*/  LDL.LU R0, [R1+0x4ac0] ;  /* 0x004ac00001007983 */ /* 0x000f220000300800 */
[----:B------:R-:W-:-:S02]  /*26ea0*/  MOV R27, R2 ;  /* 0x00000002001b7202 */ /* 0x000fc40000000f00 */
[----:B------:R-:W5:Y:S01]  /*26eb0*/  LDL.LU R2, [R1+0x4abc] ;  /* 0x004abc0001027983 */ /* 0x000f620000300800 */
[----:B------:R-:W2:Y:S02]  /*26ec0*/  LDL.LU R12, [R1+0x1f0] ;  /* 0x0001f000010c7983 */ /* 0x000ea40000300800 */
[----:B------:R-:W2:Y:S02]  /*26ed0*/  LDL.LU R13, [R1+0x1f4] ;  /* 0x0001f400010d7983 */ /* 0x000ea40000300800 */
[----:B------:R-:W2:Y:S01]  /*26ee0*/  LDL.LU R14, [R1+0x1f8] ;  /* 0x0001f800010e7983 */ /* 0x000ea20000300800 */
[----:B------:R-:W2:Y:S04]  /*26ef0*/  LDL.LU R15, [R1+0x1fc] ;  /* 0x0001fc00010f7983 */ /* 0x000ea80000300800 */
        /* <DEDUP_REMOVED lines=10> */
[----:B------:R-:W-:Y:S01]  /*26fa0*/  STL.64 [R1+0x4a58], R26 ;  /* 0x004a581a01007387 */ /* 0x000fe20000100a00 */
[----:B---3--:R0:W-:Y:S03]  /*26fb0*/  STL.64 [R1+0x4a50], R24 ;  /* 0x004a501801007387 */ /* 0x0081e60000100a00 */
[----:B0-----:R-:W3:Y:S01]  /*26fc0*/  LDL.LU R24, [R1+0x1c0] ;  /* 0x0001c00001187983 */ /* 0x001ee20000300800 */
[----:B------:R-:W3:Y:S02]  /*26fd0*/  LDL.LU R25, [R1+0x1c4] ;  /* 0x0001c40001197983 */ /* 0x000ee40000300800 */
[----:B------:R-:W2:Y:S02]  /*26fe0*/  LDL.LU R26, [R1+0x1c8] ;  /* 0x0001c800011a7983 */ /* 0x000ea40000300800 */
[----:B------:R-:W2:Y:S01]  /*26ff0*/  LDL.LU R27, [R1+0x1cc] ;  /* 0x0001cc00011b7983 */ /* 0x000ea20000300800 */
[----:B------:R-:W-:Y:S01]  /*27000*/  HMMA.16816.F32 R16, R20, R4, R16 ;  /* 0x000000041410723c */ /* 0x000fe20000001810 */
[----:B------:R-:W-:Y:S01]  /*27010*/  MOV R3, R5 ;  /* 0x0000000500037202 */ /* 0x000fe20000000f00 */
[----:B--2---:R-:W-:Y:S01]  /*27020*/  STL.64 [R1+0x4a70], R26 ;  /* 0x004a701a01007387 */ /* 0x004fe20000100a00 */
[----:B---3--:R0:W-:Y:S02]  /*27030*/  STL.64 [R1+0x4a68], R24 ;  /* 0x004a681801007387 */ /* 0x0081e40000100a00 */
[----:B0-----:R-:W-:Y:S01]  /*27040*/  MOV R24, R7 ;  /* 0x0000000700187202 */ /* 0x001fe20000000f00 */
[----:B------:R-:W-:-:S05]  /*27050*/  IMAD.MOV.U32 R25, RZ, RZ, R6 ;  /* 0x000000ffff197224 */ /* 0x000fca00078e0006 */
[----:B------:R0:W-:Y:S04]  /*27060*/  STL.64 [R1+0x4a80], R24 ;  /* 0x004a801801007387 */ /* 0x0001e80000100a00 */
[----:B0-----:R-:W2:Y:S01]  /*27070*/  LDL.LU R24, [R1+0x1e0] ;  /* 0x0001e00001187983 */ /* 0x001ea20000300800 */
[----:B------:R-:W2:Y:S02]  /*27080*/  LDL.LU R25, [R1+0x1e4] ;  /* 0x0001e40001197983 */ /* 0x000ea40000300800 */
[----:B------:R-:W2:Y:S02]  /*27090*/  LDL.LU R26, [R1+0x1e8] ;  /* 0x0001e800011a7983 */ /* 0x000ea40000300800 */
[----:B------:R-:W2:Y:S03]  /*270a0*/  LDL.LU R27, [R1+0x1ec] ;  /* 0x0001ec00011b7983 */ /* 0x000ea60000300800 */
[----:B------:R0:W-:Y:S01]  /*270b0*/  STL.64 [R1+0x220], R16 ;  /* 0x0002201001007387 */ /* 0x0001e20000100a00 */
[----:B------:R1:W-:Y:S03]  /*270c0*/  STL.64 [R1+0x228], R18 ;  /* 0x0002281201007387 */ /* 0x0003e60000100a00 */
[----:B0-----:R-:W3:Y:S01]  /*270d0*/  LDL.LU R16, [R1+0x4ab8] ;  /* 0x004ab80001107983 */ /* 0x001ee20000300800 */
[----:B-1----:R-:W-:-:S02]  /*270e0*/  MOV R19, R4 ;  /* 0x0000000400137202 */ /* 0x002fc40000000f00 */
[----:B------:R-:W2:Y:S02]  /*270f0*/  LDL.LU.64 R4, [R1+0x4ab0] ;  /* 0x004ab00001047983 */ /* 0x000ea40000300a00 */
[C---:B--2---:R-:W-:Y:S01]  /*27100*/  HMMA.16816.F32 R12, R20.reuse, R4, R12 ;  /* 0x00000004140c723c */ /* 0x044fe2000000180c */
[----:B------:R-:W-:Y:S01]  /*27110*/  MOV R18, R5 ;  /* 0x0000000500127202 */ /* 0x000fe20000000f00 */
[----:B------:R-:W-:Y:S11]  /*27120*/  IMAD.MOV.U32 R17, RZ, RZ, R4 ;  /* 0x000000ffff117224 */ /* 0x000ff600078e0004 */
[----:B------:R-:W-:Y:S10]  /*27130*/  @!UPT UIADD3 URZ, URZ, URZ, URZ ;  /* 0x0000003f3f3ff290 */ /* 0x000ff4000fffe03f */
[----:B------:R-:W-:Y:S01]  /*27140*/  STL.64 [R1+0x210], R12 ;  /* 0x0002100c01007387 */ /* 0x000fe20000100a00 */
[----:B------:R0:W-:Y:S03]  /*27150*/  STL.64 [R1+0x218], R14 ;  /* 0x0002180e01007387 */ /* 0x0001e60000100a00 */
[----:B0-----:R-:W2:Y:S01]  /*27160*/  LDL.LU.64 R14, [R1+0x4aa8] ;  /* 0x004aa800010e7983 */ /* 0x001ea20000300a00 */
[----:B------:R-:W2:Y:S02]  /*27170*/  LDL.LU.64 R12, [R1+0x4aa0] ;  /* 0x004aa000010c7983 */ /* 0x000ea40000300a00 */
[----:B------:R-:W2:Y:S02]  /*27180*/  LDL.LU.64 R4, [R1+0x4a98] ;  /* 0x004a980001047983 */ /* 0x000ea40000300a00 */
[----:B------:R-:W-:Y:S01]  /*27190*/  STL.64 [R1+0x4a48], R18 ;  /* 0x004a481201007387 */ /* 0x000fe20000100a00 */
[----:B---3--:R0:W-:Y:S04]  /*271a0*/  STL.64 [R1+0x4a40], R16 ;  /* 0x004a401001007387 */ /* 0x0081e80000100a00 */
[----:B0-----:R-:W3:Y:S04]  /*271b0*/  LDL.LU.64 R16, [R1+0x90] ;  /* 0x0000900001107983 */ /* 0x001ee80000300a00 */
[----:B---3--:R0:W-:Y:S04]  /*271c0*/  STL.64 [R1+0x4a60], R16 ;  /* 0x004a601001007387 */ /* 0x0081e80000100a00 */
[----:B0-----:R-:W3:Y:S01]  /*271d0*/  LDL.LU.64 R16, [R1+0xa0] ;  /* 0x0000a00001107983 */ /* 0x001ee20000300a00 */
[C---:B--2---:R-:W-:Y:S03]  /*271e0*/  HMMA.16816.F32 R8, R20.reuse, R4, R8 ;  /* 0x000000041408723c */ /* 0x044fe60000001808 */
[----:B---3--:R0:W-:Y:S04]  /*271f0*/  STL.64 [R1+0x4a78], R16 ;  /* 0x004a781001007387 */ /* 0x0081e80000100a00 */
[----:B0-----:R-:W2:Y:S01]  /*27200*/  LDL.LU R16, [R1+0x1d0] ;  /* 0x0001d00001107983 */ /* 0x001ea20000300800 */
[----:B------:R-:W2:Y:S11]  /*27210*/  LDL.LU R17, [R1+0x1d4] ;  /* 0x0001d40001117983 */ /* 0x000eb60000300800 */
[----:B------:R-:W-:Y:S04]  /*27220*/  @!UPT UIADD3 URZ, URZ, URZ, URZ ;  /* 0x0000003f3f3ff290 */ /* 0x000fe8000fffe03f */
[----:B------:R0:W-:Y:S02]  /*27230*/  STL.64 [R1+0x200], R8 ;  /* 0x0002000801007387 */ /* 0x0001e40000100a00 */
[----:B------:R-:W-:Y:S01]  /*27240*/  STL.64 [R1+0x208], R10 ;  /* 0x0002080a01007387 */ /* 0x000fe20000100a00 */
[----:B0-----:R-:W3:Y:S02]  /*27250*/  LDL.LU.64 R8, [R1+0x4a90] ;  /* 0x004a900001087983 */ /* 0x001ee40000300a00 */
[C---:B---3--:R-:W-:Y:S11]  /*27260*/  HMMA.16816.F32 R12, R20.reuse, R8, R12 ;  /* 0x00000008140c723c */ /* 0x048ff6000000180c */
        /* <DEDUP_REMOVED lines=9> */
[----:B------:R2:W-:Y:S03]  /*27300*/  STL.64 [R1+0x1e8], R26 ;  /* 0x0001e81a01007387 */ /* 0x0005e60000100a00 */
[----:B0-----:R-:W2:Y:S01]  /*27310*/  LDL.LU.64 R24, [R1+0x4a80] ;  /* 0x004a800001187983 */ /* 0x001ea20000300a00 */
[----:B-----5:R-:W-:Y:S01]  /*27320*/  MOV R18, R2 ;  /* 0x0000000200127202 */ /* 0x020fe20000000f00 */
[----:B----4-:R-:W-:-:S07]  /*27330*/  IMAD.MOV.U32 R19, RZ, RZ, R0 ;  /* 0x000000ffff137224 */ /* 0x010fce00078e0000 */
[C---:B--2---:R-:W-:Y:S01]  /*27340*/  HMMA.16816.F32 R24, R20.reuse, R24, R16 ;  /* 0x000000181418723c */ /* 0x044fe20000001810 */
[----:B------:R-:W2:Y:S11]  /*27350*/  LDL.LU.64 R16, [R1+0x4a78] ;  /* 0x004a780001107983 */ /* 0x000eb60000300a00 */
[----:B------:R-:W-:Y:S11]  /*27360*/  @!UPT UIADD3 URZ, URZ, URZ, URZ ;  /* 0x0000003f3f3ff290 */ /* 0x000ff6000fffe03f */
[----:B------:R0:W-:Y:S01]  /*27370*/  STL.64 [R1+0x1d0], R24 ;  /* 0x0001d01801007387 */ /* 0x0001e20000100a00 */
[----:B------:R-:W-:Y:S02]  /*27380*/  MOV R2, R26 ;  /* 0x0000001a00027202 */ /* 0x000fe40000000f00 */
[----:B------:R-:W-:Y:S02]  /*27390*/  MOV R0, R27 ;  /* 0x0000001b00007202 */ /* 0x000fe40000000f00 */
[----:B------:R-:W3:Y:S04]  /*273a0*/  LDL.LU.64 R26, [R1+0x4a70] ;  /* 0x004a7000011a7983 */ /* 0x000ee80000300a00 */
[----:B0-----:R-:W3:Y:S01]  /*273b0*/  LDL.LU.64 R24, [R1+0x4a68] ;  /* 0x004a680001187983 */ /* 0x001ee20000300a00 */
[----:B------:R-:W-:Y:S02]  /*273c0*/  STL [R1+0x48a4], R0 ;  /* 0x0048a40001007387 */ /* 0x000fe40000100800 */
[----:B------:R-:W-:Y:S02]  /*273d0*/  STL [R1+0x48a0], R2 ;  /* 0x0048a00201007387 */ /* 0x000fe40000100800 */
[----:B--2---:R-:W-:Y:S01]  /*273e0*/  IMAD.MOV.U32 R14, RZ, RZ, R16 ;  /* 0x000000ffff0e7224 */ /* 0x004fe200078e0010 */
[----:B------:R-:W-:Y:S01]  /*273f0*/  MOV R15, R17 ;  /* 0x00000011000f7202 */ /* 0x000fe20000000f00 */
[C---:B---3--:R-:W-:Y:S01]  /*27400*/  HMMA.16816.F32 R24, R20.reuse, R16, R24 ;  /* 0x000000101418723c */ /* 0x048fe20000001818 */
[----:B------:R-:W2:Y:S11]  /*27410*/  LDL.LU.64 R16, [R1+0x4a60] ;  /* 0x004a600001107983 */ /* 0x000eb60000300a00 */
[----:B------:R-:W-:Y:S11]  /*27420*/  @!UPT UIADD3 URZ, URZ, URZ, URZ ;  /* 0x0000003f3f3ff290 */ /* 0x000ff6000fffe03f */
[----:B------:R-:W-:Y:S01]  /*27430*/  STL [R1+0x1c0], R24 ;  /* 0x0001c01801007387 */ /* 0x000fe20000100800 */
[----:B------:R0:W-:Y:S02]  /*27440*/  STL [R1+0x1cc], R27 ;  /* 0x0001cc1b01007387 */ /* 0x0001e40000100800 */
[----:B------:R-:W-:Y:S01]  /*27450*/  IMAD.MOV.U32 R7, RZ, RZ, R26 ;  /* 0x000000ffff077224 */ /* 0x000fe200078e001a */
[----:B------:R-:W-:Y:S01]  /*27460*/  MOV R6, R25 ;  /* 0x0000001900067202 */ /* 0x000fe20000000f00 */
[----:B0-----:R-:W3:Y:S01]  /*27470*/  LDL.LU.64 R26, [R1+0x4a58] ;  /* 0x004a5800011a7983 */ /* 0x001ee20000300a00 */
[----:B------:R-:W3:Y:S02]  /*27480*/  LDL.LU.64 R24, [R1+0x4a50] ;  /* 0x004a500001187983 */ /* 0x000ee40000300a00 */
[----:B------:R-:W-:Y:S02]  /*27490*/  STL.64 [R1+0x4940], R14 ;  /* 0x0049400e01007387 */ /* 0x000fe40000100a00 */
[----:B------:R0:W-:Y:S02]  /*274a0*/  STL.64 [R1+0x4938], R12 ;  /* 0x0049380c01007387 */ /* 0x0001e40000100a00 */
[----:B0-----:R-:W4:Y:S01]  /*274b0*/  LDL.LU R12, [R1+0x1a0] ;  /* 0x0001a000010c7983 */ /* 0x001f220000300800 */
[----:B------:R-:W4:Y:S02]  /*274c0*/  LDL.LU R13, [R1+0x1a4] ;  /* 0x0001a400010d7983 */ /* 0x000f240000300800 */
[----:B------:R-:W-:Y:S02]  /*274d0*/  STL [R1+0x492c], R7 ;  /* 0x00492c0701007387 */ /* 0x000fe40000100800 */
[----:B------:R-:W-:Y:S01]  /*274e0*/  STL [R1+0x4928], R6 ;  /* 0x0049280601007387 */ /* 0x000fe20000100800 */
[----:B------:R-:W5:Y:S01]  /*274f0*/  LDL.LU.64 R18, [R1+0x4a48] ;  /* 0x004a480001127983 */ /* 0x000f620000300a00 */
[----:B--2---:R-:W-:Y:S01]  /*27500*/  IMAD.MOV.U32 R10, RZ, RZ, R16 ;  /* 0x000000ffff0a7224 */ /* 0x004fe200078e0010 */
[----:B------:R-:W-:Y:S01]  /*27510*/  MOV R11, R17 ;  /* 0x00000011000b7202 */ /* 0x000fe20000000f00 */
[----:B---3--:R-:W-:Y:S01]  /*27520*/  HMMA.16816.F32 R24, R20, R16, R24 ;  /* 0x000000101418723c */ /* 0x008fe20000001818 */
[----:B------:R-:W2:Y:S11]  /*27530*/  LDL.LU.64 R16, [R1+0x4a40] ;  /* 0x004a400001107983 */ /* 0x000eb60000300a00 */
[----:B------:R-:W-:Y:S11]  /*27540*/  @!UPT UIADD3 URZ, URZ, URZ, URZ ;  /* 0x0000003f3f3ff290 */ /* 0x000ff6000fffe03f */
[----:B------:R0:W-:Y:S01]  /*27550*/  STL.64 [R1+0x1b0], R24 ;  /* 0x0001b01801007387 */ /* 0x0001e20000100a00 */
[----:B------:R-:W-:Y:S01]  /*27560*/  MOV R0, R26 ;  /* 0x0000001a00007202 */ /* 0x000fe20000000f00 */
[----:B------:R-:W-:Y:S02]  /*27570*/  IMAD.MOV.U32 R2, RZ, RZ, R27 ;  /* 0x000000ffff027224 */ /* 0x000fe400078e001b */
[----:B------:R-:W3:Y:S04]  /*27580*/  LDL.LU.64 R26, [R1+0x4a38] ;  /* 0x004a3800011a7983 */ /* 0x000ee80000300a00 */
[----:B0-----:R-:W2:Y:S01]  /*27590*/  LDL.LU.64 R24, [R1+0x4a30] ;  /* 0x004a300001187983 */ /* 0x001ea20000300a00 */
[----:B------:R-:W-:Y:S02]  /*275a0*/  STL.64 [R1+0x4950], R10 ;  /* 0x0049500a01007387 */ /* 0x000fe40000100a00 */
[----:B------:R0:W-:Y:S02]  /*275b0*/  STL.64 [R1+0x4948], R8 ;  /* 0x0049480801007387 */ /* 0x0001e40000100a00 */
[----:B0-----:R-:W4:Y:S01]  /*275c0*/  LDL.LU.64 R8, [R1+0x80] ;  /* 0x0000800001087983 */ /* 0x001f220000300a00 */
[----:B------:R-:W-:-:S02]  /*275d0*/  MOV R14, R29 ;  /* 0x0000001d000e7202 */ /* 0x000fc40000000f00 */
[----:B------:R-:W-:-:S07]  /*275e0*/  MOV R15, R28 ;  /* 0x0000001c000f7202 */ /* 0x000fce0000000f00 */
[----:B----4-:R-:W-:Y:S01]  /*275f0*/  HMMA.16816.F32 R12, R20, R8, R12 ;  /* 0x00000008140c723c */ /* 0x010fe2000000180c */
[----:B------:R-:W-:Y:S02]  /*27600*/  MOV R7, R8 ;  /* 0x0000000800077202 */ /* 0x000fe40000000f00 */
[----:B------:R-:W-:-:S04]  /*27610*/  MOV R6, R9 ;  /* 0x0000000900067202 */ /* 0x000fc80000000f00 */
[----:B--2---:R-:W-:Y:S01]  /*27620*/  MOV R8, R17 ;  /* 0x0000001100087202 */ /* 0x004fe20000000f00 */
[----:B-----5:R-:W-:Y:S11]  /*27630*/  IMAD.MOV.U32 R9, RZ, RZ, R18 ;  /* 0x000000ffff097224 */ /* 0x020ff600078e0012 */
[----:B------:R-:W-:Y:S04]  /*27640*/  @!UPT UIADD3 URZ, URZ, URZ, URZ ;  /* 0x0000003f3f3ff290 */ /* 0x000fe8000fffe03f */
[----:B------:R-:W-:Y:S01]  /*27650*/  STL.64 [R1+0x1a0], R12 ;  /* 0x0001a00c01007387 */ /* 0x000fe20000100a00 */
[----:B------:R-:W-:Y:S02]  /*27660*/  STL.64 [R1+0x4960], R6 ;  /* 0x0049600601007387 */ /* 0x000fe40000100a00 */
[----:B------:R0:W-:Y:S02]  /*27670*/  STL.64 [R1+0x4958], R4 ;  /* 0x0049580401007387 */ /* 0x0001e40000100a00 */
[----:B------:R-:W2:Y:S01]  /*27680*/  LDL.LU R17, [R1+0x4a2c] ;  /* 0x004a2c0001117983 */ /* 0x000ea20000300800 */
[----:B------:R-:W4:Y:S01]  /*27690*/  LDL.LU R18, [R1+0x4a28] ;  /* 0x004a280001127983 */ /* 0x000f220000300800 */
[----:B------:R1:W-:Y:S03]  /*276a0*/  STL.64 [R1+0x4968], R8 ;  /* 0x0049680801007387 */ /* 0x0003e60000100a00 */
[----:B0-----:R-:W5:Y:S01]  /*276b0*/  LDL.LU R4, [R1+0x100] ;  /* 0x0001000001047983 */ /* 0x001f620000300800 */
[----:B------:R-:W5:Y:S02]  /*276c0*/  LDL.LU R5, [R1+0x104] ;  /* 0x0001040001057983 */ /* 0x000f640000300800 */
[----:B------:R-:W2:Y:S02]  /*276d0*/  LDL.LU R6, [R1+0x108] ;  /* 0x0001080001067983 */ /* 0x000ea40000300800 */
[----:B------:R-:W2:Y:S01]  /*276e0*/  LDL.LU R7, [R1+0x10c] ;  /* 0x00010c0001077983 */ /* 0x000ea20000300800 */
[----:B-1----:R-:W-:-:S02]  /*276f0*/  MOV R8, R19 ;  /* 0x0000001300087202 */ /* 0x002fc40000000f00 */
[----:B------:R-:W-:Y:S01]  /*27700*/  MOV R9, R3 ;  /* 0x0000000300097202 */ /* 0x000fe20000000f00 */
[----:B--2---:R-:W-:Y:S01]  /*27710*/  STL.64 [R1+0x4978], R6 ;  /* 0x0049780601007387 */ /* 0x004fe20000100a00 */
[----:B-----5:R0:W-:Y:S02]  /*27720*/  STL.64 [R1+0x4970], R4 ;  /* 0x0049700401007387 */ /* 0x0201e40000100a00 */
[----:B------:R-:W2:Y:S02]  /*27730*/  LDL.LU R19, [R1+0x4a24] ;  /* 0x004a240001137983 */ /* 0x000ea40000300800 */
[----:B------:R-:W5:Y:S01]  /*27740*/  LDL.LU R3, [R1+0x4a20] ;  /* 0x004a200001037983 */ /* 0x000f620000300800 */
[----:B------:R3:W-:Y:S04]  /*27750*/  STL.64 [R1+0x4980], R8 ;  /* 0x0049800801007387 */ /* 0x0007e80000100a00 */
[----:B0-----:R-:W2:Y:S01]  /*27760*/  LDL.LU R4, [R1+0x110] ;  /* 0x0001100001047983 */ /* 0x001ea20000300800 */
[----:B------:R-:W2:Y:S02]  /*27770*/  LDL.LU R5, [R1+0x114] ;  /* 0x0001140001057983 */ /* 0x000ea40000300800 */
[----:B------:R-:W2:Y:S02]  /*27780*/  LDL.LU R6, [R1+0x118] ;  /* 0x0001180001067983 */ /* 0x000ea40000300800 */
[----:B------:R-:W2:Y:S02]  /*27790*/  LDL.LU R7, [R1+0x11c] ;  /* 0x00011c0001077983 */ /* 0x000ea40000300800 */
[----:B---3--:R-:W-:Y:S01]  /*277a0*/  IMAD.MOV.U32 R8, RZ, RZ, R26 ;  /* 0x000000ffff087224 */ /* 0x008fe200078e001a */
[----:B------:R-:W-:Y:S01]  /*277b0*/  MOV R9, R27 ;  /* 0x0000001b00097202 */ /* 0x000fe20000000f00 */
[----:B--2---:R-:W-:Y:S01]  /*277c0*/  STL.64 [R1+0x4990], R6 ;  /* 0x0049900601007387 */ /* 0x004fe20000100a00 */
[----:B------:R0:W-:Y:S02]  /*277d0*/  STL.64 [R1+0x4988], R4 ;  /* 0x0049880401007387 */ /* 0x0001e40000100a00 */
[----:B------:R-:W2:Y:S02]  /*277e0*/  LDL.LU R26, [R1+0x4a1c] ;  /* 0x004a1c00011a7983 */ /* 0x000ea40000300800 */
[----:B------:R-:W3:Y:S01]  /*277f0*/  LDL.LU R27, [R1+0x4a18] ;  /* 0x004a1800011b7983 */ /* 0x000ee20000300800 */
[----:B------:R1:W-:Y:S04]  /*27800*/  STL.64 [R1+0x4998], R8 ;  /* 0x0049980801007387 */ /* 0x0003e80000100a00 */
[----:B0-----:R-:W4:Y:S01]  /*27810*/  LDL.LU R4, [R1+0x120] ;  /* 0x0001200001047983 */ /* 0x001f220000300800 */
[----:B------:R-:W4:Y:S02]  /*27820*/  LDL.LU R5, [R1+0x124] ;  /* 0x0001240001057983 */ /* 0x000f240000300800 */
[----:B------:R-:W4:Y:S02]  /*27830*/  LDL.LU R6, [R1+0x128] ;  /* 0x0001280001067983 */ /* 0x000f240000300800 */
[----:B------:R-:W4:Y:S01]  /*27840*/  LDL.LU R7, [R1+0x12c] ;  /* 0x00012c0001077983 */ /* 0x000f220000300800 */
[----:B-1----:R-:W-:Y:S01]  /*27850*/  MOV R8, R25 ;  /* 0x0000001900087202 */ /* 0x002fe20000000f00 */
[----:B------:R-:W-:-:S02]  /*27860*/  IMAD.MOV.U32 R9, RZ, RZ, R24 ;  /* 0x000000ffff097224 */ /* 0x000fc400078e0018 */
[----:B--2---:R-:W-:Y:S01]  /*27870*/  IMAD.MOV.U32 R25, RZ, RZ, R26 ;  /* 0x000000ffff197224 */ /* 0x004fe200078e001a */
[----:B---3--:R-:W-:Y:S01]  /*27880*/  MOV R24, R27 ;  /* 0x0000001b00187202 */ /* 0x008fe20000000f00 */
[----:B----4-:R-:W-:Y:S01]  /*27890*/  STL.64 [R1+0x49a8], R6 ;  /* 0x0049a80601007387 */ /* 0x010fe20000100a00 */
[----:B------:R-:W-:Y:S02]  /*278a0*/  STL.64 [R1+0x49a0], R4 ;  /* 0x0049a00401007387 */ /* 0x000fe40000100a00 */
[----:B------:R0:W-:Y:S02]  /*278b0*/  STL.64 [R1+0x49b0], R8 ;  /* 0x0049b00801007387 */ /* 0x0001e40000100a00 */
[----:B0-----:R-:W-:Y:S02]  /*278c0*/  MOV R8, R17 ;  /* 0x0000001100087202 */ /* 0x001fe40000000f00 */
[----:B------:R-:W-:Y:S02]  /*278d0*/  MOV R9, R16 ;  /* 0x0000001000097202 */ /* 0x000fe40000000f00 */
[----:B------:R-:W2:Y:S03]  /*278e0*/  LDL.LU.64 R16, [R1+0x70] ;  /* 0x0000700001107983 */ /* 0x000ea60000300a00 */
[----:B------:R0:W-:Y:S02]  /*278f0*/  STL.64 [R1+0x49c8], R8 ;  /* 0x0049c80801007387 */ /* 0x0001e40000100a00 */
[----:B------:R1:W-:Y:S02]  /*27900*/  STL.64 [R1+0x4a10], R24 ;  /* 0x004a101801007387 */ /* 0x0003e40000100a00 */
[----:B0-----:R-:W-:Y:S01]  /*27910*/  IMAD.MOV.U32 R8, RZ, RZ, R19 ;  /* 0x000000ffff087224 */ /* 0x001fe200078e0013 */
[----:B------:R-:W-:Y:S01]  /*27920*/  MOV R9, R18 ;  /* 0x0000001200097202 */ /* 0x000fe20000000f00 */
[----:B-1----:R-:W2:Y:S01]  /*27930*/  LDL.LU R24, [R1+0x180] ;  /* 0x0001800001187983 */ /* 0x002ea20000300800 */
[----:B------:R-:W2:Y:S02]  /*27940*/  LDL.LU R25, [R1+0x184] ;  /* 0x0001840001197983 */ /* 0x000ea40000300800 */
[----:B------:R-:W2:Y:S02]  /*27950*/  LDL.LU R26, [R1+0x188] ;  /* 0x00018800011a7983 */ /* 0x000ea40000300800 */
[----:B------:R-:W2:Y:S01]  /*27960*/  LDL.LU R27, [R1+0x18c] ;  /* 0x00018c00011b7983 */ /* 0x000ea20000300800 */
[----:B------:R0:W-:Y:S04]  /*27970*/  STL.64 [R1+0x49e0], R8 ;  /* 0x0049e00801007387 */ /* 0x0001e80000100a00 */
[----:B0-----:R-:W3:Y:S01]  /*27980*/  LDL.LU R8, [R1+0x160] ;  /* 0x0001600001087983 */ /* 0x001ee20000300800 */
[----:B------:R-:W3:Y:S02]  /*27990*/  LDL.LU R9, [R1+0x164] ;  /* 0x0001640001097983 */ /* 0x000ee40000300800 */
[----:B------:R-:W4:Y:S02]  /*279a0*/  LDL.LU R10, [R1+0x168] ;  /* 0x00016800010a7983 */ /* 0x000f240000300800 */
[----:B------:R-:W4:Y:S02]  /*279b0*/  LDL.LU R11, [R1+0x16c] ;  /* 0x00016c00010b7983 */ /* 0x000f240000300800 */
        /* <DEDUP_REMOVED lines=8> */
[----:B------:R-:W3:Y:S02]  /*27a40*/  LDL.LU R6, [R1+0x138] ;  /* 0x0001380001067983 */ /* 0x000ee40000300800 */
[----:B------:R-:W3:Y:S01]  /*27a50*/  LDL.LU R7, [R1+0x13c] ;  /* 0x00013c0001077983 */ /* 0x000ee20000300800 */
[----:B--2---:R-:W-:Y:S01]  /*27a60*/  HMMA.16816.F32 R20, R20, R16, R24 ;  /* 0x000000101414723c */ /* 0x004fe20000001818 */
[----:B------:R-:W-:Y:S01]  /*27a70*/  MOV R28, R15 ;  /* 0x0000000f001c7202 */ /* 0x000fe20000000f00 */
[----:B------:R-:W-:Y:S01]  /*27a80*/  IMAD.MOV.U32 R29, RZ, RZ, R14 ;  /* 0x000000ffff1d7224 */ /* 0x000fe200078e000e */
[----:B---3--:R-:W-:Y:S01]  /*27a90*/  STL.64 [R1+0x49c0], R6 ;  /* 0x0049c00601007387 */ /* 0x008fe20000100a00 */
[----:B----4-:R0:W-:Y:S03]  /*27aa0*/  STL.64 [R1+0x49b8], R4 ;  /* 0x0049b80401007387 */ /* 0x0101e60000100a00 */
        /* <DEDUP_REMOVED lines=8> */
[----:B------:R0:W-:Y:S01]  /*27b30*/  STL [R1+0x483c], R28 ;  /* 0x00483c1c01007387 */ /* 0x0001e20000100800 */
[----:B------:R1:W-:Y:S02]  /*27b40*/  STL [R1+0x4838], R29 ;  /* 0x0048381d01007387 */ /* 0x0003e40000100800 */
[----:B------:R-:W4:Y:S02]  /*27b50*/  LDL.LU.64 R24, [R1+0x4a10] ;  /* 0x004a100001187983 */ /* 0x000f240000300a00 */
[----:B------:R-:W-:Y:S01]  /*27b60*/  STL.64 [R1+0x180], R20 ;  /* 0x0001801401007387 */ /* 0x000fe20000100a00 */
[----:B------:R-:W-:Y:S01]  /*27b70*/  STL.64 [R1+0x188], R22 ;  /* 0x0001881601007387 */ /* 0x000fe20000100a00 */
[----:B------:R-:W4:Y:S02]  /*27b80*/  LDL.LU.64 R18, [R1+0x4a08] ;  /* 0x004a080001127983 */ /* 0x000f240000300a00 */
[----:B-----5:R-:W5:Y:S01]  /*27b90*/  LDSM.16.MT88.4 R20, [R3+0x16000] ;  /* 0x016000000314783b */ /* 0x020f620000004200 */
[----:B0-----:R-:W-:-:S02]  /*27ba0*/  MOV R28, R17 ;  /* 0x00000011001c7202 */ /* 0x001fc40000000f00 */
[----:B-1----:R-:W-:Y:S02]  /*27bb0*/  MOV R29, R16 ;  /* 0x00000010001d7202 */ /* 0x002fe40000000f00 */
[----:B------:R-:W4:Y:S04]  /*27bc0*/  LDL.LU.64 R16, [R1+0x4a00] ;  /* 0x004a000001107983 */ /* 0x000f280000300a00 */
[----:B-----5:R-:W-:Y:S01]  /*27bd0*/  STL.64 [R1+0x48e0], R22 ;  /* 0x0048e01601007387 */ /* 0x020fe20000100a00 */
[----:B------:R0:W-:Y:S03]  /*27be0*/  STL.64 [R1+0x48d8], R20 ;  /* 0x0048d81401007387 */ /* 0x0001e60000100a00 */
[----:B0-----:R-:W5:Y:S01]  /*27bf0*/  LDL.LU R20, [R1+0xd0] ;  /* 0x0000d00001147983 */ /* 0x001f620000300800 */
[----:B------:R-:W5:Y:S02]  /*27c00*/  LDL.LU R21, [R1+0xd4] ;  /* 0x0000d40001157983 */ /* 0x000f640000300800 */
[----:B------:R-:W5:Y:S02]  /*27c10*/  LDL.LU R22, [R1+0xd8] ;  /* 0x0000d80001167983 */ /* 0x000f640000300800 */
[----:B------:R-:W5:Y:S01]  /*27c20*/  LDL.LU R23, [R1+0xdc] ;  /* 0x0000dc0001177983 */ /* 0x000f620000300800 */
[C---:B----4-:R-:W-:Y:S01]  /*27c30*/  HMMA.16816.F32 R24, R16.reuse, R24, R8 ;  /* 0x000000181018723c */ /* 0x050fe20000001808 */
[----:B------:R-:W4:Y:S01]  /*27c40*/  LDL.LU.64 R10, [R1+0x49f8] ;  /* 0x0049f800010a7983 */ /* 0x000f220000300a00 */
[----:B------:R-:W4:Y:S11]  /*27c50*/  LDL.LU.64 R8, [R1+0x49f0] ;  /* 0x0049f00001087983 */ /* 0x000f360000300a00 */
[----:B------:R-:W-:Y:S10]  /*27c60*/  @!UPT UIADD3 URZ, URZ, URZ, URZ ;  /* 0x0000003f3f3ff290 */ /* 0x000ff4000fffe03f */
[----:B------:R0:W-:Y:S01]  /*27c70*/  STL.64 [R1+0x170], R24 ;  /* 0x0001701801007387 */ /* 0x0001e20000100a00 */
[----:B------:R4:W-:Y:S03]  /*27c80*/  STL.64 [R1+0x178], R26 ;  /* 0x0001781a01007387 */ /* 0x0009e60000100a00 */
[----:B0-----:R-:W4:Y:S02]  /*27c90*/  LDL.LU.64 R24, [R1+0x49e8] ;  /* 0x0049e80001187983 */ /* 0x001f240000300a00 */
[C---:B----4-:R-:W-:Y:S02]  /*27ca0*/  HMMA.16816.F32 R24, R16.reuse, R24, R8 ;  /* 0x000000181018723c */ /* 0x050fe40000001808 */
[----:B------:R-:W4:Y:S11]  /*27cb0*/  LDL.LU.64 R8, [R1+0x49e0] ;  /* 0x0049e00001087983 */ /* 0x000f360000300a00 */
[----:B------:R-:W-:Y:S10]  /*27cc0*/  @!UPT UIADD3 URZ, URZ, URZ, URZ ;  /* 0x0000003f3f3ff290 */ /* 0x000ff4000fffe03f */
[----:B------:R-:W-:Y:S01]  /*27cd0*/  STL.64 [R1+0x160], R24 ;  /* 0x0001601801007387 */ /* 0x000fe20000100a00 */
[----:B------:R0:W-:Y:S03]  /*27ce0*/  STL.64 [R1+0x168], R26 ;  /* 0x0001681a01007387 */ /* 0x0001e60000100a00 */
[----:B0-----:R-:W4:Y:S01]  /*27cf0*/  LDL.LU.64 R26, [R1+0x49d8] ;  /* 0x0049d800011a7983 */ /* 0x001f220000300a00 */
[----:B------:R-:W4:Y:S02]  /*27d00*/  LDL.LU.64 R24, [R1+0x49d0] ;  /* 0x0049d00001187983 */ /* 0x000f240000300a00 */
[C---:B----4-:R-:W-:Y:S01]  /*27d10*/  HMMA.16816.F32 R24, R16.reuse, R8, R24 ;  /* 0x000000081018723c */ /* 0x050fe20000001818 */
[----:B------:R-:W2:Y:S11]  /*27d20*/  LDL.LU.64 R8, [R1+0x49c8] ;  /* 0x0049c80001087983 */ /* 0x000eb60000300a00 */
        /* <DEDUP_REMOVED lines=8> */
[----:B0-----:R-:W5:Y:S01]  /*27db0*/  LDL.LU R24, [R1+0xe0] ;  /* 0x0000e00001187983 */ /* 0x001f620000300800 */
[----:B-1----:R-:W5:Y:S02]  /*27dc0*/  LDL.LU R25, [R1+0xe4] ;  /* 0x0000e40001197983 */ /* 0x002f640000300800 */
[----:B----4-:R-:W5:Y:S02]  /*27dd0*/  LDL.LU R26, [R1+0xe8] ;  /* 0x0000e800011a7983 */ /* 0x010f640000300800 */
[----:B---3--:R-:W5:Y:S01]  /*27de0*/  LDL.LU R27, [R1+0xec] ;  /* 0x0000ec00011b7983 */ /* 0x008f620000300800 */
[----:B------:R-:W-:Y:S01]  /*27df0*/  STL [R1+0x4700], R3 ;  /* 0x0047000301007387 */ /* 0x000fe20000100800 */
[C---:B--2---:R-:W-:Y:S03]  /*27e00*/  HMMA.16816.F32 R8, R16.reuse, R8, R4 ;  /* 0x000000081008723c */ /* 0x044fe60000001804 */
[----:B------:R-:W2:Y:S01]  /*27e10*/  LDL.LU.64 R6, [R1+0x49c0] ;  /* 0x0049c00001067983 */ /* 0x000ea20000300a00 */
[----:B------:R-:W2:Y:S11]  /*27e20*/  LDL.LU.64 R4, [R1+0x49b8] ;  /* 0x0049b80001047983 */ /* 0x000eb60000300a00 */
[----:B------:R-:W-:Y:S08]  /*27e30*/  @!UPT UIADD3 URZ, URZ, URZ, URZ ;  /* 0x0000003f3f3ff290 */ /* 0x000ff0000fffe03f */
[----:B------:R0:W-:Y:S01]  /*27e40*/  STL.64 [R1+0x140], R8 ;  /* 0x0001400801007387 */ /* 0x0001e20000100a00 */
[----:B------:R2:W-:Y:S03]  /*27e50*/  STL.64 [R1+0x148], R10 ;  /* 0x0001480a01007387 */ /* 0x0005e60000100a00 */
[----:B0-----:R-:W2:Y:S02]  /*27e60*/  LDL.LU.64 R8, [R1+0x49b0] ;  /* 0x0049b00001087983 */ /* 0x001ea40000300a00 */
        /* <DEDUP_REMOVED lines=23> */
[----:B------:R-:W3:Y:S11]  /*27fe0*/  LDL.LU.64 R4, [R1+0x4958] ;  /* 0x0049580001047983 */ /* 0x000ef60000300a00 */
[----:B------:R-:W-:Y:S09]  /*27ff0*/  @!UPT UIADD3 URZ, URZ, URZ, URZ ;  /* 0x0000003f3f3ff290 */ /* 0x000ff2000fffe03f */
[----:B------:R-:W-:Y:S01]  /*28000*/  STL.64 [R1+0x100], R8 ;  /* 0x0001000801007387 */ /* 0x000fe20000100a00 */
[----:B------:R0:W-:Y:S03]  /*28010*/  STL.64 [R1+0x108], R10 ;  /* 0x0001080a01007387 */ /* 0x0001e60000100a00 */
[----:B0-----:R-:W4:Y:S01]  /*28020*/  LDL.LU.64 R10, [R1+0x4950] ;  /* 0x00495000010a7983 */ /* 0x001f220000300a00 */
[----:B------:R-:W5:Y:S01]  /*28030*/  LDL.LU.64 R8, [R1+0x4948] ;  /* 0x0049480001087983 */ /* 0x000f620000300a00 */
[C---:B---3--:R-:W-:Y:S11]  /*28040*/  HMMA.16816.F32 R12, R16.reuse, R4, R12 ;  /* 0x00000004100c723c */ /* 0x048ff6000000180c */
[----:B------:R-:W-:Y:S11]  /*28050*/  @!UPT UIADD3 URZ, URZ, URZ, URZ ;  /* 0x0000003f3f3ff290 */ /* 0x000ff6000fffe03f */
[----:B------:R-:W-:Y:S01]  /*28060*/  @!UPT UIADD3 URZ, URZ, URZ, URZ ;  /* 0x0000003f3f3ff290 */ /* 0x000fe2000fffe03f */
[----:B------:R-:W-:Y:S01]  /*28070*/  STL.64 [R1+0xf0], R12 ;  /* 0x0000f00c01007387 */ /* 0x000fe20000100a00 */
[----:B------:R0:W-:Y:S03]  /*28080*/  STL.64 [R1+0xf8], R14 ;  /* 0x0000f80e01007387 */ /* 0x0001e60000100a00 */
[----:B0-----:R-:W3:Y:S01]  /*28090*/  LDL.LU.64 R14, [R1+0x4940] ;  /* 0x00494000010e7983 */ /* 0x001ee20000300a00 */
[----:B------:R-:W2:Y:S01]  /*280a0*/  LDL.LU.64 R12, [R1+0x4938] ;  /* 0x00493800010c7983 */ /* 0x000ea20000300a00 */
[C---:B-----5:R-:W-:Y:S11]  /*280b0*/  HMMA.16816.F32 R24, R16.reuse, R8, R24 ;  /* 0x000000081018723c */ /* 0x060ff60000001818 */
[----:B------:R-:W-:Y:S11]  /*280c0*/  @!UPT UIADD3 URZ, URZ, URZ, URZ ;  /* 0x0000003f3f3ff290 */ /* 0x000ff6000fffe03f */
[----:B------:R-:W-:Y:S01]  /*280d0*/  @!UPT UIADD3 URZ, URZ, URZ, URZ ;  /* 0x0000003f3f3ff290 */ /* 0x000fe2000fffe03f */
[----:B------:R3:W-:Y:S01]  /*280e0*/  STL.64 [R1+0xe0], R24 ;  /* 0x0000e01801007387 */ /* 0x0007e20000100a00 */
[----:B------:R-:W-:Y:S01]  /*280f0*/  STL.64 [R1+0xe8], R26 ;  /* 0x0000e81a01007387 */ /* 0x000fe20000100a00 */
[----:B--2---:R-:W-:Y:S11]  /*28100*/  HMMA.16816.F32 R20, R16, R12, R20 ;  /* 0x0000000c1014723c */ /* 0x004ff60000001814 */
[----:B------:R-:W-:Y:S11]  /*28110*/  @!UPT UIADD3 URZ, URZ, URZ, URZ ;  /* 0x0000003f3f3ff290 */ /* 0x000ff6000fffe03f */
[----:B------:R-:W-:Y:S02]  /*28120*/  @!UPT UIADD3 URZ, URZ, URZ, URZ ;  /* 0x0000003f3f3ff290 */ /* 0x000fe4000fffe03f */
[----:B------:R-:W-:Y:S01]  /*28130*/  IMAD.MOV.U32 R4, RZ, RZ, R20 ;  /* 0x000000ffff047224 */ /* 0x000fe200078e0014 */
[----:B------:R-:W-:Y:S01]  /*28140*/  MOV R5, R21 ;  /* 0x0000001500057202 */ /* 0x000fe20000000f00 */
[----:B------:R-:W2:Y:S01]  /*28150*/  LDL.LU R20, [R1+0x190] ;  /* 0x0001900001147983 */ /* 0x000ea20000300800 */
[----:B------:R-:W-:Y:S01]  /*28160*/  MOV R8, R22 ;  /* 0x0000001600087202 */ /* 0x000fe20000000f00 */
[----:B------:R-:W2:Y:S02]  /*28170*/  LDL.LU R21, [R1+0x194] ;  /* 0x0001940001157983 */ /* 0x000ea40000300800 */
[----:B------:R-:W-:Y:S01]  /*28180*/  IMAD.MOV.U32 R3, RZ, RZ, R23 ;  /* 0x000000ffff037224 */ /* 0x000fe200078e0017 */
[----:B------:R-:W5:Y:S01]  /*28190*/  LDL.LU R22, [R1+0x198] ;  /* 0x0001980001167983 */ /* 0x000f620000300800 */
[----:B------:R-:W5:Y:S01]  /*281a0*/  LDL.LU R23, [R1+0x19c] ;  /* 0x00019c0001177983 */ /* 0x000f620000300800 */
[----:B---3--:R-:W-:Y:S02]  /*281b0*/  MOV R24, R14 ;  /* 0x0000000e00187202 */ /* 0x008fe40000000f00 */
[----:B------:R-:W-:Y:S01]  /*281c0*/  MOV R25, R15 ;  /* 0x0000000f00197202 */ /* 0x000fe20000000f00 */
[----:B------:R-:W3:Y:S01]  /*281d0*/  LDL.LU R14, [R1+0x4934] ;  /* 0x00493400010e7983 */ /* 0x000ee20000300800 */
[----:B------:R-:W3:Y:S03]  /*281e0*/  LDL.LU R15, [R1+0x4930] ;  /* 0x00493000010f7983 */ /* 0x000ee60000300800 */
[----:B------:R0:W-:Y:S04]  /*281f0*/  STL.64 [R1+0x4918], R24 ;  /* 0x0049181801007387 */ /* 0x0001e80000100a00 */
[----:B0-----:R-:W3:Y:S01]  /*28200*/  LDL.LU R24, [R1+0x2f0] ;  /* 0x0002f00001187983 */ /* 0x001ee20000300800 */
[----:B------:R-:W3:Y:S02]  /*28210*/  LDL.LU R25, [R1+0x2f4] ;  /* 0x0002f40001197983 */ /* 0x000ee40000300800 */
[----:B------:R-:W3:Y:S02]  /*28220*/  LDL.LU R26, [R1+0x2f8] ;  /* 0x0002f800011a7983 */ /* 0x000ee40000300800 */
[----:B------:R-:W3:Y:S01]  /*28230*/  LDL.LU R27, [R1+0x2fc] ;  /* 0x0002fc00011b7983 */ /* 0x000ee20000300800 */
[----:B-----5:R-:W-:Y:S01]  /*28240*/  STL.64 [R1+0x48f0], R22 ;  /* 0x0048f01601007387 */ /* 0x020fe20000100a00 */
[----:B--2---:R0:W-:Y:S02]  /*28250*/  STL.64 [R1+0x48e8], R20 ;  /* 0x0048e81401007387 */ /* 0x0041e40000100a00 */
[----:B0-----:R-:W-:Y:S01]  /*28260*/  IMAD.MOV.U32 R20, RZ, RZ, R7 ;  /* 0x000000ffff147224 */ /* 0x001fe200078e0007 */
[----:B------:R-:W-:Y:S01]  /*28270*/  MOV R21, R6 ;  /* 0x0000000600157202 */ /* 0x000fe20000000f00 */
[----:B------:R-:W2:Y:S01]  /*28280*/  LDL.LU R7, [R1+0x492c] ;  /* 0x00492c0001077983 */ /* 0x000ea20000300800 */
[----:B------:R-:W2:Y:S03]  /*28290*/  LDL.LU R6, [R1+0x4928] ;  /* 0x0049280001067983 */ /* 0x000ea60000300800 */
[----:B------:R4:W-:Y:S02]  /*282a0*/  STL.64 [R1+0x4900], R20 ;  /* 0x0049001401007387 */ /* 0x0009e40000100a00 */
[----:B----4-:R-:W-:Y:S01]  /*282b0*/  MOV R20, R10 ;  /* 0x0000000a00147202 */ /* 0x010fe20000000f00 */
[----:B------:R-:W-:Y:S01]  /*282c0*/  IMAD.MOV.U32 R21, RZ, RZ, R11 ;  /* 0x000000ffff157224 */ /* 0x000fe200078e000b */
[----:B------:R-:W4:Y:S01]  /*282d0*/  LDL.LU R10, [R1+0x4924] ;  /* 0x00492400010a7983 */ /* 0x000f220000300800 */
[----:B------:R-:W4:Y:S02]  /*282e0*/  LDL.LU R11, [R1+0x4920] ;  /* 0x00492000010b7983 */ /* 0x000f240000300800 */
[----:B---3--:R0:W-:Y:S02]  /*282f0*/  STL.64 [R1+0x48c0], R14 ;  /* 0x0048c00e01007387 */ /* 0x0081e40000100a00 */
[----:B------:R-:W3:Y:S01]  /*28300*/  LDL.LU R12, [R1+0x2e0] ;  /* 0x0002e000010c7983 */ /* 0x000ee20000300800 */
[----:B------:R-:W3:Y:S04]  /*28310*/  LDL.LU R13, [R1+0x2e4] ;  /* 0x0002e400010d7983 */ /* 0x000ee80000300800 */
[----:B0-----:R-:W3:Y:S01]  /*28320*/  LDL.LU R14, [R1+0x2e8] ;  /* 0x0002e800010e7983 */ /* 0x001ee20000300800 */
[----:B------:R-:W3:Y:S03]  /*28330*/  LDL.LU R15, [R1+0x2ec] ;  /* 0x0002ec00010f7983 */ /* 0x000ee60000300800 */
[----:B--2---:R-:W-:Y:S01]  /*28340*/  STL.64 [R1+0x48b0], R6 ;  /* 0x0048b00601007387 */ /* 0x004fe20000100a00 */
[----:B------:R0:W-:Y:S02]  /*28350*/  STL.64 [R1+0x48a8], R4 ;  /* 0x0048a80401007387 */ /* 0x0001e40000100a00 */
[----:B0-----:R-:W-:-:S02]  /*28360*/  MOV R4, R29 ;  /* 0x0000001d00047202 */ /* 0x001fc40000000f00 */
[----:B------:R-:W-:-:S05]  /*28370*/  MOV R5, R28 ;  /* 0x0000001c00057202 */ /* 0x000fca0000000f00 */
[----:B------:R0:W-:Y:S04]  /*28380*/  STL.64 [R1+0x48f8], R4 ;  /* 0x0048f80401007387 */ /* 0x0001e80000100a00 */
[----:B0-----:R-:W2:Y:S01]  /*28390*/  LDL.LU R4, [R1+0x2c0] ;  /* 0x0002c00001047983 */ /* 0x001ea20000300800 */
[----:B------:R-:W2:Y:S02]  /*283a0*/  LDL.LU R5, [R1+0x2c4] ;  /* 0x0002c40001057983 */ /* 0x000ea40000300800 */
[----:B------:R-:W5:Y:S02]  /*283b0*/  LDL.LU R6, [R1+0x2c8] ;  /* 0x0002c80001067983 */ /* 0x000f640000300800 */
[----:B------:R-:W5:Y:S02]  /*283c0*/  LDL.LU R7, [R1+0x2cc] ;  /* 0x0002cc0001077983 */ /* 0x000f640000300800 */
[----:B-----5:R-:W-:Y:S01]  /*283d0*/  STL.64 [R1+0x4910], R6 ;  /* 0x0049100601007387 */ /* 0x020fe20000100a00 */
[----:B--2---:R0:W-:Y:S03]  /*283e0*/  STL.64 [R1+0x4908], R4 ;  /* 0x0049080401007387 */ /* 0x0041e60000100a00 */
[----:B0-----:R-:W2:Y:S01]  /*283f0*/  LDL.LU R4, [R1+0x2d0] ;  /* 0x0002d00001047983 */ /* 0x001ea20000300800 */
[----:B------:R-:W2:Y:S02]  /*28400*/  LDL.LU R5, [R1+0x2d4] ;  /* 0x0002d40001057983 */ /* 0x000ea40000300800 */
[----:B------:R-:W2:Y:S02]  /*28410*/  LDL.LU R6, [R1+0x2d8] ;  /* 0x0002d80001067983 */ /* 0x000ea40000300800 */
[----:B------:R-:W2:Y:S01]  /*28420*/  LDL.LU R7, [R1+0x2dc] ;  /* 0x0002dc0001077983 */ /* 0x000ea20000300800 */
[----:B----4-:R-:W-:Y:S01]  /*28430*/  STL.64 [R1+0x4890], R10 ;  /* 0x0048900a01007387 */ /* 0x010fe20000100a00 */
[----:B------:R0:W-:Y:S03]  /*28440*/  STL [R1+0x4888], R8 ;  /* 0x0048880801007387 */ /* 0x0001e60000100800 */
[----:B0-----:R-:W4:Y:S01]  /*28450*/  LDL.LU R8, [R1+0xb0] ;  /* 0x0000b00001087983 */ /* 0x001f220000300800 */
[----:B------:R-:W4:Y:S02]  /*28460*/  LDL.LU R9, [R1+0xb4] ;  /* 0x0000b40001097983 */ /* 0x000f240000300800 */
[----:B------:R-:W-:Y:S01]  /*28470*/  STL [R1+0x47e0], R3 ;  /* 0x0047e00301007387 */ /* 0x000fe20000100800 */
[C---:B----4-:R-:W-:Y:S01]  /*28480*/  HMMA.16816.F32 R8, R16.reuse, R8, R24 ;  /* 0x000000081008723c */ /* 0x050fe20000001818 */
[----:B------:R-:W3:Y:S11]  /*28490*/  LDL.LU.64 R24, [R1+0x4918] ;  /* 0x0049180001187983 */ /* 0x000ef60000300a00 */
[----:B------:R-:W-:Y:S11]  /*284a0*/  @!UPT UIADD3 URZ, URZ, URZ, URZ ;  /* 0x0000003f3f3ff290 */ /* 0x000ff6000fffe03f */
[----:B------:R-:W-:Y:S01]  /*284b0*/  STL.64 [R1+0x2b0], R8 ;  /* 0x0002b00801007387 */ /* 0x000fe20000100a00 */
[----:B------:R0:W-:Y:S03]  /*284c0*/  STL.64 [R1+0x2b8], R10 ;  /* 0x0002b80a01007387 */ /* 0x0001e60000100a00 */
[----:B0-----:R-:W4:Y:S01]  /*284d0*/  LDL.LU.64 R10, [R1+0x68] ;  /* 0x00006800010a7983 */ /* 0x001f220000300a00 */
[C---:B---3--:R-:W-:Y:S11]  /*284e0*/  HMMA.16816.F32 R12, R16.reuse, R24, R12 ;  /* 0x00000018100c723c */ /* 0x048ff6000000180c */
[----:B------:R-:W-:Y:S11]  /*284f0*/  @!UPT UIADD3 URZ, URZ, URZ, URZ ;  /* 0x0000003f3f3ff290 */ /* 0x000ff6000fffe03f */
[----:B------:R-:W-:Y:S02]  /*28500*/  @!UPT UIADD3 URZ, URZ, URZ, URZ ;  /* 0x0000003f3f3ff290 */ /* 0x000fe4000fffe03f */
[----:B------:R-:W-:Y:S01]  /*28510*/  MOV R26, R14 ;  /* 0x0000000e001a7202 */ /* 0x000fe20000000f00 */
[----:B------:R-:W-:Y:S01]  /*28520*/  IMAD.MOV.U32 R27, RZ, RZ, R15 ;  /* 0x000000ffff1b7224 */ /* 0x000fe200078e000f */
[----:B----4-:R0:W-:Y:S04]  /*28530*/  STL.64 [R1+0x48d0], R10 ;  /* 0x0048d00a01007387 */ /* 0x0101e80000100a00 */
[----:B0-----:R-:W3:Y:S01]  /*28540*/  LDL.LU.64 R10, [R1+0xc8] ;  /* 0x0000c800010a7983 */ /* 0x001ee20000300a00 */
[----:B------:R-:W4:Y:S01]  /*28550*/  LDL.LU.64 R14, [R1+0x48] ;  /* 0x00004800010e7983 */ /* 0x000f220000300a00 */
[----:B--2---:R-:W-:Y:S01]  /*28560*/  HMMA.16816.F32 R20, R16, R20, R4 ;  /* 0x000000141014723c */ /* 0x004fe20000001804 */
[----:B------:R-:W-:Y:S01]  /*28570*/  MOV R25, R13 ;  /* 0x0000000d00197202 */ /* 0x000fe20000000f00 */
[----:B------:R-:W-:Y:S01]  /*28580*/  IMAD.MOV.U32 R24, RZ, RZ, R12 ;  /* 0x000000ffff187224 */ /* 0x000fe200078e000c */
[----:B----4-:R0:W-:Y:S04]  /*28590*/  STL.64 [R1+0x48c8], R14 ;  /* 0x0048c80e01007387 */ /* 0x0101e80000100a00 */
[----:B0-----:R-:W2:Y:S01]  /*285a0*/  LDL.LU.64 R14, [R1+0x58] ;  /* 0x00005800010e7983 */ /* 0x001ea20000300a00 */
[----:B------:R-:W-:Y:S02]  /*285b0*/  STL [R1+0x47f0], R27 ;  /* 0x0047f01b01007387 */ /* 0x000fe40000100800 */
[----:B------:R-:W-:Y:S02]  /*285c0*/  STL [R1+0x47ec], R26 ;  /* 0x0047ec1a01007387 */ /* 0x000fe40000100800 */
[----:B------:R-:W-:Y:S01]  /*285d0*/  STL [R1+0x47e8], R25 ;  /* 0x0047e81901007387 */ /* 0x000fe20000100800 */
[----:B------:R0:W-:Y:S04]  /*285e0*/  STL [R1+0x47e4], R24 ;  /* 0x0047e41801007387 */ /* 0x0001e80000100800 */
[----:B0-----:R-:W3:Y:S01]  /*285f0*/  LDL.LU R24, [R1+0x280] ;  /* 0x0002800001187983 */ /* 0x001ee20000300800 */
[----:B------:R-:W3:Y:S02]  /*28600*/  LDL.LU R25, [R1+0x284] ;  /* 0x0002840001197983 */ /* 0x000ee40000300800 */
[----:B------:R-:W3:Y:S02]  /*28610*/  LDL.LU R26, [R1+0x288] ;  /* 0x00028800011a7983 */ /* 0x000ee40000300800 */
[----:B------:R-:W3:Y:S01]  /*28620*/  LDL.LU R27, [R1+0x28c] ;  /* 0x00028c00011b7983 */ /* 0x000ee20000300800 */
[----:B------:R-:W4:Y:S01]  /*28630*/  LDL.LU.64 R6, [R1+0x4910] ;  /* 0x0049100001067983 */ /* 0x000f220000300a00 */
[----:B------:R-:W4:Y:S02]  /*28640*/  LDL.LU.64 R4, [R1+0x4908] ;  /* 0x0049080001047983 */ /* 0x000f240000300a00 */
[----:B------:R0:W-:Y:S02]  /*28650*/  STL.64 [R1+0x290], R20 ;  /* 0x0002901401007387 */ /* 0x0001e40000100a00 */
[----:B------:R4:W-:Y:S01]  /*28660*/  STL [R1+0x298], R22 ;  /* 0x0002981601007387 */ /* 0x0009e20000100800 */
[----:B0-----:R-:W4:Y:S01]  /*28670*/  LDL.LU.64 R20, [R1+0x4900] ;  /* 0x0049000001147983 */ /* 0x001f220000300a00 */
[----:B------:R-:W-:-:S05]  /*28680*/  MOV R3, R23 ;  /* 0x0000001700037202 */ /* 0x000fca0000000f00 */
[----:B------:R-:W-:Y:S01]  /*28690*/  STL [R1+0x47f4], R3 ;  /* 0x0047f40301007387 */ /* 0x000fe20000100800 */
[C---:B----4-:R-:W-:Y:S03]  /*286a0*/  HMMA.16816.F32 R20, R16.reuse, R20, R4 ;  /* 0x000000141014723c */ /* 0x050fe60000001804 */
[----:B------:R-:W4:Y:S11]  /*286b0*/  LDL.LU.64 R4, [R1+0x48f8] ;  /* 0x0048f80001047983 */ /* 0x000f360000300a00 */
[----:B------:R-:W-:Y:S09]  /*286c0*/  @!UPT UIADD3 URZ, URZ, URZ, URZ ;  /* 0x0000003f3f3ff290 */ /* 0x000ff2000fffe03f */
[----:B------:R0:W-:Y:S01]  /*286d0*/  STL.64 [R1+0x2c0], R20 ;  /* 0x0002c01401007387 */ /* 0x0001e20000100a00 */
[----:B------:R-:W-:Y:S01]  /*286e0*/  MOV R28, R22 ;  /* 0x00000016001c7202 */ /* 0x000fe20000000f00 */
[----:B------:R-:W-:Y:S02]  /*286f0*/  IMAD.MOV.U32 R29, RZ, RZ, R23 ;  /* 0x000000ffff1d7224 */ /* 0x000fe400078e0017 */
[----:B------:R-:W4:Y:S04]  /*28700*/  LDL.LU.64 R22, [R1+0x48f0] ;  /* 0x0048f00001167983 */ /* 0x000f280000300a00 */
[----:B0-----:R-:W4:Y:S02]  /*28710*/  LDL.LU.64 R20, [R1+0x48e8] ;  /* 0x0048e80001147983 */ /* 0x001f240000300a00 */
[----:B----4-:R-:W-:Y:S02]  /*28720*/  HMMA.16816.F32 R16, R16, R4, R20 ;  /* 0x000000041010723c */ /* 0x010fe40000001814 */
[----:B------:R-:W3:Y:S01]  /*28730*/  LDL.LU.64 R22, [R1+0x48e0] ;  /* 0x0048e00001167983 */ /* 0x000ee20000300a00 */
[----:B------:R-:W3:Y:S02]  /*28740*/  LDL.LU.64 R20, [R1+0x48d8] ;  /* 0x0048d80001147983 */ /* 0x000ee40000300a00 */
[----:B------:R-:W4:Y:S03]  /*28750*/  LDL.LU.64 R6, [R1+0x38] ;  /* 0x0000380001067983 */ /* 0x000f260000300a00 */
[----:B---3--:R-:W-:Y:S01]  /*28760*/  HMMA.16816.F32 R24, R20, R10, R24 ;  /* 0x0000000a1418723c */ /* 0x008fe20000001818 */
[----:B----4-:R0:W-:Y:S01]  /*28770*/  STL.64 [R1+0x48b8], R6 ;  /* 0x0048b80601007387 */ /* 0x0101e20000100a00 */
[----:B------:R-:W3:Y:S02]  /*28780*/  LDL.LU R4, [R1+0x250] ;  /* 0x0002500001047983 */ /* 0x000ee40000300800 */
[----:B------:R-:W3:Y:S01]  /*28790*/  LDL.LU R5, [R1+0x254] ;  /* 0x0002540001057983 */ /* 0x000ee20000300800 */
[----:B0-----:R-:W3:Y:S01]  /*287a0*/  LDL.LU R6, [R1+0x258] ;  /* 0x0002580001067983 */ /* 0x001ee20000300800 */
[----:B------:R-:W3:Y:S09]  /*287b0*/  LDL.LU R7, [R1+0x25c] ;  /* 0x00025c0001077983 */ /* 0x000ef20000300800 */
[----:B------:R0:W-:Y:S02]  /*287c0*/  STL.64 [R1+0x4698], R18 ;  /* 0x0046981201007387 */ /* 0x0001e40000100a00 */
[----:B------:R-:W-:Y:S01]  /*287d0*/  STL.64 [R1+0x4690], R16 ;  /* 0x0046901001007387 */ /* 0x000fe20000100a00 */
[----:B0-----:R-:W4:Y:S05]  /*287e0*/  LDL.LU.64 R18, [R1+0x28] ;  /* 0x0000280001127983 */ /* 0x001f2a0000300a00 */
[----:B------:R0:W-:Y:S02]  /*287f0*/  STL.64 [R1+0x190], R24 ;  /* 0x0001901801007387 */ /* 0x0001e40000100a00 */
[----:B------:R-:W-:Y:S01]  /*28800*/  STL.64 [R1+0x198], R26 ;  /* 0x0001981a01007387 */ /* 0x000fe20000100a00 */
[----:B0-----:R-:W-:-:S02]  /*28810*/  MOV R24, R11 ;  /* 0x0000000b00187202 */ /* 0x001fc40000000f00 */
[----:B------:R-:W-:Y:S02]  /*28820*/  MOV R25, R10 ;  /* 0x0000000a00197202 */ /* 0x000fe40000000f00 */
[----:B------:R-:W5:Y:S01]  /*28830*/  LDL.LU.64 R10, [R1+0x48d0] ;  /* 0x0048d000010a7983 */ /* 0x000f620000300a00 */
[----:B------:R0:W-:Y:S02]  /*28840*/  STL [R1+0x47fc], R24 ;  /* 0x0047fc1801007387 */ /* 0x0001e40000100800 */
[----:B------:R1:W-:Y:S01]  /*28850*/  STL [R1+0x47f8], R25 ;  /* 0x0047f81901007387 */ /* 0x0003e20000100800 */
[----:B0-----:R-:W5:Y:S01]  /*28860*/  LDL.LU R24, [R1+0x270] ;  /* 0x0002700001187983 */ /* 0x001f620000300800 */
[----:B-1----:R-:W5:Y:S02]  /*28870*/  LDL.LU R25, [R1+0x274] ;  /* 0x0002740001197983 */ /* 0x002f640000300800 */
[----:B------:R-:W5:Y:S02]  /*28880*/  LDL.LU R26, [R1+0x278] ;  /* 0x00027800011a7983 */ /* 0x000f640000300800 */
[----:B------:R-:W5:Y:S02]  /*28890*/  LDL.LU R27, [R1+0x27c] ;  /* 0x00027c00011b7983 */ /* 0x000f640000300800 */
[C---:B-----5:R-:W-:Y:S11]  /*288a0*/  HMMA.16816.F32 R24, R20.reuse, R10, R24 ;  /* 0x0000000a1418723c */ /* 0x060ff60000001818 */
[----:B------:R-:W-:Y:S11]  /*288b0*/  @!UPT UIADD3 URZ, URZ, URZ, URZ ;  /* 0x0000003f3f3ff290 */ /* 0x000ff6000fffe03f */
[----:B------:R-:W-:Y:S01]  /*288c0*/  @!UPT UIADD3 URZ, URZ, URZ, URZ ;  /* 0x0000003f3f3ff290 */ /* 0x000fe2000fffe03f */
[----:B------:R-:W-:Y:S01]  /*288d0*/  STL.64 [R1+0x3b0], R24 ;  /* 0x0003b01801007387 */ /* 0x000fe20000100a00 */
[----:B------:R0:W-:Y:S02]  /*288e0*/  STL.64 [R1+0x3b8], R26 ;  /* 0x0003b81a01007387 */ /* 0x0001e40000100a00 */
[----:B0-----:R-:W-:Y:S01]  /*288f0*/  MOV R26, R11 ;  /* 0x0000000b001a7202 */ /* 0x001fe20000000f00 */
[----:B------:R-:W-:Y:S02]  /*28900*/  IMAD.MOV.U32 R27, RZ, RZ, R10 ;  /* 0x000000ffff1b7224 */ /* 0x000fe400078e000a */
[----:B------:R-:W5:Y:S02]  /*28910*/  LDL.LU.64 R10, [R1+0x18] ;  /* 0x00001800010a7983 */ /* 0x000f640000300a00 */
[----:B------:R0:W-:Y:S02]  /*28920*/  STL [R1+0x4804], R26 ;  /* 0x0048041a01007387 */ /* 0x0001e40000100800 */
[----:B------:R1:W-:Y:S02]  /*28930*/  STL [R1+0x4800], R27 ;  /* 0x0048001b01007387 */ /* 0x0003e40000100800 */
[----:B------:R-:W3:Y:S01]  /*28940*/  LDL.LU R24, [R1+0x260] ;  /* 0x0002600001187983 */ /* 0x000ee20000300800 */
[----:B------:R-:W3:Y:S04]  /*28950*/  LDL.LU R25, [R1+0x264] ;  /* 0x0002640001197983 */ /* 0x000ee80000300800 */
[----:B0-----:R-:W3:Y:S01]  /*28960*/  LDL.LU R26, [R1+0x268] ;  /* 0x00026800011a7983 */ /* 0x001ee20000300800 */
[----:B-1----:R-:W3:Y:S02]  /*28970*/  LDL.LU R27, [R1+0x26c] ;  /* 0x00026c00011b7983 */ /* 0x002ee40000300800 */
[----:B--2---:R-:W-:Y:S01]  /*28980*/  IMAD.MOV.U32 R3, RZ, RZ, R15 ;  /* 0x000000ffff037224 */ /* 0x004fe200078e000f */
[C---:B---3--:R-:W-:Y:S11]  /*28990*/  HMMA.16816.F32 R24, R20.reuse, R14, R24 ;  /* 0x0000000e1418723c */ /* 0x048ff60000001818 */
[----:B------:R-:W-:Y:S11]  /*289a0*/  @!UPT UIADD3 URZ, URZ, URZ, URZ ;  /* 0x0000003f3f3ff290 */ /* 0x000ff6000fffe03f */
[----:B------:R-:W-:Y:S01]  /*289b0*/  @!UPT UIADD3 URZ, URZ, URZ, URZ ;  /* 0x0000003f3f3ff290 */ /* 0x000fe2000fffe03f */
[----:B------:R0:W-:Y:S01]  /*289c0*/  STL.64 [R1+0x3a0], R24 ;  /* 0x0003a01801007387 */ /* 0x0001e20000100a00 */
[----:B------:R1:W-:Y:S01]  /*289d0*/  STL.64 [R1+0x3a8], R26 ;  /* 0x0003a81a01007387 */ /* 0x0003e20000100a00 */
[----:B0-----:R-:W-:Y:S02]  /*289e0*/  MOV R25, R14 ;  /* 0x0000000e00197202 */ /* 0x001fe40000000f00 */
[----:B------:R-:W2:Y:S01]  /*289f0*/  LDL.LU.64 R14, [R1+0x48c8] ;  /* 0x0048c800010e7983 */ /* 0x000ea20000300a00 */
[----:B------:R-:W-:Y:S02]  /*28a00*/  STL [R1+0x480c], R3 ;  /* 0x00480c0301007387 */ /* 0x000fe40000100800 */
[----:B------:R-:W-:Y:S01]  /*28a10*/  STL [R1+0x4808], R25 ;  /* 0x0048081901007387 */ /* 0x000fe20000100800 */
[----:B--2---:R-:W-:Y:S01]  /*28a20*/  HMMA.16816.F32 R4, R20, R14, R4 ;  /* 0x0000000e1404723c */ /* 0x004fe20000001804 */
[----:B------:R-:W-:Y:S02]  /*28a30*/  MOV R24, R15 ;  /* 0x0000000f00187202 */ /* 0x000fe40000000f00 */
[----:B-1----:R-:W-:-:S02]  /*28a40*/  MOV R27, R14 ;  /* 0x0000000e001b7202 */ /* 0x002fc40000000f00 */
[----:B------:R-:W2:Y:S11]  /*28a50*/  LDL.LU.64 R14, [R1+0x48c0] ;  /* 0x0048c000010e7983 */ /* 0x000eb60000300a00 */
[----:B------:R-:W-:Y:S07]  /*28a60*/  @!UPT UIADD3 URZ, URZ, URZ, URZ ;  /* 0x0000003f3f3ff290 */ /* 0x000fee000fffe03f */
[----:B------:R-:W-:Y:S01]  /*28a70*/  STL.64 [R1+0x390], R4 ;  /* 0x0003900401007387 */ /* 0x000fe20000100a00 */
[----:B------:R-:W-:Y:S01]  /*28a80*/  IMAD.MOV.U32 R13, RZ, RZ, R6 ;  /* 0x000000ffff0d7224 */ /* 0x000fe200078e0006 */
[----:B------:R-:W-:Y:S02]  /*28a90*/  MOV R12, R7 ;  /* 0x00000007000c7202 */ /* 0x000fe40000000f00 */
[----:B------:R-:W3:Y:S01]  /*28aa0*/  LDL.LU.64 R6, [R1+0x48b8] ;  /* 0x0048b80001067983 */ /* 0x000ee20000300a00 */
[----:B------:R0:W-:Y:S02]  /*28ab0*/  STL [R1+0x4814], R24 ;  /* 0x0048141801007387 */ /* 0x0001e40000100800 */
[----:B------:R1:W-:Y:S01]  /*28ac0*/  STL [R1+0x4810], R27 ;  /* 0x0048101b01007387 */ /* 0x0003e20000100800 */
[----:B0-----:R-:W3:Y:S01]  /*28ad0*/  LDL.LU R24, [R1+0x240] ;  /* 0x0002400001187983 */ /* 0x001ee20000300800 */
[----:B------:R-:W3:Y:S02]  /*28ae0*/  LDL.LU R25, [R1+0x244] ;  /* 0x0002440001197983 */ /* 0x000ee40000300800 */
[----:B------:R-:W3:Y:S02]  /*28af0*/  LDL.LU R26, [R1+0x248] ;  /* 0x00024800011a7983 */ /* 0x000ee40000300800 */
[----:B-1----:R-:W3:Y:S01]  /*28b00*/  LDL.LU R27, [R1+0x24c] ;  /* 0x00024c00011b7983 */ /* 0x002ee20000300800 */
[----:B------:R-:W-:Y:S01]  /*28b10*/  STL [R1+0x46a4], R12 ;  /* 0x0046a40c01007387 */ /* 0x000fe20000100800 */
[----:B------:R-:W-:Y:S03]  /*28b20*/  STL [R1+0x46a0], R13 ;  /* 0x0046a00d01007387 */ /* 0x000fe60000100800 */
[----:B--2---:R0:W-:Y:S04]  /*28b30*/  STL.64 [R1+0x4880], R14 ;  /* 0x0048800e01007387 */ /* 0x0041e80000100a00 */
[----:B0-----:R-:W2:Y:S01]  /*28b40*/  LDL.LU.64 R14, [R1+0x8] ;  /* 0x00000800010e7983 */ /* 0x001ea20000300a00 */
[C---:B---3--:R-:W-:Y:S11]  /*28b50*/  HMMA.16816.F32 R24, R20.reuse, R6, R24 ;  /* 0x000000061418723c */ /* 0x048ff60000001818 */
[----:B------:R-:W-:Y:S11]  /*28b60*/  @!UPT UIADD3 URZ, URZ, URZ, URZ ;  /* 0x0000003f3f3ff290 */ /* 0x000ff6000fffe03f */
[----:B------:R-:W-:Y:S01]  /*28b70*/  @!UPT UIADD3 URZ, URZ, URZ, URZ ;  /* 0x0000003f3f3ff290 */ /* 0x000fe2000fffe03f */
[----:B------:R0:W-:Y:S01]  /*28b80*/  STL.64 [R1+0x380], R24 ;  /* 0x0003801801007387 */ /* 0x0001e20000100a00 */
[----:B------:R1:W-:Y:S01]  /*28b90*/  STL.64 [R1+0x388], R26 ;  /* 0x0003881a01007387 */ /* 0x0003e20000100a00 */
[----:B0-----:R-:W-:Y:S01]  /*28ba0*/  MOV R25, R6 ;  /* 0x0000000600197202 */ /* 0x001fe20000000f00 */
[----:B-1----:R-:W-:Y:S02]  /*28bb0*/  IMAD.MOV.U32 R26, RZ, RZ, R7 ;  /* 0x000000ffff1a7224 */ /* 0x002fe400078e0007 */
[----:B------:R-:W3:Y:S01]  /*28bc0*/  LDL.LU.64 R6, [R1+0x48b0] ;  /* 0x0048b00001067983 */ /* 0x000ee20000300a00 */
[----:B------:R-:W2:Y:S02]  /*28bd0*/  LDL.LU.64 R4, [R1+0x48a8] ;  /* 0x0048a80001047983 */ /* 0x000ea40000300a00 */
[----:B------:R-:W-:Y:S02]  /*28be0*/  STL [R1+0x481c], R26 ;  /* 0x00481c1a01007387 */ /* 0x000fe40000100800 */
[----:B------:R0:W-:Y:S01]  /*28bf0*/  STL [R1+0x4818], R25 ;  /* 0x0048181901007387 */ /* 0x0001e20000100800 */
[----:B------:R-:W2:Y:S04]  /*28c00*/  LDL.LU R24, [R1+0x230] ;  /* 0x0002300001187983 */ /* 0x000ea80000300800 */
[----:B0-----:R-:W2:Y:S01]  /*28c10*/  LDL.LU R25, [R1+0x234] ;  /* 0x0002340001197983 */ /* 0x001ea20000300800 */
[----:B------:R-:W2:Y:S02]  /*28c20*/  LDL.LU R26, [R1+0x238] ;  /* 0x00023800011a7983 */ /* 0x000ea40000300800 */
[----:B------:R-:W2:Y:S01]  /*28c30*/  LDL.LU R27, [R1+0x23c] ;  /* 0x00023c00011b7983 */ /* 0x000ea20000300800 */
[----:B----4-:R-:W-:Y:S01]  /*28c40*/  MOV R3, R19 ;  /* 0x0000001300037202 */ /* 0x010fe20000000f00 */
[C---:B--2---:R-:W-:Y:S11]  /*28c50*/  HMMA.16816.F32 R24, R20.reuse, R18, R24 ;  /* 0x000000121418723c */ /* 0x044ff60000001818 */
[----:B------:R-:W-:Y:S11]  /*28c60*/  @!UPT UIADD3 URZ, URZ, URZ, URZ ;  /* 0x0000003f3f3ff290 */ /* 0x000ff6000fffe03f */
[----:B------:R-:W-:Y:S01]  /*28c70*/  @!UPT UIADD3 URZ, URZ, URZ, URZ ;  /* 0x0000003f3f3ff290 */ /* 0x000fe2000fffe03f */
[----:B------:R-:W-:Y:S01]  /*28c80*/  STL.64 [R1+0x370], R24 ;  /* 0x0003701801007387 */ /* 0x000fe20000100a00 */
[----:B------:R0:W-:Y:S02]  /*28c90*/  STL.64 [R1+0x378], R26 ;  /* 0x0003781a01007387 */ /* 0x0001e40000100a00 */
[----:B0-----:R-:W-:Y:S02]  /*28ca0*/  MOV R27, R18 ;  /* 0x00000012001b7202 */ /* 0x001fe40000000f00 */
[----:B------:R-:W2:Y:S04]  /*28cb0*/  LDL.LU.64 R18, [R1+0x98] ;  /* 0x0000980001127983 */ /* 0x000ea80000300a00 */
[----:B--2---:R0:W-:Y:S04]  /*28cc0*/  STL.64 [R1+0x4848], R18 ;  /* 0x0048481201007387 */ /* 0x0041e80000100a00 */
[----:B0-----:R-:W2:Y:S04]  /*28cd0*/  LDL.LU.64 R18, [R1+0xa8] ;  /* 0x0000a80001127983 */ /* 0x001ea80000300a00 */
[----:B--2---:R0:W-:Y:S01]  /*28ce0*/  STL.64 [R1+0x4860], R18 ;  /* 0x0048601201007387 */ /* 0x0041e20000100a00 */
[----:B------:R-:W2:Y:S02]  /*28cf0*/  LDL.LU R16, [R1+0x220] ;  /* 0x0002200001107983 */ /* 0x000ea40000300800 */
[----:B------:R-:W2:Y:S01]  /*28d00*/  LDL.LU R17, [R1+0x224] ;  /* 0x0002240001117983 */ /* 0x000ea20000300800 */
[----:B0-----:R-:W2:Y:S01]  /*28d10*/  LDL.LU R18, [R1+0x228] ;  /* 0x0002280001127983 */ /* 0x001ea20000300800 */
[----:B------:R-:W2:Y:S02]  /*28d20*/  LDL.LU R19, [R1+0x22c] ;  /* 0x00022c0001137983 */ /* 0x000ea40000300800 */
[----:B------:R-:W-:Y:S02]  /*28d30*/  STL [R1+0x4820], R27 ;  /* 0x0048201b01007387 */ /* 0x000fe40000100800 */
[----:B-----5:R-:W-:Y:S01]  /*28d40*/  IMAD.MOV.U32 R25, RZ, RZ, R10 ;  /* 0x000000ffff197224 */ /* 0x020fe200078e000a */
[----:B------:R-:W-:Y:S01]  /*28d50*/  MOV R24, R11 ;  /* 0x0000000b00187202 */ /* 0x000fe20000000f00 */
[C---:B--2---:R-:W-:Y:S11]  /*28d60*/  HMMA.16816.F32 R16, R20.reuse, R10, R16 ;  /* 0x0000000a1410723c */ /* 0x044ff60000001810 */
[----:B------:R-:W-:Y:S11]  /*28d70*/  @!UPT UIADD3 URZ, URZ, URZ, URZ ;  /* 0x0000003f3f3ff290 */ /* 0x000ff6000fffe03f */
[----:B------:R-:W-:Y:S01]  /*28d80*/  @!UPT UIADD3 URZ, URZ, URZ, URZ ;  /* 0x0000003f3f3ff290 */ /* 0x000fe2000fffe03f */
[----:B------:R-:W-:Y:S01]  /*28d90*/  STL.64 [R1+0x360], R16 ;  /* 0x0003601001007387 */ /* 0x000fe20000100a00 */
[----:B------:R0:W-:Y:S02]  /*28da0*/  STL.64 [R1+0x368], R18 ;  /* 0x0003681201007387 */ /* 0x0001e40000100a00 */
[----:B------:R-:W2:Y:S02]  /*28db0*/  LDL.LU R8, [R1+0x200] ;  /* 0x0002000001087983 */ /* 0x000ea40000300800 */
[----:B------:R-:W2:Y:S01]  /*28dc0*/  LDL.LU R9, [R1+0x204] ;  /* 0x0002040001097983 */ /* 0x000ea20000300800 */
[----:B------:R-:W2:Y:S01]  /*28dd0*/  LDL.LU R10, [R1+0x208] ;  /* 0x00020800010a7983 */ /* 0x000ea20000300800 */
[----:B------:R-:W2:Y:S03]  /*28de0*/  LDL.LU R11, [R1+0x20c] ;  /* 0x00020c00010b7983 */ /* 0x000ea60000300800 */
[----:B0-----:R-:W4:Y:S04]  /*28df0*/  LDL.LU.64 R18, [R1+0xb8] ;  /* 0x0000b80001127983 */ /* 0x001f280000300a00 */
[----:B----4-:R0:W-:Y:S01]  /*28e00*/  STL.64 [R1+0x4878], R18 ;  /* 0x0048781201007387 */ /* 0x0101e20000100a00 */
[----:B------:R-:W4:Y:S02]  /*28e10*/  LDL.LU R16, [R1+0x210] ;  /* 0x0002100001107983 */ /* 0x000f240000300800 */
[----:B------:R-:W4:Y:S01]  /*28e20*/  LDL.LU R17, [R1+0x214] ;  /* 0x0002140001117983 */ /* 0x000f220000300800 */
[----:B0-----:R-:W4:Y:S01]  /*28e30*/  LDL.LU R18, [R1+0x218] ;  /* 0x0002180001127983 */ /* 0x001f220000300800 */
[----:B------:R-:W4:Y:S01]  /*28e40*/  LDL.LU R19, [R1+0x21c] ;  /* 0x00021c0001137983 */ /* 0x000f220000300800 */
[----:B------:R-:W-:Y:S01]  /*28e50*/  MOV R27, R14 ;  /* 0x0000000e001b7202 */ /* 0x000fe20000000f00 */
[----:B------:R-:W-:Y:S01]  /*28e60*/  IMAD.MOV.U32 R26, RZ, RZ, R15 ;  /* 0x000000ffff1a7224 */ /* 0x000fe200078e000f */
[----:B----4-:R-:W-:Y:S11]  /*28e70*/  HMMA.16816.F32 R16, R20, R14, R16 ;  /* 0x0000000e1410723c */ /* 0x010ff60000001810 */
[----:B------:R-:W-:Y:S11]  /*28e80*/  @!UPT UIADD3 URZ, URZ, URZ, URZ ;  /* 0x0000003f3f3ff290 */ /* 0x000ff6000fffe03f */
[----:B------:R-:W-:Y:S01]  /*28e90*/  @!UPT UIADD3 URZ, URZ, URZ, URZ ;  /* 0x0000003f3f3ff290 */ /* 0x000fe2000fffe03f */
[----:B------:R0:W-:Y:S01]  /*28ea0*/  STL.64 [R1+0x350], R16 ;  /* 0x0003501001007387 */ /* 0x0001e20000100a00 */
[----:B------:R1:W-:Y:S02]  /*28eb0*/  STL.64 [R1+0x358], R18 ;  /* 0x0003581201007387 */ /* 0x0003e40000100a00 */
[----:B------:R-:W4:Y:S02]  /*28ec0*/  LDL.LU R12, [R1+0x1f0] ;  /* 0x0001f000010c7983 */ /* 0x000f240000300800 */
[----:B------:R-:W4:Y:S01]  /*28ed0*/  LDL.LU R13, [R1+0x1f4] ;  /* 0x0001f400010d7983 */ /* 0x000f220000300800 */
[----:B------:R-:W4:Y:S01]  /*28ee0*/  LDL.LU R14, [R1+0x1f8] ;  /* 0x0001f800010e7983 */ /* 0x000f220000300800 */
[----:B------:R-:W4:Y:S03]  /*28ef0*/  LDL.LU R15, [R1+0x1fc] ;  /* 0x0001fc00010f7983 */ /* 0x000f260000300800 */
[----:B0-----:R-:W5:Y:S01]  /*28f00*/  LDL.LU R16, [R1+0x1e0] ;  /* 0x0001e00001107983 */ /* 0x001f620000300800 */
[----:B------:R-:W5:Y:S02]  /*28f10*/  LDL.LU R17, [R1+0x1e4] ;  /* 0x0001e40001117983 */ /* 0x000f640000300800 */
[----:B-1----:R-:W5:Y:S02]  /*28f20*/  LDL.LU R18, [R1+0x1e8] ;  /* 0x0001e80001127983 */ /* 0x002f640000300800 */
[----:B------:R-:W5:Y:S01]  /*28f30*/  LDL.LU R19, [R1+0x1ec] ;  /* 0x0001ec0001137983 */ /* 0x000f620000300800 */
[----:B------:R0:W-:Y:S01]  /*28f40*/  STL.64 [R1+0x4830], R26 ;  /* 0x0048301a01007387 */ /* 0x0001e20000100a00 */
[----:B------:R1:W-:Y:S03]  /*28f50*/  STL.64 [R1+0x4828], R24 ;  /* 0x0048281801007387 */ /* 0x0003e60000100a00 */
[----:B0-----:R-:W2:Y:S04]  /*28f60*/  LDL.LU.64 R26, [R1+0x88] ;  /* 0x00008800011a7983 */ /* 0x001ea80000300a00 */
[----:B--2---:R0:W-:Y:S01]  /*28f70*/  STL.64 [R1+0x4840], R26 ;  /* 0x0048401a01007387 */ /* 0x0041e20000100a00 */
[----:B-1----:R-:W2:Y:S02]  /*28f80*/  LDL.LU R24, [R1+0x1b0] ;  /* 0x0001b00001187983 */ /* 0x002ea40000300800 */
[----:B------:R-:W2:Y:S01]  /*28f90*/  LDL.LU R25, [R1+0x1b4] ;  /* 0x0001b40001197983 */ /* 0x000ea20000300800 */
[----:B0-----:R-:W-:-:S02]  /*28fa0*/  MOV R26, R0 ;  /* 0x00000000001a7202 */ /* 0x001fc40000000f00 */
[----:B------:R-:W-:Y:S01]  /*28fb0*/  MOV R27, R2 ;  /* 0x00000002001b7202 */ /* 0x000fe20000000f00 */
[----:B------:R-:W4:Y:S01]  /*28fc0*/  LDL.LU R0, [R1+0x48a4] ;  /* 0x0048a40001007983 */ /* 0x000f220000300800 */
[----:B------:R-:W4:Y:S03]  /*28fd0*/  LDL.LU R2, [R1+0x48a0] ;  /* 0x0048a00001027983 */ /* 0x000f260000300800 */
[----:B------:R3:W-:Y:S02]  /*28fe0*/  STL.64 [R1+0x4858], R26 ;  /* 0x0048581a01007387 */ /* 0x0007e40000100a00 */
[----:B---3--:R-:W-:Y:S02]  /*28ff0*/  MOV R26, R7 ;  /* 0x00000007001a7202 */ /* 0x008fe40000000f00 */
[----:B--2---:R0:W-:Y:S04]  /*29000*/  STL.64 [R1+0x4850], R24 ;  /* 0x0048501801007387 */ /* 0x0041e80000100a00 */
[----:B0-----:R-:W2:Y:S01]  /*29010*/  LDL.LU R24, [R1+0x1c0] ;  /* 0x0001c00001187983 */ /* 0x001ea20000300800 */
[----:B------:R-:W-:-:S02]  /*29020*/  IMAD.MOV.U32 R25, RZ, RZ, R6 ;  /* 0x000000ffff197224 */ /* 0x000fc400078e0006 */
[----:B------:R-:W3:Y:S02]  /*29030*/  LDL.LU R6, [R1+0x489c] ;  /* 0x00489c0001067983 */ /* 0x000ee40000300800 */
[----:B------:R-:W3:Y:S01]  /*29040*/  LDL.LU R7, [R1+0x4898] ;  /* 0x0048980001077983 */ /* 0x000ee20000300800 */
[----:B------:R-:W2:Y:S01]  /*29050*/  LDL.LU R27, [R1+0x1cc] ;  /* 0x0001cc00011b7983 */ /* 0x000ea20000300800 */
[C---:B---3--:R-:W-:Y:S03]  /*29060*/  HMMA.16816.F32 R8, R20.reuse, R6, R8 ;  /* 0x000000061408723c */ /* 0x048fe60000001808 */
[----:B--2---:R4:W-:Y:S01]  /*29070*/  STL.64 [R1+0x4870], R26 ;  /* 0x0048701a01007387 */ /* 0x0049e20000100a00 */
[----:B------:R0:W-:Y:S01]  /*29080*/  STL.64 [R1+0x4868], R24 ;  /* 0x0048681801007387 */ /* 0x0001e20000100a00 */
[----:B----4-:R-:W-:Y:S02]  /*29090*/  MOV R26, R2 ;  /* 0x00000002001a7202 */ /* 0x010fe40000000f00 */
[----:B0-----:R-:W2:Y:S01]  /*290a0*/  LDL.LU R24, [R1+0x1d0] ;  /* 0x0001d00001187983 */ /* 0x001ea20000300800 */
[----:B------:R-:W2:Y:S02]  /*290b0*/  LDL.LU R25, [R1+0x1d4] ;  /* 0x0001d40001197983 */ /* 0x000ea40000300800 */
[----:B------:R-:W-:Y:S11]  /*290c0*/  IMAD.MOV.U32 R27, RZ, RZ, R0 ;  /* 0x000000ffff1b7224 */ /* 0x000ff600078e0000 */
[----:B------:R-:W-:Y:S02]  /*290d0*/  @!UPT UIADD3 URZ, URZ, URZ, URZ ;  /* 0x0000003f3f3ff290 */ /* 0x000fe4000fffe03f */
[----:B------:R0:W-:Y:S01]  /*290e0*/  STL.64 [R1+0x340], R8 ;  /* 0x0003400801007387 */ /* 0x0001e20000100a00 */
[----:B------:R-:W-:Y:S02]  /*290f0*/  MOV R2, R10 ;  /* 0x0000000a00027202 */ /* 0x000fe40000000f00 */
[----:B------:R-:W-:Y:S02]  /*29100*/  MOV R0, R11 ;  /* 0x0000000b00007202 */ /* 0x000fe40000000f00 */
[----:B------:R-:W3:Y:S04]  /*29110*/  LDL.LU.64 R10, [R1+0x4890] ;  /* 0x00489000010a7983 */ /* 0x000ee80000300a00 */
[----:B0-----:R-:W4:Y:S01]  /*29120*/  LDL.LU R8, [R1+0x4888] ;  /* 0x0048880001087983 */ /* 0x001f220000300800 */
[----:B------:R0:W-:Y:S02]  /*29130*/  STL.64 [R1+0x4718], R6 ;  /* 0x0047180601007387 */ /* 0x0001e40000100a00 */
[----:B------:R-:W-:Y:S01]  /*29140*/  STL.64 [R1+0x4710], R4 ;  /* 0x0047100401007387 */ /* 0x000fe20000100a00 */
[----:B0-----:R-:W2:Y:S01]  /*29150*/  LDL.LU.64 R6, [R1+0x78] ;  /* 0x0000780001067983 */ /* 0x001ea20000300a00 */
[C---:B---3--:R-:W-:Y:S11]  /*29160*/  HMMA.16816.F32 R12, R20.reuse, R10, R12 ;  /* 0x0000000a140c723c */ /* 0x048ff6000000180c */
[----:B------:R-:W-:Y:S11]  /*29170*/  @!UPT UIADD3 URZ, URZ, URZ, URZ ;  /* 0x0000003f3f3ff290 */ /* 0x000ff6000fffe03f */
[----:B------:R-:W-:Y:S01]  /*29180*/  @!UPT UIADD3 URZ, URZ, URZ, URZ ;  /* 0x0000003f3f3ff290 */ /* 0x000fe2000fffe03f */
[----:B------:R-:W-:Y:S01]  /*29190*/  STL.64 [R1+0x330], R12 ;  /* 0x0003300c01007387 */ /* 0x000fe20000100a00 */
[----:B------:R0:W-:Y:S03]  /*291a0*/  STL.64 [R1+0x338], R14 ;  /* 0x0003380e01007387 */ /* 0x0001e60000100a00 */
[----:B0-----:R-:W5:Y:S01]  /*291b0*/  LDL.LU.64 R14, [R1+0x4880] ;  /* 0x00488000010e7983 */ /* 0x001f620000300a00 */
[----:B------:R-:W-:Y:S02]  /*291c0*/  STL.64 [R1+0x4708], R10 ;  /* 0x0047080a01007387 */ /* 0x000fe40000100a00 */
[----:B----4-:R0:W-:Y:S02]  /*291d0*/  STL [R1+0x4704], R8 ;  /* 0x0047040801007387 */ /* 0x0101e40000100800 */
[----:B0-----:R-:W3:Y:S01]  /*291e0*/  LDL.LU R8, [R1+0x180] ;  /* 0x0001800001087983 */ /* 0x001ee20000300800 */
[----:B------:R-:W3:Y:S02]  /*291f0*/  LDL.LU R9, [R1+0x184] ;  /* 0x0001840001097983 */ /* 0x000ee40000300800 */
[----:B------:R-:W3:Y:S02]  /*29200*/  LDL.LU R10, [R1+0x188] ;  /* 0x00018800010a7983 */ /* 0x000ee40000300800 */
[----:B------:R-:W3:Y:S01]  /*29210*/  LDL.LU R11, [R1+0x18c] ;  /* 0x00018c00010b7983 */ /* 0x000ee20000300800 */
[C---:B-----5:R-:W-:Y:S11]  /*29220*/  HMMA.16816.F32 R16, R20.reuse, R14, R16 ;  /* 0x0000000e1410723c */ /* 0x060ff60000001810 */
[----:B------:R-:W-:Y:S11]  /*29230*/  @!UPT UIADD3 URZ, URZ, URZ, URZ ;  /* 0x0000003f3f3ff290 */ /* 0x000ff6000fffe03f */
[----:B------:R-:W-:Y:S01]  /*29240*/  @!UPT UIADD3 URZ, URZ, URZ, URZ ;  /* 0x0000003f3f3ff290 */ /* 0x000fe2000fffe03f */
[----:B------:R-:W-:Y:S01]  /*29250*/  STL.64 [R1+0x320], R16 ;  /* 0x0003201001007387 */ /* 0x000fe20000100a00 */
[----:B------:R0:W-:Y:S03]  /*29260*/  STL.64 [R1+0x328], R18 ;  /* 0x0003281201007387 */ /* 0x0001e60000100a00 */
[----:B0-----:R-:W2:Y:S02]  /*29270*/  LDL.LU.64 R18, [R1+0x4878] ;  /* 0x0048780001127983 */ /* 0x001ea40000300a00 */
        /* <DEDUP_REMOVED lines=18> */
[----:B--2---:R-:W-:Y:S11]  /*293a0*/  HMMA.16816.F32 R24, R20, R18, R24 ;  /* 0x000000121418723c */ /* 0x004ff60000001818 */
[----:B------:R-:W-:Y:S11]  /*293b0*/  @!UPT UIADD3 URZ, URZ, URZ, URZ ;  /* 0x0000003f3f3ff290 */ /* 0x000ff6000fffe03f */
[----:B------:R-:W-:Y:S01]  /*293c0*/  @!UPT UIADD3 URZ, URZ, URZ, URZ ;  /* 0x0000003f3f3ff290 */ /* 0x000fe2000fffe03f */
[----:B------:R-:W-:Y:S01]  /*293d0*/  STL.64 [R1+0x2f0], R24 ;  /* 0x0002f01801007387 */ /* 0x000fe20000100a00 */
[----:B------:R0:W-:Y:S03]  /*293e0*/  STL.64 [R1+0x2f8], R26 ;  /* 0x0002f81a01007387 */ /* 0x0001e60000100a00 */
[----:B0-----:R-:W2:Y:S01]  /*293f0*/  LDL.LU.64 R26, [R1+0x4840] ;  /* 0x00484000011a7983 */ /* 0x001ea20000300a00 */
[----:B------:R-:W4:Y:S02]  /*29400*/  LDL.LU R16, [R1+0x2c0] ;  /* 0x0002c00001107983 */ /* 0x000f240000300800 */
[----:B------:R-:W4:Y:S01]  /*29410*/  LDL.LU R17, [R1+0x2c4] ;  /* 0x0002c40001117983 */ /* 0x000f220000300800 */
[----:B------:R-:W-:Y:S02]  /*29420*/  MOV R25, R18 ;  /* 0x0000001200197202 */ /* 0x000fe40000000f00 */
[----:B------:R-:W-:Y:S01]  /*29430*/  MOV R24, R19 ;  /* 0x0000001300187202 */ /* 0x000fe20000000f00 */
[----:B------:R-:W-:Y:S01]  /*29440*/  IMAD.MOV.U32 R18, RZ, RZ, R28 ;  /* 0x000000ffff127224 */ /* 0x000fe200078e001c */
[----:B------:R-:W-:Y:S01]  /*29450*/  MOV R19, R29 ;  /* 0x0000001d00137202 */ /* 0x000fe20000000f00 */
[----:B------:R-:W5:Y:S01]  /*29460*/  LDL.LU R28, [R1+0x483c] ;  /* 0x00483c00011c7983 */ /* 0x000f620000300800 */
[----:B------:R-:W2:Y:S03]  /*29470*/  LDL.LU R29, [R1+0x4838] ;  /* 0x00483800011d7983 */ /* 0x000ea60000300800 */
[----:B------:R0:W-:Y:S02]  /*29480*/  STL.64 [R1+0x46b0], R18 ;  /* 0x0046b01201007387 */ /* 0x0001e40000100a00 */
[----:B0-----:R-:W-:Y:S01]  /*29490*/  MOV R18, R25 ;  /* 0x0000001900127202 */ /* 0x001fe20000000f00 */
[----:B------:R-:W-:Y:S01]  /*294a0*/  IMAD.MOV.U32 R19, RZ, RZ, R24 ;  /* 0x000000ffff137224 */ /* 0x000fe200078e0018 */
[----:B----4-:R-:W-:Y:S04]  /*294b0*/  STL.64 [R1+0x46a8], R16 ;  /* 0x0046a81001007387 */ /* 0x010fe80000100a00 */
[----:B------:R0:W-:Y:S02]  /*294c0*/  STL.64 [R1+0x46c0], R18 ;  /* 0x0046c01201007387 */ /* 0x0001e40000100a00 */
[----:B0-----:R-:W-:-:S02]  /*294d0*/  MOV R18, R13 ;  /* 0x0000000d00127202 */ /* 0x001fc40000000f00 */
[----:B------:R-:W-:-:S05]  /*294e0*/  MOV R19, R12 ;  /* 0x0000000c00137202 */ /* 0x000fca0000000f00 */
[----:B------:R2:W-:Y:S01]  /*294f0*/  STL.64 [R1+0x46d8], R18 ;  /* 0x0046d81201007387 */ /* 0x0005e20000100a00 */
[----:B------:R-:W4:Y:S02]  /*29500*/  LDL.LU R16, [R1+0x1a0] ;  /* 0x0001a00001107983 */ /* 0x000f240000300800 */
[----:B------:R-:W4:Y:S02]  /*29510*/  LDL.LU R17, [R1+0x1a4] ;  /* 0x0001a40001117983 */ /* 0x000f240000300800 */
[----:B--2---:R-:W-:Y:S01]  /*29520*/  IMAD.MOV.U32 R18, RZ, RZ, R29 ;  /* 0x000000ffff127224 */ /* 0x004fe200078e001d */
[----:B-----5:R-:W-:Y:S01]  /*29530*/  MOV R19, R28 ;  /* 0x0000001c00137202 */ /* 0x020fe20000000f00 */
[----:B---3--:R-:W-:Y:S01]  /*29540*/  HMMA.16816.F32 R8, R20, R6, R8 ;  /* 0x000000061408723c */ /* 0x008fe20000001808 */
[----:B------:R-:W-:Y:S01]  /*29550*/  MOV R12, R26 ;  /* 0x0000001a000c7202 */ /* 0x000fe20000000f00 */
[----:B------:R-:W-:-:S06]  /*29560*/  IMAD.MOV.U32 R13, RZ, RZ, R27 ;  /* 0x000000ffff0d7224 */ /* 0x000fcc00078e001b */
[----:B----4-:R-:W-:Y:S01]  /*29570*/  HMMA.16816.F32 R16, R20, R26, R16 ;  /* 0x0000001a1410723c */ /* 0x010fe20000001810 */
[----:B------:R-:W2:Y:S01]  /*29580*/  LDL.LU.64 R26, [R1+0x4830] ;  /* 0x00483000011a7983 */ /* 0x000ea20000300a00 */
[----:B------:R-:W3:Y:S11]  /*29590*/  LDL.LU.64 R24, [R1+0x4828] ;  /* 0x0048280001187983 */ /* 0x000ef60000300a00 */
[----:B------:R-:W-:Y:S11]  /*295a0*/  @!UPT UIADD3 URZ, URZ, URZ, URZ ;  /* 0x0000003f3f3ff290 */ /* 0x000ff6000fffe03f */
[----:B------:R-:W-:Y:S02]  /*295b0*/  MOV R29, R18 ;  /* 0x00000012001d7202 */ /* 0x000fe40000000f00 */
[----:B------:R-:W-:Y:S01]  /*295c0*/  MOV R28, R19 ;  /* 0x00000013001c7202 */ /* 0x000fe20000000f00 */
[----:B------:R-:W-:Y:S01]  /*295d0*/  IMAD.MOV.U32 R18, RZ, RZ, R5 ;  /* 0x000000ffff127224 */ /* 0x000fe200078e0005 */
[----:B------:R-:W-:Y:S01]  /*295e0*/  MOV R19, R4 ;  /* 0x0000000400137202 */ /* 0x000fe20000000f00 */
[----:B------:R-:W-:Y:S01]  /*295f0*/  STL.64 [R1+0x2e0], R16 ;  /* 0x0002e01001007387 */ /* 0x000fe20000100a00 */
[----:B------:R-:W-:Y:S02]  /*29600*/  STL.64 [R1+0x46f8], R14 ;  /* 0x0046f80e01007387 */ /* 0x000fe40000100a00 */
[----:B------:R-:W-:Y:S01]  /*29610*/  STL.64 [R1+0x46f0], R12 ;  /* 0x0046f00c01007387 */ /* 0x000fe20000100a00 */
[----:B------:R-:W-:Y:S01]  /*29620*/  STL.64 [R1+0x4720], R18 ;  /* 0x0047201201007387 */ /* 0x000fe20000100a00 */
[----:B------:R0:W-:Y:S02]  /*29630*/  STL.64 [R1+0x180], R8 ;  /* 0x0001800801007387 */ /* 0x0001e40000100a00 */
[----:B------:R1:W-:Y:S01]  /*29640*/  STL.64 [R1+0x188], R10 ;  /* 0x0001880a01007387 */ /* 0x0003e20000100a00 */
[----:B0-----:R-:W4:Y:S01]  /*29650*/  LDL.LU R8, [R1+0xf0] ;  /* 0x0000f00001087983 */ /* 0x001f220000300800 */
[----:B------:R-:W4:Y:S02]  /*29660*/  LDL.LU R9, [R1+0xf4] ;  /* 0x0000f40001097983 */ /* 0x000f240000300800 */
[----:B-1----:R-:W5:Y:S02]  /*29670*/  LDL.LU R10, [R1+0xf8] ;  /* 0x0000f800010a7983 */ /* 0x002f640000300800 */
[----:B------:R-:W5:Y:S01]  /*29680*/  LDL.LU R11, [R1+0xfc] ;  /* 0x0000fc00010b7983 */ /* 0x000f620000300800 */
[----:B------:R-:W-:Y:S01]  /*29690*/  MOV R13, R6 ;  /* 0x00000006000d7202 */ /* 0x000fe20000000f00 */
[----:B------:R-:W-:Y:S01]  /*296a0*/  IMAD.MOV.U32 R12, RZ, RZ, R7 ;  /* 0x000000ffff0c7224 */ /* 0x000fe200078e0007 */
[----:B--2---:R-:W-:-:S02]  /*296b0*/  MOV R6, R27 ;  /* 0x0000001b00067202 */ /* 0x004fc40000000f00 */
[----:B------:R-:W-:Y:S01]  /*296c0*/  MOV R7, R26 ;  /* 0x0000001a00077202 */ /* 0x000fe20000000f00 */
[----:B-----5:R3:W-:Y:S01]  /*296d0*/  STL.64 [R1+0x4730], R10 ;  /* 0x0047300a01007387 */ /* 0x0207e20000100a00 */
[----:B----4-:R-:W-:Y:S02]  /*296e0*/  STL.64 [R1+0x4728], R8 ;  /* 0x0047280801007387 */ /* 0x010fe40000100a00 */
[----:B------:R-:W2:Y:S02]  /*296f0*/  LDL.LU R27, [R1+0x4820] ;  /* 0x00482000011b7983 */ /* 0x000ea40000300800 */
[----:B------:R-:W4:Y:S01]  /*29700*/  LDL.LU R26, [R1+0x481c] ;  /* 0x00481c00011a7983 */ /* 0x000f220000300800 */
[----:B------:R0:W-:Y:S01]  /*29710*/  STL.64 [R1+0x4738], R6 ;  /* 0x0047380601007387 */ /* 0x0001e20000100a00 */
[----:B---3--:R-:W-:Y:S01]  /*29720*/  IMAD.MOV.U32 R10, RZ, RZ, R25 ;  /* 0x000000ffff0a7224 */ /* 0x008fe200078e0019 */
[----:B------:R-:W-:Y:S02]  /*29730*/  MOV R11, R24 ;  /* 0x00000018000b7202 */ /* 0x000fe40000000f00 */
[----:B------:R-:W3:Y:S01]  /*29740*/  LDL.LU R25, [R1+0x4818] ;  /* 0x0048180001197983 */ /* 0x000ee20000300800 */
[----:B------:R-:W5:Y:S03]  /*29750*/  LDL.LU R24, [R1+0x4814] ;  /* 0x0048140001187983 */ /* 0x000f660000300800 */
[----:B------:R1:W-:Y:S01]  /*29760*/  STL.64 [R1+0x4740], R10 ;  /* 0x0047400a01007387 */ /* 0x0003e20000100a00 */
[----:B------:R-:W3:Y:S02]  /*29770*/  LDL.LU R4, [R1+0x110] ;  /* 0x0001100001047983 */ /* 0x000ee40000300800 */
[----:B------:R-:W3:Y:S02]  /*29780*/  LDL.LU R5, [R1+0x114] ;  /* 0x0001140001057983 */ /* 0x000ee40000300800 */
[----:B0-----:R-:W3:Y:S01]  /*29790*/  LDL.LU R6, [R1+0x118] ;  /* 0x0001180001067983 */ /* 0x001ee20000300800 */
[----:B------:R-:W3:Y:S01]  /*297a0*/  LDL.LU R7, [R1+0x11c] ;  /* 0x00011c0001077983 */ /* 0x000ee20000300800 */
[----:B-1----:R-:W-:Y:S01]  /*297b0*/  IMAD.MOV.U32 R11, RZ, RZ, R3 ;  /* 0x000000ffff0b7224 */ /* 0x002fe200078e0003 */
[----:B--2---:R-:W-:-:S02]  /*297c0*/  MOV R10, R27 ;  /* 0x0000001b000a7202 */ /* 0x004fc40000000f00 */
[----:B---3--:R-:W-:Y:S01]  /*297d0*/  STL.64 [R1+0x4750], R6 ;  /* 0x0047500601007387 */ /* 0x008fe20000100a00 */
[----:B------:R0:W-:Y:S02]  /*297e0*/  STL.64 [R1+0x4748], R4 ;  /* 0x0047480401007387 */ /* 0x0001e40000100a00 */
[----:B------:R-:W2:Y:S02]  /*297f0*/  LDL.LU R27, [R1+0x4810] ;  /* 0x00481000011b7983 */ /* 0x000ea40000300800 */
[----:B------:R-:W3:Y:S01]  /*29800*/  LDL.LU R3, [R1+0x480c] ;  /* 0x00480c0001037983 */ /* 0x000ee20000300800 */
[----:B------:R1:W-:Y:S04]  /*29810*/  STL.64 [R1+0x4758], R10 ;  /* 0x0047580a01007387 */ /* 0x0003e80000100a00 */
[----:B0-----:R-:W2:Y:S01]  /*29820*/  LDL.LU R4, [R1+0x120] ;  /* 0x0001200001047983 */ /* 0x001ea20000300800 */
[----:B------:R-:W2:Y:S02]  /*29830*/  LDL.LU R5, [R1+0x124] ;  /* 0x0001240001057983 */ /* 0x000ea40000300800 */
[----:B------:R-:W2:Y:S02]  /*29840*/  LDL.LU R6, [R1+0x128] ;  /* 0x0001280001067983 */ /* 0x000ea40000300800 */
[----:B------:R-:W2:Y:S01]  /*29850*/  LDL.LU R7, [R1+0x12c] ;  /* 0x00012c0001077983 */ /* 0x000ea20000300800 */
[----:B-1----:R-:W-:-:S02]  /*29860*/  MOV R10, R25 ;  /* 0x00000019000a7202 */ /* 0x002fc40000000f00 */
[----:B----4-:R-:W-:Y:S01]  /*29870*/  MOV R11, R26 ;  /* 0x0000001a000b7202 */ /* 0x010fe20000000f00 */
[----:B--2---:R-:W-:Y:S01]  /*29880*/  STL.64 [R1+0x4768], R6 ;  /* 0x0047680601007387 */ /* 0x004fe20000100a00 */
[----:B------:R0:W-:Y:S02]  /*29890*/  STL.64 [R1+0x4760], R4 ;  /* 0x0047600401007387 */ /* 0x0001e40000100a00 */
[----:B------:R-:W2:Y:S02]  /*298a0*/  LDL.LU R25, [R1+0x4808] ;  /* 0x0048080001197983 */ /* 0x000ea40000300800 */
[----:B------:R-:W4:Y:S01]  /*298b0*/  LDL.LU R26, [R1+0x4804] ;  /* 0x00480400011a7983 */ /* 0x000f220000300800 */
[----:B------:R1:W-:Y:S04]  /*298c0*/  STL.64 [R1+0x4770], R10 ;  /* 0x0047700a01007387 */ /* 0x0003e80000100a00 */
[----:B0-----:R-:W2:Y:S01]  /*298d0*/  LDL.LU R4, [R1+0x130] ;  /* 0x0001300001047983 */ /* 0x001ea20000300800 */
[----:B------:R-:W2:Y:S02]  /*298e0*/  LDL.LU R5, [R1+0x134] ;  /* 0x0001340001057983 */ /* 0x000ea40000300800 */
[----:B------:R-:W2:Y:S02]  /*298f0*/  LDL.LU R6, [R1+0x138] ;  /* 0x0001380001067983 */ /* 0x000ea40000300800 */
[----:B------:R-:W2:Y:S02]  /*29900*/  LDL.LU R7, [R1+0x13c] ;  /* 0x00013c0001077983 */ /* 0x000ea40000300800 */
[----:B-1----:R-:W-:Y:S01]  /*29910*/  IMAD.MOV.U32 R10, RZ, RZ, R27 ;  /* 0x000000ffff0a7224 */ /* 0x002fe200078e001b */
[----:B-----5:R-:W-:Y:S01]  /*29920*/  MOV R11, R24 ;  /* 0x00000018000b7202 */ /* 0x020fe20000000f00 */
[----:B--2---:R-:W-:Y:S01]  /*29930*/  STL.64 [R1+0x4780], R6 ;  /* 0x0047800601007387 */ /* 0x004fe20000100a00 */
[----:B------:R-:W-:Y:S02]  /*29940*/  STL.64 [R1+0x4778], R4 ;  /* 0x0047780401007387 */ /* 0x000fe40000100a00 */
[----:B------:R-:W2:Y:S02]  /*29950*/  LDL.LU R27, [R1+0x4800] ;  /* 0x00480000011b7983 */ /* 0x000ea40000300800 */
[----:B------:R-:W5:Y:S01]  /*29960*/  LDL.LU R24, [R1+0x47fc] ;  /* 0x0047fc0001187983 */ /* 0x000f620000300800 */
[----:B------:R0:W-:Y:S02]  /*29970*/  STL.64 [R1+0x4788], R10 ;  /* 0x0047880a01007387 */ /* 0x0001e40000100a00 */
[----:B0-----:R-:W-:Y:S01]  /*29980*/  MOV R10, R25 ;  /* 0x00000019000a7202 */ /* 0x001fe20000000f00 */
[----:B---3--:R-:W-:Y:S01]  /*29990*/  IMAD.MOV.U32 R11, RZ, RZ, R3 ;  /* 0x000000ffff0b7224 */ /* 0x008fe200078e0003 */
[----:B------:R-:W3:Y:S01]  /*299a0*/  LDL.LU R25, [R1+0x47f8] ;  /* 0x0047f80001197983 */ /* 0x000ee20000300800 */
[----:B------:R-:W3:Y:S03]  /*299b0*/  LDL.LU R3, [R1+0x47f4] ;  /* 0x0047f40001037983 */ /* 0x000ee60000300800 */
[----:B------:R4:W-:Y:S01]  /*299c0*/  STL.64 [R1+0x47a0], R10 ;  /* 0x0047a00a01007387 */ /* 0x0009e20000100a00 */
[----:B------:R-:W3:Y:S02]  /*299d0*/  LDL.LU R4, [R1+0x140] ;  /* 0x0001400001047983 */ /* 0x000ee40000300800 */
[----:B------:R-:W3:Y:S02]  /*299e0*/  LDL.LU R5, [R1+0x144] ;  /* 0x0001440001057983 */ /* 0x000ee40000300800 */
[----:B------:R-:W3:Y:S01]  /*299f0*/  LDL.LU R6, [R1+0x148] ;  /* 0x0001480001067983 */ /* 0x000ee20000300800 */
[----:B------:R-:W3:Y:S01]  /*29a00*/  LDL.LU R7, [R1+0x14c] ;  /* 0x00014c0001077983 */ /* 0x000ee20000300800 */
[----:B----4-:R-:W-:-:S02]  /*29a10*/  MOV R11, R26 ;  /* 0x0000001a000b7202 */ /* 0x010fc40000000f00 */
[----:B--2---:R-:W-:Y:S02]  /*29a20*/  MOV R10, R27 ;  /* 0x0000001b000a7202 */ /* 0x004fe40000000f00 */
[----:B------:R-:W2:Y:S01]  /*29a30*/  LDL.LU R27, [R1+0x47f0] ;  /* 0x0047f000011b7983 */ /* 0x000ea20000300800 */
[----:B------:R-:W4:Y:S02]  /*29a40*/  LDL.LU R26, [R1+0x47ec] ;  /* 0x0047ec00011a7983 */ /* 0x000f240000300800 */
[----:B------:R-:W-:Y:S01]  /*29a50*/  STL.64 [R1+0x47b8], R10 ;  /* 0x0047b80a01007387 */ /* 0x000fe20000100a00 */
[----:B---3--:R-:W-:Y:S01]  /*29a60*/  STL.64 [R1+0x4798], R6 ;  /* 0x0047980601007387 */ /* 0x008fe20000100a00 */
[----:B------:R0:W-:Y:S03]  /*29a70*/  STL.64 [R1+0x4790], R4 ;  /* 0x0047900401007387 */ /* 0x0001e60000100a00 */
[----:B0-----:R-:W3:Y:S01]  /*29a80*/  LDL.LU R4, [R1+0x150] ;  /* 0x0001500001047983 */ /* 0x001ee20000300800 */
[----:B------:R-:W3:Y:S02]  /*29a90*/  LDL.LU R5, [R1+0x154] ;  /* 0x0001540001057983 */ /* 0x000ee40000300800 */
[----:B------:R-:W2:Y:S02]  /*29aa0*/  LDL.LU R6, [R1+0x158] ;  /* 0x0001580001067983 */ /* 0x000ea40000300800 */
[----:B------:R-:W2:Y:S02]  /*29ab0*/  LDL.LU R7, [R1+0x15c] ;  /* 0x00015c0001077983 */ /* 0x000ea40000300800 */
[----:B------:R-:W-:Y:S01]  /*29ac0*/  IMAD.MOV.U32 R10, RZ, RZ, R25 ;  /* 0x000000ffff0a7224 */ /* 0x000fe200078e0019 */
[----:B-----5:R-:W-:Y:S01]  /*29ad0*/  MOV R11, R24 ;  /* 0x00000018000b7202 */ /* 0x020fe20000000f00 */
[----:B------:R-:W5:Y:S01]  /*29ae0*/  LDL.LU R25, [R1+0x47e8] ;  /* 0x0047e80001197983 */ /* 0x000f620000300800 */
[----:B------:R-:W4:Y:S03]  /*29af0*/  LDL.LU R24, [R1+0x47e4] ;  /* 0x0047e40001187983 */ /* 0x000f260000300800 */
[----:B--2---:R-:W-:Y:S01]  /*29b00*/  STL.64 [R1+0x47b0], R6 ;  /* 0x0047b00601007387 */ /* 0x004fe20000100a00 */
[----:B---3--:R0:W-:Y:S03]  /*29b10*/  STL.64 [R1+0x47a8], R4 ;  /* 0x0047a80401007387 */ /* 0x0081e60000100a00 */
[----:B0-----:R-:W2:Y:S01]  /*29b20*/  LDL.LU R4, [R1+0x160] ;  /* 0x0001600001047983 */ /* 0x001ea20000300800 */
[----:B------:R-:W2:Y:S02]  /*29b30*/  LDL.LU R5, [R1+0x164] ;  /* 0x0001640001057983 */ /* 0x000ea40000300800 */
[----:B------:R-:W3:Y:S02]  /*29b40*/  LDL.LU R6, [R1+0x168] ;  /* 0x0001680001067983 */ /* 0x000ee40000300800 */
[----:B------:R-:W3:Y:S01]  /*29b50*/  LDL.LU R7, [R1+0x16c] ;  /* 0x00016c0001077983 */ /* 0x000ee20000300800 */
[----:B------:R-:W-:Y:S01]  /*29b60*/  MOV R22, R13 ;  /* 0x0000000d00167202 */ /* 0x000fe20000000f00 */
[----:B------:R-:W-:Y:S01]  /*29b70*/  IMAD.MOV.U32 R23, RZ, RZ, R12 ;  /* 0x000000ffff177224 */ /* 0x000fe200078e000c */
[----:B---3--:R-:W-:Y:S01]  /*29b80*/  STL.64 [R1+0x47c8], R6 ;  /* 0x0047c80601007387 */ /* 0x008fe20000100a00 */
        /* <DEDUP_REMOVED lines=17> */
[----:B------:R-:W-:-:S02]  /*29ca0*/  MOV R23, R3 ;  /* 0x0000000300177202 */ /* 0x000fc40000000f00 */
[----:B------:R-:W3:Y:S03]  /*29cb0*/  LDL.LU R3, [R1+0x47e0] ;  /* 0x0047e00001037983 */ /* 0x000ee60000300800 */
[----:B--2---:R-:W-:Y:S01]  /*29cc0*/  STL.64 [R1+0x46d0], R22 ;  /* 0x0046d01601007387 */ /* 0x004fe20000100a00 */
[----:B------:R4:W-:Y:S02]  /*29cd0*/  STL.64 [R1+0x46c8], R20 ;  /* 0x0046c81401007387 */ /* 0x0009e40000100a00 */
[----:B----4-:R-:W-:Y:S01]  /*29ce0*/  MOV R20, R24 ;  /* 0x0000001800147202 */ /* 0x010fe20000000f00 */
[----:B-----5:R-:W-:Y:S01]  /*29cf0*/  IMAD.MOV.U32 R21, RZ, RZ, R25 ;  /* 0x000000ffff157224 */ /* 0x020fe200078e0019 */
[----:B------:R-:W2:Y:S01]  /*29d00*/  LDL.LU R24, [R1+0x47dc] ;  /* 0x0047dc0001187983 */ /* 0x000ea20000300800 */
[----:B------:R-:W2:Y:S01]  /*29d10*/  LDL.LU R25, [R1+0x47d8] ;  /* 0x0047d80001197983 */ /* 0x000ea20000300800 */
[----:B------:R-:W-:-:S02]  /*29d20*/  MOV R22, R26 ;  /* 0x0000001a00167202 */ /* 0x000fc40000000f00 */
[----:B------:R-:W-:Y:S01]  /*29d30*/  MOV R23, R27 ;  /* 0x0000001b00177202 */ /* 0x000fe20000000f00 */
[----:B------:R-:W2:Y:S01]  /*29d40*/  LDL.LU R26, [R1+0x47d4] ;  /* 0x0047d400011a7983 */ /* 0x000ea20000300800 */
[----:B------:R-:W2:Y:S03]  /*29d50*/  LDL.LU R27, [R1+0x47d0] ;  /* 0x0047d000011b7983 */ /* 0x000ea60000300800 */
[----:B------:R-:W-:Y:S01]  /*29d60*/  STL.64 [R1+0x46e8], R22 ;  /* 0x0046e81601007387 */ /* 0x000fe20000100a00 */
[----:B------:R0:W-:Y:S03]  /*29d70*/  STL.64 [R1+0x46e0], R20 ;  /* 0x0046e01401007387 */ /* 0x0001e60000100a00 */
[----:B0-----:R-:W4:Y:S01]  /*29d80*/  LDL.LU R20, [R1+0x2b0] ;  /* 0x0002b00001147983 */ /* 0x001f220000300800 */
[----:B------:R-:W4:Y:S02]  /*29d90*/  LDL.LU R21, [R1+0x2b4] ;  /* 0x0002b40001157983 */ /* 0x000f240000300800 */
[----:B------:R-:W4:Y:S02]  /*29da0*/  LDL.LU R22, [R1+0x2b8] ;  /* 0x0002b80001167983 */ /* 0x000f240000300800 */
[----:B------:R-:W4:Y:S01]  /*29db0*/  LDL.LU R23, [R1+0x2bc] ;  /* 0x0002bc0001177983 */ /* 0x000f220000300800 */
[C---:B--2---:R-:W-:Y:S01]  /*29dc0*/  HMMA.16816.F32 R8, R24.reuse, R10, R4 ;  /* 0x0000000a1808723c */ /* 0x044fe20000001804 */
[----:B------:R-:W2:Y:S01]  /*29dd0*/  LDL.LU.64 R6, [R1+0x47c8] ;  /* 0x0047c80001067983 */ /* 0x000ea20000300a00 */
[----:B------:R-:W2:Y:S11]  /*29de0*/  LDL.LU.64 R4, [R1+0x47c0] ;  /* 0x0047c00001047983 */ /* 0x000eb60000300a00 */
[----:B------:R-:W-:Y:S10]  /*29df0*/  @!UPT UIADD3 URZ, URZ, URZ, URZ ;  /* 0x0000003f3f3ff290 */ /* 0x000ff4000fffe03f */
        /* <DEDUP_REMOVED lines=46> */
[----:B------:R-:W4:Y:S11]  /*2a0e0*/  LDL.LU.64 R18, [R1+0x4720] ;  /* 0x0047200001127983 */ /* 0x000f360000300a00 */
[----:B------:R-:W-:Y:S10]  /*2a0f0*/  @!UPT UIADD3 URZ, URZ, URZ, URZ ;  /* 0x0000003f3f3ff290 */ /* 0x000ff4000fffe03f */
        /* <DEDUP_REMOVED lines=10> */
[----:B------:R-:W5:Y:S01]  /*2a1a0*/  LDL.LU R8, [R1+0x4704] ;  /* 0x0047040001087983 */ /* 0x000f620000300800 */
[----:B------:R-:W-:Y:S02]  /*2a1b0*/  MOV R7, R3 ;  /* 0x0000000300077202 */ /* 0x000fe40000000f00 */
[----:B------:R-:W3:Y:S01]  /*2a1c0*/  LDL.LU R3, [R1+0x4700] ;  /* 0x0047000001037983 */ /* 0x000ee20000300800 */
[C---:B--2---:R-:W-:Y:S11]  /*2a1d0*/  HMMA.16816.F32 R12, R24.reuse, R10, R12 ;  /* 0x0000000a180c723c */ /* 0x044ff6000000180c */
[----:B------:R-:W-:Y:S11]  /*2a1e0*/  @!UPT UIADD3 URZ, URZ, URZ, URZ ;  /* 0x0000003f3f3ff290 */ /* 0x000ff6000fffe03f */
[----:B------:R-:W-:Y:S01]  /*2a1f0*/  @!UPT UIADD3 URZ, URZ, URZ, URZ ;  /* 0x0000003f3f3ff290 */ /* 0x000fe2000fffe03f */
[----:B------:R-:W-:Y:S01]  /*2a200*/  STL.64 [R1+0xe0], R12 ;  /* 0x0000e00c01007387 */ /* 0x000fe20000100a00 */
[----:B------:R0:W-:Y:S03]  /*2a210*/  STL.64 [R1+0xe8], R14 ;  /* 0x0000e80e01007387 */ /* 0x0001e60000100a00 */
[----:B0-----:R-:W3:Y:S01]  /*2a220*/  LDL.LU.64 R14, [R1+0x46f8] ;  /* 0x0046f800010e7983 */ /* 0x001ee20000300a00 */
[----:B-----5:R-:W-:Y:S02]  /*2a230*/  IMAD.MOV.U32 R6, RZ, RZ, R8 ;  /* 0x000000ffff067224 */ /* 0x020fe400078e0008 */
[----:B------:R-:W2:Y:S01]  /*2a240*/  LDL.LU.64 R12, [R1+0x46f0] ;  /* 0x0046f000010c7983 */ /* 0x000ea20000300a00 */
[C---:B----4-:R-:W-:Y:S08]  /*2a250*/  HMMA.16816.F32 R16, R24.reuse, R18, R20 ;  /* 0x000000121810723c */ /* 0x050ff00000001814 */
[C---:B---3--:R-:W-:Y:S11]  /*2a260*/  HMMA.16816.F32 R4, R24.reuse, R14, R4 ;  /* 0x0000000e1804723c */ /* 0x048ff60000001804 */
[----:B------:R-:W-:Y:S11]  /*2a270*/  @!UPT UIADD3 URZ, URZ, URZ, URZ ;  /* 0x0000003f3f3ff290 */ /* 0x000ff6000fffe03f */
[----:B------:R-:W-:Y:S01]  /*2a280*/  @!UPT UIADD3 URZ, URZ, URZ, URZ ;  /* 0x0000003f3f3ff290 */ /* 0x000fe2000fffe03f */
[----:B------:R-:W-:Y:S01]  /*2a290*/  STL.64 [R1+0xd0], R4 ;  /* 0x0000d00401007387 */ /* 0x000fe20000100a00 */
[----:B------:R-:W-:Y:S02]  /*2a2a0*/  STL.64 [R1+0xd8], R6 ;  /* 0x0000d80601007387 */ /* 0x000fe40000100a00 */
[----:B------:R-:W0:Y:S02]  /*2a2b0*/  LDSM.16.MT88.4 R4, [R3+0x18000] ;  /* 0x018000000304783b */ /* 0x000e240000004200 */
[----:B0-----:R-:W-:Y:S02]  /*2a2c0*/  STL.64 [R1+0x4680], R6 ;  /* 0x0046800601007387 */ /* 0x001fe40000100a00 */
[----:B------:R-:W-:Y:S02]  /*2a2d0*/  STL.64 [R1+0x4678], R4 ;  /* 0x0046780401007387 */ /* 0x000fe40000100a00 */
[----:B------:R-:W3:Y:S02]  /*2a2e0*/  LDL.LU.64 R22, [R1+0x46e8] ;  /* 0x0046e80001167983 */ /* 0x000ee40000300a00 */
[----:B------:R-:W3:Y:S01]  /*2a2f0*/  LDL.LU.64 R20, [R1+0x46e0] ;  /* 0x0046e00001147983 */ /* 0x000ee20000300a00 */
[----:B------:R-:W-:Y:S01]  /*2a300*/  STL.64 [R1+0x2d0], R16 ;  /* 0x0002d01001007387 */ /* 0x000fe20000100a00 */
[----:B------:R0:W-:Y:S03]  /*2a310*/  STL.64 [R1+0x2d8], R18 ;  /* 0x0002d81201007387 */ /* 0x0001e60000100a00 */
[----:B0-----:R-:W3:Y:S02]  /*2a320*/  LDL.LU.64 R18, [R1+0x46d8] ;  /* 0x0046d80001127983 */ /* 0x001ee40000300a00 */
[----:B---3--:R-:W-:Y:S02]  /*2a330*/  HMMA.16816.F32 R16, R24, R18, R20 ;  /* 0x000000121810723c */ /* 0x008fe40000001814 */
[----:B------:R-:W3:Y:S01]  /*2a340*/  LDL.LU.64 R22, [R1+0x46d0] ;  /* 0x0046d00001167983 */ /* 0x000ee20000300a00 */
[----:B------:R-:W3:Y:S11]  /*2a350*/  LDL.LU.64 R20, [R1+0x46c8] ;  /* 0x0046c80001147983 */ /* 0x000ef60000300a00 */
[----:B------:R-:W-:Y:S09]  /*2a360*/  @!UPT UIADD3 URZ, URZ, URZ, URZ ;  /* 0x0000003f3f3ff290 */ /* 0x000ff2000fffe03f */
[----:B------:R-:W-:Y:S01]  /*2a370*/  STL.64 [R1+0x2b0], R16 ;  /* 0x0002b01001007387 */ /* 0x000fe20000100a00 */
[----:B------:R0:W-:Y:S03]  /*2a380*/  STL.64 [R1+0x2b8], R18 ;  /* 0x0002b81201007387 */ /* 0x0001e60000100a00 */
[----:B0-----:R-:W3:Y:S04]  /*2a390*/  LDL.LU.64 R18, [R1+0x46c0] ;  /* 0x0046c00001127983 */ /* 0x001ee80000300a00 */
[----:B------:R-:W0:Y:S04]  /*2a3a0*/  S2R R9, SR_TID.X ;  /* 0x0000000000097919 */ /* 0x000e280000002100 */
[----:B------:R-:W1:Y:S01]  /*2a3b0*/  S2R R8, SR_TID.X ;  /* 0x0000000000087919 */ /* 0x000e620000002100 */
[----:B0-----:R-:W-:-:S02]  /*2a3c0*/  LOP3.LUT R9, R9, 0x7, RZ, 0xc0, !PT ;  /* 0x0000000709097812 */ /* 0x001fc400078ec0ff */
[----:B-1----:R-:W-:-:S03]  /*2a3d0*/  SHF.L.U32 R8, R8, 0x1, RZ ;  /* 0x0000000108087819 */ /* 0x002fc600000006ff */
[----:B------:R-:W-:Y:S01]  /*2a3e0*/  IMAD R9, R9, 0x210, RZ ;  /* 0x0000021009097824 */ /* 0x000fe200078e02ff */
[----:B---3--:R-:W-:Y:S01]  /*2a3f0*/  HMMA.16816.F32 R16, R24, R18, R20 ;  /* 0x000000121810723c */ /* 0x008fe20000001814 */
[----:B------:R-:W3:Y:S11]  /*2a400*/  LDL.LU.64 R22, [R1+0x46b8] ;  /* 0x0046b80001167983 */ /* 0x000ef60000300a00 */
[----:B------:R-:W-:Y:S11]  /*2a410*/  @!UPT UIADD3 URZ, URZ, URZ, URZ ;  /* 0x0000003f3f3ff290 */ /* 0x000ff6000fffe03f */
[----:B------:R-:W-:Y:S01]  /*2a420*/  STL.64 [R1+0x2a0], R16 ;  /* 0x0002a01001007387 */ /* 0x000fe20000100a00 */
[----:B------:R0:W-:Y:S03]  /*2a430*/  STL.64 [R1+0x2a8], R18 ;  /* 0x0002a81201007387 */ /* 0x0001e60000100a00 */
[----:B0-----:R-:W4:Y:S01]  /*2a440*/  LDL.LU.64 R18, [R1+0x46b0] ;  /* 0x0046b00001127983 */ /* 0x001f220000300a00 */
[----:B------:R-:W4:Y:S01]  /*2a450*/  LDL.LU.64 R16, [R1+0x46a8] ;  /* 0x0046a80001107983 */ /* 0x000f220000300a00 */
[----:B------:R-:W-:-:S05]  /*2a460*/  LOP3.LUT R7, R9, 0x30, R8, 0x78, !PT ;  /* 0x0000003009077812 */ /* 0x000fca00078e7808 */
[----:B------:R-:W0:Y:S04]  /*2a470*/  LDSM.16.M88.4 R8, [R7+0x20180] ;  /* 0x020180000708783b */ /* 0x000e280000000200 */
[----:B0-----:R-:W-:Y:S01]  /*2a480*/  STL.64 [R1+0xc0], R8 ;  /* 0x0000c00801007387 */ /* 0x001fe20000100a00 */
[----:B------:R2:W-:Y:S02]  /*2a490*/  STL.64 [R1+0xc8], R10 ;  /* 0x0000c80a01007387 */ /* 0x0005e40000100a00 */
[----:B------:R4:W-:Y:S02]  /*2a4a0*/  STL.64 [R1+0x4688], R8 ;  /* 0x0046880801007387 */ /* 0x0009e40000100a00 */
[----:B--2---:R-:W-:Y:S01]  /*2a4b0*/  IMAD.MOV.U32 R10, RZ, RZ, R12 ;  /* 0x000000ffff0a7224 */ /* 0x004fe200078e000c */
[----:B------:R-:W-:Y:S01]  /*2a4c0*/  MOV R11, R13 ;  /* 0x0000000d000b7202 */ /* 0x000fe20000000f00 */
[----:B------:R-:W2:Y:S01]  /*2a4d0*/  LDL.LU R12, [R1+0x46a4] ;  /* 0x0046a400010c7983 */ /* 0x000ea20000300800 */
[----:B------:R-:W5:Y:S05]  /*2a4e0*/  LDL.LU R13, [R1+0x46a0] ;  /* 0x0046a000010d7983 */ /* 0x000f6a0000300800 */
[C---:B----4-:R-:W-:Y:S01]  /*2a4f0*/  HMMA.16816.F32 R8, R24.reuse, R10, R16 ;  /* 0x0000000a1808723c */ /* 0x050fe20000001810 */
[----:B------:R-:W3:Y:S01]  /*2a500*/  LDL.LU.64 R18, [R1+0x4698] ;  /* 0x0046980001127983 */ /* 0x000ee20000300a00 */
[----:B------:R-:W3:Y:S11]  /*2a510*/  LDL.LU.64 R16, [R1+0x4690] ;  /* 0x0046900001107983 */ /* 0x000ef60000300a00 */
[----:B------:R-:W-:Y:S10]  /*2a520*/  @!UPT UIADD3 URZ, URZ, URZ, URZ ;  /* 0x0000003f3f3ff290 */ /* 0x000ff4000fffe03f */
[----:B------:R-:W-:Y:S01]  /*2a530*/  STL.64 [R1+0x290], R8 ;  /* 0x0002900801007387 */ /* 0x000fe20000100a00 */
[----:B------:R-:W-:Y:S02]  /*2a540*/  STL.64 [R1+0x298], R10 ;  /* 0x0002980a01007387 */ /* 0x000fe40000100a00 */
[----:B------:R-:W0:Y:S01]  /*2a550*/  LDSM.16.M88.4 R8, [R7+0x21180] ;  /* 0x021180000708783b */ /* 0x000e220000000200 */
[----:B---3--:R-:W-:Y:S01]  /*2a560*/  HMMA.16816.F32 R16, R24, R22, R16 ;  /* 0x000000161810723c */ /* 0x008fe20000001810 */
[----:B------:R-:W1:Y:S04]  /*2a570*/  LDSM.16.M88.4 R20, [R7+0x23180] ;  /* 0x023180000714783b */ /* 0x000e680000000200 */
[----:B------:R-:W3:Y:S11]  /*2a580*/  LDSM.16.M88.4 R24, [R7+0x22180] ;  /* 0x022180000718783b */ /* 0x000ef60000000200 */
[----:B------:R-:W-:Y:S07]  /*2a590*/  @!UPT UIADD3 URZ, URZ, URZ, URZ ;  /* 0x0000003f3f3ff290 */ /* 0x000fee000fffe03f */
[----:B------:R-:W-:Y:S01]  /*2a5a0*/  STL.64 [R1+0x280], R16 ;  /* 0x0002801001007387 */ /* 0x000fe20000100a00 */
[----:B------:R-:W-:Y:S02]  /*2a5b0*/  STL.64 [R1+0x288], R18 ;  /* 0x0002881201007387 */ /* 0x000fe40000100a00 */
[----:B------:R-:W4:Y:S04]  /*2a5c0*/  LDSM.16.M88.4 R16, [R7+0x24180] ;  /* 0x024180000710783b */ /* 0x000f280000000200 */
[----:B0-----:R-:W-:Y:S01]  /*2a5d0*/  STL.64 [R1+0x60], R8 ;  /* 0x0000600801007387 */ /* 0x001fe20000100a00 */
[----:B------:R-:W-:Y:S02]  /*2a5e0*/  STL.64 [R1+0x68], R10 ;  /* 0x0000680a01007387 */ /* 0x000fe40000100a00 */
[----:B------:R-:W0:Y:S02]  /*2a5f0*/  LDSM.16.M88.4 R8, [R7+0x25180] ;  /* 0x025180000708783b */ /* 0x000e240000000200 */
[----:B-1----:R-:W-:Y:S02]  /*2a600*/  STL.64 [R1+0x40], R20 ;  /* 0x0000401401007387 */ /* 0x002fe40000100a00 */
[----:B------:R-:W-:Y:S02]  /*2a610*/  STL.64 [R1+0x48], R22 ;  /* 0x0000481601007387 */ /* 0x000fe40000100a00 */
[----:B---3--:R-:W-:Y:S02]  /*2a620*/  STL.64 [R1+0x58], R26 ;  /* 0x0000581a01007387 */ /* 0x008fe40000100a00 */
[----:B------:R-:W-:Y:S01]  /*2a630*/  LDSM.16.M88.4 R20, [R7+0x28180] ;  /* 0x028180000714783b */ /* 0x000fe20000000200 */
[----:B----4-:R-:W-:Y:S03]  /*2a640*/  STL.64 [R1+0x30], R16 ;  /* 0x0000301001007387 */ /* 0x010fe60000100a00 */
[----:B------:R-:W-:Y:S02]  /*2a650*/  STL.64 [R1+0x38], R18 ;  /* 0x0000381201007387 */ /* 0x000fe40000100a00 */
[----:B------:R1:W-:Y:S02]  /*2a660*/  STL.64 [R1+0x4650], R24 ;  /* 0x0046501801007387 */ /* 0x0003e40000100a00 */
[----:B0-----:R-:W-:Y:S01]  /*2a670*/  STL.64 [R1+0x20], R8 ;  /* 0x0000200801007387 */ /* 0x001fe20000100a00 */
[----:B------:R-:W0:Y:S04]  /*2a680*/  LDSM.16.M88.4 R16, [R7+0x26180] ;  /* 0x026180000710783b */ /* 0x000e280000000200 */
[----:B------:R-:W-:Y:S02]  /*2a690*/  STL.64 [R1+0x28], R10 ;  /* 0x0000280a01007387 */ /* 0x000fe40000100a00 */
[----:B------:R-:W3:Y:S02]  /*2a6a0*/  LDSM.16.M88.4 R8, [R7+0x27180] ;  /* 0x027180000708783b */ /* 0x000ee40000000200 */
[----:B-1----:R-:W4:Y:S04]  /*2a6b0*/  LDL.LU R24, [R1+0x3b0] ;  /* 0x0003b00001187983 */ /* 0x002f280000300800 */
[----:B0-----:R-:W-:Y:S01]  /*2a6c0*/  STL.64 [R1+0x10], R16 ;  /* 0x0000101001007387 */ /* 0x001fe20000100a00 */
[----:B------:R-:W-:Y:S02]  /*2a6d0*/  STL.64 [R1+0x18], R18 ;  /* 0x0000181201007387 */ /* 0x000fe40000100a00 */
[----:B---3--:R-:W-:Y:S02]  /*2a6e0*/  STL.64 [R1], R8 ;  /* 0x0000000801007387 */ /* 0x008fe40000100a00 */
[----:B------:R-:W-:Y:S01]  /*2a6f0*/  STL.64 [R1+0x8], R10 ;  /* 0x0000080a01007387 */ /* 0x000fe20000100a00 */
[----:B------:R-:W4:Y:S01]  /*2a700*/  LDL.LU R25, [R1+0x3b4] ;  /* 0x0003b40001197983 */ /* 0x000f220000300800 */
[----:B------:R-:W3:Y:S02]  /*2a710*/  LDL.LU R26, [R1+0x3b8] ;  /* 0x0003b800011a7983 */ /* 0x000ee40000300800 */
[----:B------:R-:W3:Y:S01]  /*2a720*/  LDL.LU R27, [R1+0x3bc] ;  /* 0x0003bc00011b7983 */ /* 0x000ee20000300800 */
[----:B------:R-:W0:Y:S04]  /*2a730*/  LDSM.16.M88.4 R16, [R7+0x29180] ;  /* 0x029180000710783b */ /* 0x000e280000000200 */
[----:B------:R-:W-:Y:S04]  /*2a740*/  LDSM.16.M88.4 R8, [R7+0x2b180] ;  /* 0x02b180000708783b */ /* 0x000fe80000000200 */
[----:B---3--:R-:W-:Y:S01]  /*2a750*/  STL.64 [R1+0x4670], R26 ;  /* 0x0046701a01007387 */ /* 0x008fe20000100a00 */
[----:B----4-:R1:W-:Y:S03]  /*2a760*/  STL.64 [R1+0x4668], R24 ;  /* 0x0046681801007387 */ /* 0x0103e60000100a00 */
[----:B-1----:R-:W3:Y:S01]  /*2a770*/  LDL.LU R24, [R1+0x190] ;  /* 0x0001900001187983 */ /* 0x002ee20000300800 */
[----:B------:R-:W3:Y:S02]  /*2a780*/  LDL.LU R25, [R1+0x194] ;  /* 0x0001940001197983 */ /* 0x000ee40000300800 */
[----:B------:R-:W3:Y:S02]  /*2a790*/  LDL.LU R26, [R1+0x198] ;  /* 0x00019800011a7983 */ /* 0x000ee40000300800 */
[----:B------:R-:W3:Y:S01]  /*2a7a0*/  LDL.LU R27, [R1+0x19c] ;  /* 0x00019c00011b7983 */ /* 0x000ee20000300800 */
[----:B------:R-:W-:Y:S01]  /*2a7b0*/  STL [R1+0x44e4], R22 ;  /* 0x0044e41601007387 */ /* 0x000fe20000100800 */
[----:B------:R-:W-:Y:S02]  /*2a7c0*/  STL [R1+0x44e0], R23 ;  /* 0x0044e01701007387 */ /* 0x000fe40000100800 */
[----:B------:R1:W-:Y:S02]  /*2a7d0*/  STL.64 [R1+0x4600], R20 ;  /* 0x0046001401007387 */ /* 0x0003e40000100a00 */
[----:B-1----:R-:W4:Y:S04]  /*2a7e0*/  LDL.LU.64 R20, [R1+0x40] ;  /* 0x0000400001147983 */ /* 0x002f280000300a00 */
[----:B----4-:R1:W-:Y:S04]  /*2a7f0*/  STL.64 [R1+0x4648], R20 ;  /* 0x0046481401007387 */ /* 0x0103e80000100a00 */
[----:B-1----:R-:W4:Y:S01]  /*2a800*/  LDL.LU R20, [R1+0x3a0] ;  /* 0x0003a00001147983 */ /* 0x002f220000300800 */
[----:B------:R-:W4:Y:S02]  /*2a810*/  LDL.LU R21, [R1+0x3a4] ;  /* 0x0003a40001157983 */ /* 0x000f240000300800 */
[----:B------:R-:W2:Y:S02]  /*2a820*/  LDL.LU R22, [R1+0x3a8] ;  /* 0x0003a80001167983 */ /* 0x000ea40000300800 */
[----:B------:R-:W2:Y:S02]  /*2a830*/  LDL.LU R23, [R1+0x3ac] ;  /* 0x0003ac0001177983 */ /* 0x000ea40000300800 */
[----:B--2---:R-:W-:Y:S01]  /*2a840*/  STL.64 [R1+0x4660], R22 ;  /* 0x0046601601007387 */ /* 0x004fe20000100a00 */
[----:B----4-:R1:W-:Y:S03]  /*2a850*/  STL.64 [R1+0x4658], R20 ;  /* 0x0046581401007387 */ /* 0x0103e60000100a00 */
[----:B-1----:R-:W2:Y:S01]  /*2a860*/  LDL.LU.64 R20, [R1+0x60] ;  /* 0x0000600001147983 */ /* 0x002ea20000300a00 */
[----:B0-----:R5:W-:Y:S02]  /*2a870*/  STL [R1+0x4404], R18 ;  /* 0x0044041201007387 */ /* 0x001be40000100800 */
[----:B------:R0:W-:Y:S01]  /*2a880*/  STL [R1+0x4400], R19 ;  /* 0x0044001301007387 */ /* 0x0001e20000100800 */
[----:B-----5:R-:W-:Y:S01]  /*2a890*/  MOV R18, R13 ;  /* 0x0000000d00127202 */ /* 0x020fe20000000f00 */
[----:B0-----:R-:W-:-:S02]  /*2a8a0*/  IMAD.MOV.U32 R19, RZ, RZ, R12 ;  /* 0x000000ffff137224 */ /* 0x001fc400078e000c */
[----:B------:R-:W0:Y:S04]  /*2a8b0*/  LDSM.16.M88.4 R12, [R7+0x2a180] ;  /* 0x02a18000070c783b */ /* 0x000e280000000200 */
[----:B------:R1:W-:Y:S04]  /*2a8c0*/  STL.64 [R1+0x4608], R16 ;  /* 0x0046081001007387 */ /* 0x0003e80000100a00 */
[----:B-1----:R-:W4:Y:S01]  /*2a8d0*/  LDL.LU R16, [R1+0x390] ;  /* 0x0003900001107983 */ /* 0x002f220000300800 */
[----:B------:R-:W4:Y:S03]  /*2a8e0*/  LDL.LU R17, [R1+0x394] ;  /* 0x0003940001117983 */ /* 0x000f260000300800 */
[----:B0-----:R-:W-:Y:S01]  /*2a8f0*/  STL [R1+0x445c], R14 ;  /* 0x00445c0e01007387 */ /* 0x001fe20000100800 */
[----:B------:R-:W-:Y:S02]  /*2a900*/  STL [R1+0x4458], R15 ;  /* 0x0044580f01007387 */ /* 0x000fe40000100800 */
[----:B------:R-:W-:Y:S02]  /*2a910*/  STL.64 [R1+0xb0], R8 ;  /* 0x0000b00801007387 */ /* 0x000fe40000100a00 */
[----:B------:R-:W-:Y:S02]  /*2a920*/  STL.64 [R1+0xb8], R10 ;  /* 0x0000b80a01007387 */ /* 0x000fe40000100a00 */
[----:B------:R-:W0:Y:S04]  /*2a930*/  LDSM.16.M88.4 R8, [R7+0x2c180] ;  /* 0x02c180000708783b */ /* 0x000e280000000200 */
[----:B0-----:R-:W-:Y:S01]  /*2a940*/  STL.64 [R1+0xa0], R8 ;  /* 0x0000a00801007387 */ /* 0x001fe20000100a00 */
        /* <DEDUP_REMOVED lines=8> */
[----:B0-----:R-:W3:Y:S01]  /*2a9d0*/  LDL.LU.64 R8, [R1+0x4688] ;  /* 0x0046880001087983 */ /* 0x001ee20000300a00 */
[----:B-1----:R-:W-:Y:S02]  /*2a9e0*/  STL.64 [R1+0x70], R4 ;  /* 0x0000700401007387 */ /* 0x002fe40000100a00 */
[----:B------:R0:W-:Y:S02]  /*2a9f0*/  STL.64 [R1+0x78], R6 ;  /* 0x0000780601007387 */ /* 0x0001e40000100a00 */
[----:B0-----:R-:W3:Y:S01]  /*2aa00*/  LDL.LU.64 R6, [R1+0x4680] ;  /* 0x0046800001067983 */ /* 0x001ee20000300a00 */
[----:B------:R-:W3:Y:S02]  /*2aa10*/  LDL.LU.64 R4, [R1+0x4678] ;  /* 0x0046780001047983 */ /* 0x000ee40000300a00 */
[----:B---3--:R-:W-:Y:S01]  /*2aa20*/  HMMA.16816.F32 R8, R4, R8, R24 ;  /* 0x000000080408723c */ /* 0x008fe20000001818 */
[----:B------:R-:W3:Y:S01]  /*2aa30*/  LDL.LU.64 R26, [R1+0x4670] ;  /* 0x00467000011a7983 */ /* 0x000ee20000300a00 */
[----:B------:R-:W3:Y:S11]  /*2aa40*/  LDL.LU.64 R24, [R1+0x4668] ;  /* 0x0046680001187983 */ /* 0x000ef60000300a00 */
[----:B------:R-:W-:Y:S10]  /*2aa50*/  @!UPT UIADD3 URZ, URZ, URZ, URZ ;  /* 0x0000003f3f3ff290 */ /* 0x000ff4000fffe03f */
[----:B------:R-:W-:Y:S01]  /*2aa60*/  STL.64 [R1+0x270], R8 ;  /* 0x0002700801007387 */ /* 0x000fe20000100a00 */
[----:B------:R-:W-:Y:S02]  /*2aa70*/  STL.64 [R1+0x278], R10 ;  /* 0x0002780a01007387 */ /* 0x000fe40000100a00 */
[----:B------:R-:W0:Y:S04]  /*2aa80*/  LDSM.16.MT88.4 R8, [R3+0x18100] ;  /* 0x018100000308783b */ /* 0x000e280000004200 */
[----:B------:R-:W-:Y:S01]  /*2aa90*/  STL [R1+0x45a8], R3 ;  /* 0x0045a80301007387 */ /* 0x000fe20000100800 */
[----:B0-----:R-:W-:Y:S01]  /*2aaa0*/  STL.64 [R1+0x4598], R10 ;  /* 0x0045980a01007387 */ /* 0x001fe20000100a00 */
[----:B------:R2:W-:Y:S02]  /*2aab0*/  STL.64 [R1+0x4590], R8 ;  /* 0x0045900801007387 */ /* 0x0005e40000100a00 */
[----:B------:R-:W5:Y:S01]  /*2aac0*/  LDL.LU.64 R22, [R1+0x4660] ;  /* 0x0046600001167983 */ /* 0x000f620000300a00 */
[----:B--2---:R-:W-:-:S02]  /*2aad0*/  MOV R9, R20 ;  /* 0x0000001400097202 */ /* 0x004fc40000000f00 */
[----:B------:R-:W-:Y:S01]  /*2aae0*/  MOV R8, R21 ;  /* 0x0000001500087202 */ /* 0x000fe20000000f00 */
[C---:B---3--:R-:W-:Y:S01]  /*2aaf0*/  HMMA.16816.F32 R24, R4.reuse, R20, R24 ;  /* 0x000000140418723c */ /* 0x048fe20000001818 */
[----:B------:R-:W5:Y:S11]  /*2ab00*/  LDL.LU.64 R20, [R1+0x4658] ;  /* 0x0046580001147983 */ /* 0x000f760000300a00 */
[----:B------:R-:W-:Y:S11]  /*2ab10*/  @!UPT UIADD3 URZ, URZ, URZ, URZ ;  /* 0x0000003f3f3ff290 */ /* 0x000ff6000fffe03f */
[----:B------:R0:W-:Y:S04]  /*2ab20*/  STL.64 [R1+0x260], R24 ;  /* 0x0002601801007387 */ /* 0x0001e80000100a00 */
[----:B0-----:R-:W5:Y:S01]  /*2ab30*/  LDL.LU.64 R24, [R1+0x4650] ;  /* 0x0046500001187983 */ /* 0x001f620000300a00 */
[----:B------:R-:W-:Y:S01]  /*2ab40*/  MOV R15, R27 ;  /* 0x0000001b000f7202 */ /* 0x000fe20000000f00 */
[----:B------:R-:W-:Y:S02]  /*2ab50*/  IMAD.MOV.U32 R14, RZ, RZ, R26 ;  /* 0x000000ffff0e7224 */ /* 0x000fe400078e001a */
[----:B------:R-:W-:Y:S02]  /*2ab60*/  STL [R1+0x45ac], R9 ;  /* 0x0045ac0901007387 */ /* 0x000fe40000100800 */
[----:B------:R-:W-:Y:S01]  /*2ab70*/  STL [R1+0x4464], R15 ;  /* 0x0044640f01007387 */ /* 0x000fe20000100800 */
[----:B------:R-:W-:Y:S02]  /*2ab80*/  STL [R1+0x4460], R14 ;  /* 0x0044600e01007387 */ /* 0x000fe40000100800 */
[----:B------:R0:W-:Y:S02]  /*2ab90*/  STL.64 [R1+0x4640], R12 ;  /* 0x0046400c01007387 */ /* 0x0001e40000100a00 */
[----:B0-----:R-:W2:Y:S01]  /*2aba0*/  LDL.LU.64 R12, [R1+0x30] ;  /* 0x00003000010c7983 */ /* 0x001ea20000300a00 */
[C---:B-----5:R-:W-:Y:S11]  /*2abb0*/  HMMA.16816.F32 R20, R4.reuse, R24, R20 ;  /* 0x000000180414723c */ /* 0x060ff60000001814 */
[----:B------:R-:W-:Y:S11]  /*2abc0*/  @!UPT UIADD3 URZ, URZ, URZ, URZ ;  /* 0x0000003f3f3ff290 */ /* 0x000ff6000fffe03f */
[----:B------:R-:W-:Y:S01]  /*2abd0*/  @!UPT UIADD3 URZ, URZ, URZ, URZ ;  /* 0x0000003f3f3ff290 */ /* 0x000fe2000fffe03f */
[----:B------:R0:W-:Y:S01]  /*2abe0*/  STL.64 [R1+0x250], R20 ;  /* 0x0002501401007387 */ /* 0x0001e20000100a00 */
[----:B------:R-:W-:Y:S03]  /*2abf0*/  STL.64 [R1+0x258], R22 ;  /* 0x0002581601007387 */ /* 0x000fe60000100a00 */
[----:B0-----:R-:W4:Y:S01]  /*2ac00*/  LDL.LU.64 R20, [R1+0x4648] ;  /* 0x0046480001147983 */ /* 0x001f220000300a00 */
[----:B------:R0:W-:Y:S03]  /*2ac10*/  STL.64 [R1+0x4560], R24 ;  /* 0x0045601801007387 */ /* 0x0001e60000100a00 */
[----:B0-----:R-:W2:Y:S01]  /*2ac20*/  LDL.LU R24, [R1+0x380] ;  /* 0x0003800001187983 */ /* 0x001ea20000300800 */
[----:B------:R-:W2:Y:S02]  /*2ac30*/  LDL.LU R25, [R1+0x384] ;  /* 0x0003840001197983 */ /* 0x000ea40000300800 */
[----:B------:R-:W2:Y:S02]  /*2ac40*/  LDL.LU R26, [R1+0x388] ;  /* 0x00038800011a7983 */ /* 0x000ea40000300800 */
[----:B------:R-:W2:Y:S01]  /*2ac50*/  LDL.LU R27, [R1+0x38c] ;  /* 0x00038c00011b7983 */ /* 0x000ea20000300800 */
[C---:B----4-:R-:W-:Y:S01]  /*2ac60*/  HMMA.16816.F32 R16, R4.reuse, R20, R16 ;  /* 0x000000140410723c */ /* 0x050fe20000001810 */
[----:B------:R-:W-:Y:S01]  /*2ac70*/  MOV R11, R20 ;  /* 0x00000014000b7202 */ /* 0x000fe20000000f00 */
[----:B------:R-:W-:Y:S11]  /*2ac80*/  IMAD.MOV.U32 R10, RZ, RZ, R21 ;  /* 0x000000ffff0a7224 */ /* 0x000ff600078e0015 */
[----:B------:R-:W-:Y:S10]  /*2ac90*/  @!UPT UIADD3 URZ, URZ, URZ, URZ ;  /* 0x0000003f3f3ff290 */ /* 0x000ff4000fffe03f */
[----:B------:R-:W-:Y:S01]  /*2aca0*/  STL.64 [R1+0x240], R16 ;  /* 0x0002401001007387 */ /* 0x000fe20000100a00 */
[----:B------:R-:W-:Y:S02]  /*2acb0*/  STL.64 [R1+0x248], R18 ;  /* 0x0002481201007387 */ /* 0x000fe40000100a00 */
[----:B------:R-:W-:Y:S02]  /*2acc0*/  STL.64 [R1+0x4628], R10 ;  /* 0x0046280a01007387 */ /* 0x000fe40000100a00 */
[----:B------:R0:W-:Y:S02]  /*2acd0*/  STL [R1+0x4620], R8 ;  /* 0x0046200801007387 */ /* 0x0001e40000100800 */
[----:B0-----:R-:W3:Y:S01]  /*2ace0*/  LDL.LU R8, [R1+0x370] ;  /* 0x0003700001087983 */ /* 0x001ee20000300800 */
[----:B------:R-:W3:Y:S02]  /*2acf0*/  LDL.LU R9, [R1+0x374] ;  /* 0x0003740001097983 */ /* 0x000ee40000300800 */
[----:B------:R-:W4:Y:S02]  /*2ad00*/  LDL.LU R10, [R1+0x378] ;  /* 0x00037800010a7983 */ /* 0x000f240000300800 */
[----:B------:R-:W4:Y:S02]  /*2ad10*/  LDL.LU R11, [R1+0x37c] ;  /* 0x00037c00010b7983 */ /* 0x000f240000300800 */
[----:B----4-:R-:W-:Y:S01]  /*2ad20*/  STL.64 [R1+0x4638], R10 ;  /* 0x0046380a01007387 */ /* 0x010fe20000100a00 */
[----:B---3--:R2:W-:Y:S02]  /*2ad30*/  STL.64 [R1+0x4630], R8 ;  /* 0x0046300801007387 */ /* 0x0085e40000100a00 */
[----:B------:R-:W3:Y:S02]  /*2ad40*/  LDL.LU R20, [R1+0x350] ;  /* 0x0003500001147983 */ /* 0x000ee40000300800 */
[----:B------:R-:W3:Y:S01]  /*2ad50*/  LDL.LU R21, [R1+0x354] ;  /* 0x0003540001157983 */ /* 0x000ee20000300800 */
[----:B------:R-:W4:Y:S01]  /*2ad60*/  LDL.LU R22, [R1+0x358] ;  /* 0x0003580001167983 */ /* 0x000f220000300800 */
[----:B------:R-:W4:Y:S01]  /*2ad70*/  LDL.LU R23, [R1+0x35c] ;  /* 0x00035c0001177983 */ /* 0x000f220000300800 */
[----:B--2---:R-:W-:Y:S07]  /*2ad80*/  HMMA.16816.F32 R8, R4, R12, R24 ;  /* 0x0000000c0408723c */ /* 0x004fee0000001818 */
[----:B------:R-:W-:-:S02]  /*2ad90*/  MOV R25, R12 ;  /* 0x0000000c00197202 */ /* 0x000fc40000000f00 */
[----:B------:R-:W-:Y:S01]  /*2ada0*/  MOV R24, R13 ;  /* 0x0000000d00187202 */ /* 0x000fe20000000f00 */
[----:B----4-:R-:W-:Y:S01]  /*2adb0*/  STL.64 [R1+0x4618], R22 ;  /* 0x0046181601007387 */ /* 0x010fe20000100a00 */
[----:B---3--:R0:W-:Y:S03]  /*2adc0*/  STL.64 [R1+0x4610], R20 ;  /* 0x0046101401007387 */ /* 0x0081e60000100a00 */
[----:B0-----:R-:W2:Y:S01]  /*2add0*/  LDL.LU R20, [R1+0x360] ;  /* 0x0003600001147983 */ /* 0x001ea20000300800 */
[----:B------:R-:W2:Y:S02]  /*2ade0*/  LDL.LU R21, [R1+0x364] ;  /* 0x0003640001157983 */ /* 0x000ea40000300800 */
[----:B------:R-:W2:Y:S02]  /*2adf0*/  LDL.LU R22, [R1+0x368] ;  /* 0x0003680001167983 */ /* 0x000ea40000300800 */
[----:B------:R-:W2:Y:S01]  /*2ae00*/  LDL.LU R23, [R1+0x36c] ;  /* 0x00036c0001177983 */ /* 0x000ea20000300800 */
[----:B------:R-:W3:Y:S01]  /*2ae10*/  LDL.LU.64 R16, [R1] ;  /* 0x0000000001107983 */ /* 0x000ee20000300a00 */
[----:B------:R-:W4:Y:S03]  /*2ae20*/  LDL.LU.64 R12, [R1+0x4640] ;  /* 0x00464000010c7983 */ /* 0x000f260000300a00 */
[----:B------:R-:W-:Y:S01]  /*2ae30*/  MOV R14, R11 ;  /* 0x0000000b000e7202 */ /* 0x000fe20000000f00 */
[----:B------:R-:W-:Y:S01]  /*2ae40*/  IMAD.MOV.U32 R15, RZ, RZ, R10 ;  /* 0x000000ffff0f7224 */ /* 0x000fe200078e000a */
[----:B------:R0:W-:Y:S01]  /*2ae50*/  STL.64 [R1+0x230], R8 ;  /* 0x0002300801007387 */ /* 0x0001e20000100a00 */
[----:B------:R-:W5:Y:S03]  /*2ae60*/  LDL.LU.64 R10, [R1+0x4638] ;  /* 0x00463800010a7983 */ /* 0x000f660000300a00 */
[----:B0-----:R-:W5:Y:S01]  /*2ae70*/  LDL.LU.64 R8, [R1+0x4630] ;  /* 0x0046300001087983 */ /* 0x001f620000300a00 */
[----:B------:R-:W-:Y:S02]  /*2ae80*/  STL [R1+0x44c4], R14 ;  /* 0x0044c40e01007387 */ /* 0x000fe40000100800 */
[----:B------:R-:W-:Y:S01]  /*2ae90*/  STL [R1+0x44c0], R15 ;  /* 0x0044c00f01007387 */ /* 0x000fe20000100800 */
[----:B----4-:R0:W-:Y:S04]  /*2aea0*/  STL.64 [R1+0x45e8], R12 ;  /* 0x0045e80c01007387 */ /* 0x0101e80000100a00 */
[----:B0-----:R-:W5:Y:S02]  /*2aeb0*/  LDL.LU.64 R12, [R1+0x20] ;  /* 0x00002000010c7983 */ /* 0x001f640000300a00 */
[----:B-----5:R-:W-:Y:S01]  /*2aec0*/  HMMA.16816.F32 R8, R4, R12, R8 ;  /* 0x0000000c0408723c */ /* 0x020fe20000001808 */
[----:B------:R-:W-:Y:S11]  /*2aed0*/  IMAD.MOV.U32 R3, RZ, RZ, R13 ;  /* 0x000000ffff037224 */ /* 0x000ff600078e000d */
[----:B------:R-:W-:Y:S11]  /*2aee0*/  @!UPT UIADD3 URZ, URZ, URZ, URZ ;  /* 0x0000003f3f3ff290 */ /* 0x000ff6000fffe03f */
[----:B------:R0:W-:Y:S01]  /*2aef0*/  STL.64 [R1+0x220], R8 ;  /* 0x0002200801007387 */ /* 0x0001e20000100a00 */
[----:B------:R1:W-:Y:S01]  /*2af00*/  STL.64 [R1+0x228], R10 ;  /* 0x0002280a01007387 */ /* 0x0003e20000100a00 */
[----:B0-----:R-:W-:Y:S02]  /*2af10*/  MOV R9, R12 ;  /* 0x0000000c00097202 */ /* 0x001fe40000000f00 */
[----:B-1----:R-:W4:Y:S01]  /*2af20*/  LDL.LU.64 R10, [R1+0x4628] ;  /* 0x00462800010a7983 */ /* 0x002f220000300a00 */
[----:B------:R-:W5:Y:S02]  /*2af30*/  LDL.LU R8, [R1+0x4620] ;  /* 0x0046200001087983 */ /* 0x000f640000300800 */
[----:B------:R-:W2:Y:S02]  /*2af40*/  LDL.LU R12, [R1+0x330] ;  /* 0x00033000010c7983 */ /* 0x000ea40000300800 */
[----:B------:R-:W2:Y:S01]  /*2af50*/  LDL.LU R13, [R1+0x334] ;  /* 0x00033400010d7983 */ /* 0x000ea20000300800 */
[----:B------:R-:W2:Y:S01]  /*2af60*/  LDL.LU R14, [R1+0x338] ;  /* 0x00033800010e7983 */ /* 0x000ea20000300800 */
[----:B------:R-:W2:Y:S03]  /*2af70*/  LDL.LU R15, [R1+0x33c] ;  /* 0x00033c00010f7983 */ /* 0x000ea60000300800 */
[----:B--2---:R-:W-:Y:S01]  /*2af80*/  STL.64 [R1+0x45f8], R14 ;  /* 0x0045f80e01007387 */ /* 0x004fe20000100a00 */
[----:B------:R0:W-:Y:S03]  /*2af90*/  STL.64 [R1+0x45f0], R12 ;  /* 0x0045f00c01007387 */ /* 0x0001e60000100a00 */
[----:B0-----:R-:W2:Y:S01]  /*2afa0*/  LDL.LU R12, [R1+0x340] ;  /* 0x00034000010c7983 */ /* 0x001ea20000300800 */
[----:B------:R-:W2:Y:S02]  /*2afb0*/  LDL.LU R13, [R1+0x344] ;  /* 0x00034400010d7983 */ /* 0x000ea40000300800 */
[----:B----4-:R-:W-:Y:S02]  /*2afc0*/  STL.64 [R1+0x45b8], R10 ;  /* 0x0045b80a01007387 */ /* 0x010fe40000100a00 */
[----:B-----5:R0:W-:Y:S02]  /*2afd0*/  STL.64 [R1+0x45b0], R8 ;  /* 0x0045b00801007387 */ /* 0x0201e40000100a00 */
[----:B0-----:R-:W4:Y:S01]  /*2afe0*/  LDL.LU.64 R8, [R1+0x10] ;  /* 0x0000100001087983 */ /* 0x001f220000300a00 */
[----:B------:R-:W-:-:S02]  /*2aff0*/  MOV R14, R2 ;  /* 0x00000002000e7202 */ /* 0x000fc40000000f00 */
[----:B------:R-:W-:Y:S01]  /*2b000*/  MOV R15, R0 ;  /* 0x00000000000f7202 */ /* 0x000fe20000000f00 */
[C---:B----4-:R-:W-:Y:S01]  /*2b010*/  HMMA.16816.F32 R20, R4.reuse, R8, R20 ;  /* 0x000000080414723c */ /* 0x050fe20000001814 */
[----:B------:R-:W-:Y:S01]  /*2b020*/  IMAD.MOV.U32 R2, RZ, RZ, R8 ;  /* 0x000000ffff027224 */ /* 0x000fe200078e0008 */
[----:B------:R-:W-:Y:S11]  /*2b030*/  MOV R0, R9 ;  /* 0x0000000900007202 */ /* 0x000ff60000000f00 */
[----:B------:R-:W-:Y:S10]  /*2b040*/  @!UPT UIADD3 URZ, URZ, URZ, URZ ;  /* 0x0000003f3f3ff290 */ /* 0x000ff4000fffe03f */
[----:B------:R-:W-:Y:S01]  /*2b050*/  STL.64 [R1+0x210], R20 ;  /* 0x0002101401007387 */ /* 0x000fe20000100a00 */
[----:B------:R0:W-:Y:S03]  /*2b060*/  STL.64 [R1+0x218], R22 ;  /* 0x0002181601007387 */ /* 0x0001e60000100a00 */
[----:B0-----:R-:W4:Y:S01]  /*2b070*/  LDL.LU.64 R22, [R1+0x4618] ;  /* 0x0046180001167983 */ /* 0x001f220000300a00 */
[----:B------:R-:W4:Y:S02]  /*2b080*/  LDL.LU.64 R20, [R1+0x4610] ;  /* 0x0046100001147983 */ /* 0x000f240000300a00 */
[----:B------:R-:W5:Y:S01]  /*2b090*/  LDL.LU.64 R8, [R1+0xa0] ;  /* 0x0000a00001087983 */ /* 0x000f620000300a00 */
[----:B---3--:R-:W-:Y:S01]  /*2b0a0*/  MOV R27, R16 ;  /* 0x00000010001b7202 */ /* 0x008fe20000000f00 */
[----:B------:R-:W-:Y:S01]  /*2b0b0*/  IMAD.MOV.U32 R26, RZ, RZ, R17 ;  /* 0x000000ffff1a7224 */ /* 0x000fe200078e0011 */
[----:B----4-:R-:W-:Y:S01]  /*2b0c0*/  HMMA.16816.F32 R20, R4, R16, R20 ;  /* 0x000000100414723c */ /* 0x010fe20000001814 */
[----:B-----5:R0:W-:Y:S04]  /*2b0d0*/  STL.64 [R1+0x45d0], R8 ;  /* 0x0045d00801007387 */ /* 0x0201e80000100a00 */
[----:B0-----:R-:W3:Y:S01]  /*2b0e0*/  LDL.LU R8, [R1+0x310] ;  /* 0x0003100001087983 */ /* 0x001ee20000300800 */
[----:B------:R-:W3:Y:S02]  /*2b0f0*/  LDL.LU R9, [R1+0x314] ;  /* 0x0003140001097983 */ /* 0x000ee40000300800 */
[----:B------:R-:W3:Y:S02]  /*2b100*/  LDL.LU R10, [R1+0x318] ;  /* 0x00031800010a7983 */ /* 0x000ee40000300800 */
[----:B------:R-:W3:Y:S01]  /*2b110*/  LDL.LU R11, [R1+0x31c] ;  /* 0x00031c00010b7983 */ /* 0x000ee20000300800 */
[----:B------:R-:W4:Y:S11]  /*2b120*/  LDL.LU.64 R16, [R1+0x4608] ;  /* 0x0046080001107983 */ /* 0x000f360000300a00 */
[----:B------:R-:W-:Y:S01]  /*2b130*/  @!UPT UIADD3 URZ, URZ, URZ, URZ ;  /* 0x0000003f3f3ff290 */ /* 0x000fe2000fffe03f */
[----:B------:R0:W-:Y:S04]  /*2b140*/  STL.64 [R1+0x200], R20 ;  /* 0x0002001401007387 */ /* 0x0001e80000100a00 */
[----:B0-----:R-:W2:Y:S01]  /*2b150*/  LDL.LU.64 R20, [R1+0x4600] ;  /* 0x0046000001147983 */ /* 0x001ea20000300a00 */
[----:B------:R-:W-:Y:S02]  /*2b160*/  STL.64 [R1+0x45c8], R26 ;  /* 0x0045c81a01007387 */ /* 0x000fe40000100a00 */
[----:B------:R0:W-:Y:S02]  /*2b170*/  STL.64 [R1+0x45c0], R24 ;  /* 0x0045c01801007387 */ /* 0x0001e40000100a00 */
[----:B0-----:R-:W5:Y:S01]  /*2b180*/  LDL.LU R24, [R1+0x300] ;  /* 0x0003000001187983 */ /* 0x001f620000300800 */
[----:B------:R-:W5:Y:S02]  /*2b190*/  LDL.LU R25, [R1+0x304] ;  /* 0x0003040001197983 */ /* 0x000f640000300800 */
[----:B------:R-:W3:Y:S02]  /*2b1a0*/  LDL.LU R26, [R1+0x308] ;  /* 0x00030800011a7983 */ /* 0x000ee40000300800 */
[----:B------:R-:W3:Y:S01]  /*2b1b0*/  LDL.LU R27, [R1+0x30c] ;  /* 0x00030c00011b7983 */ /* 0x000ee20000300800 */
[----:B------:R-:W-:-:S02]  /*2b1c0*/  MOV R19, R23 ;  /* 0x0000001700137202 */ /* 0x000fc40000000f00 */
[----:B------:R-:W-:Y:S01]  /*2b1d0*/  MOV R18, R22 ;  /* 0x0000001600127202 */ /* 0x000fe20000000f00 */
[C---:B--2---:R-:W-:Y:S01]  /*2b1e0*/  HMMA.16816.F32 R12, R4.reuse, R20, R12 ;  /* 0x00000014040c723c */ /* 0x044fe2000000180c */
[----:B---3--:R-:W-:Y:S01]  /*2b1f0*/  STL.64 [R1+0x45e0], R26 ;  /* 0x0045e01a01007387 */ /* 0x008fe20000100a00 */
[----:B-----5:R0:W-:Y:S03]  /*2b200*/  STL.64 [R1+0x45d8], R24 ;  /* 0x0045d81801007387 */ /* 0x0201e60000100a00 */
[----:B0-----:R-:W2:Y:S01]  /*2b210*/  LDL.LU.64 R24, [R1+0xb0] ;  /* 0x0000b00001187983 */ /* 0x001ea20000300a00 */
[----:B------:R-:W-:Y:S02]  /*2b220*/  STL [R1+0x44dc], R19 ;  /* 0x0044dc1301007387 */ /* 0x000fe40000100800 */
[----:B------:R-:W-:Y:S11]  /*2b230*/  STL [R1+0x44d8], R18 ;  /* 0x0044d81201007387 */ /* 0x000ff60000100800 */
[----:B------:R-:W-:Y:S04]  /*2b240*/  @!UPT UIADD3 URZ, URZ, URZ, URZ ;  /* 0x0000003f3f3ff290 */ /* 0x000fe8000fffe03f */
[----:B------:R-:W-:Y:S01]  /*2b250*/  STL.64 [R1+0x1f0], R12 ;  /* 0x0001f00c01007387 */ /* 0x000fe20000100a00 */
[----:B------:R0:W-:Y:S04]  /*2b260*/  STL.64 [R1+0x1f8], R14 ;  /* 0x0001f80e01007387 */ /* 0x0001e80000100a00 */
[----:B0-----:R-:W4:Y:S01]  /*2b270*/  LDL.LU.64 R14, [R1+0x45f8] ;  /* 0x0045f800010e7983 */ /* 0x001f220000300a00 */
[----:B------:R-:W4:Y:S02]  /*2b280*/  LDL.LU.64 R12, [R1+0x45f0] ;  /* 0x0045f000010c7983 */ /* 0x000f240000300a00 */
[----:B------:R0:W-:Y:S02]  /*2b290*/  STL [R1+0x44ec], R20 ;  /* 0x0044ec1401007387 */ /* 0x0001e40000100800 */
[----:B------:R1:W-:Y:S01]  /*2b2a0*/  STL [R1+0x44e8], R21 ;  /* 0x0044e81501007387 */ /* 0x0003e20000100800 */
[----:B0-----:R-:W3:Y:S01]  /*2b2b0*/  LDL.LU R20, [R1+0x320] ;  /* 0x0003200001147983 */ /* 0x001ee20000300800 */
[----:B-1----:R-:W3:Y:S02]  /*2b2c0*/  LDL.LU R21, [R1+0x324] ;  /* 0x0003240001157983 */ /* 0x002ee40000300800 */
[----:B------:R-:W3:Y:S02]  /*2b2d0*/  LDL.LU R22, [R1+0x328] ;  /* 0x0003280001167983 */ /* 0x000ee40000300800 */
[----:B------:R-:W3:Y:S01]  /*2b2e0*/  LDL.LU R23, [R1+0x32c] ;  /* 0x00032c0001177983 */ /* 0x000ee20000300800 */
[C---:B----4-:R-:W-:Y:S11]  /*2b2f0*/  HMMA.16816.F32 R12, R4.reuse, R16, R12 ;  /* 0x00000010040c723c */ /* 0x050ff6000000180c */
[----:B------:R-:W-:Y:S11]  /*2b300*/  @!UPT UIADD3 URZ, URZ, URZ, URZ ;  /* 0x0000003f3f3ff290 */ /* 0x000ff6000fffe03f */
[----:B------:R-:W-:Y:S01]  /*2b310*/  @!UPT UIADD3 URZ, URZ, URZ, URZ ;  /* 0x0000003f3f3ff290 */ /* 0x000fe2000fffe03f */
[----:B------:R0:W-:Y:S01]  /*2b320*/  STL.64 [R1+0x1e0], R12 ;  /* 0x0001e00c01007387 */ /* 0x0001e20000100a00 */
[----:B------:R-:W-:Y:S03]  /*2b330*/  STL.64 [R1+0x1e8], R14 ;  /* 0x0001e80e01007387 */ /* 0x000fe60000100a00 */
[----:B0-----:R-:W3:Y:S01]  /*2b340*/  LDL.LU.64 R12, [R1+0x45e8] ;  /* 0x0045e800010c7983 */ /* 0x001ee20000300a00 */
[C---:B--2---:R-:W-:Y:S01]  /*2b350*/  HMMA.16816.F32 R8, R4.reuse, R24, R8 ;  /* 0x000000180408723c */ /* 0x044fe20000001808 */
[----:B------:R0:W-:Y:S02]  /*2b360*/  STL [R1+0x44f4], R16 ;  /* 0x0044f41001007387 */ /* 0x0001e40000100800 */
[----:B------:R1:W-:Y:S01]  /*2b370*/  STL [R1+0x44f0], R17 ;  /* 0x0044f01101007387 */ /* 0x0003e20000100800 */
[----:B0-----:R-:W2:Y:S01]  /*2b380*/  LDL.LU R16, [R1+0x2f0] ;  /* 0x0002f00001107983 */ /* 0x001ea20000300800 */
[----:B-1----:R-:W2:Y:S02]  /*2b390*/  LDL.LU R17, [R1+0x2f4] ;  /* 0x0002f40001117983 */ /* 0x002ea40000300800 */
[----:B------:R-:W2:Y:S02]  /*2b3a0*/  LDL.LU R18, [R1+0x2f8] ;  /* 0x0002f80001127983 */ /* 0x000ea40000300800 */
[----:B------:R-:W2:Y:S01]  /*2b3b0*/  LDL.LU R19, [R1+0x2fc] ;  /* 0x0002fc0001137983 */ /* 0x000ea20000300800 */
[----:B---3--:R-:W-:Y:S01]  /*2b3c0*/  HMMA.16816.F32 R20, R4, R12, R20 ;  /* 0x0000000c0414723c */ /* 0x008fe20000001814 */
[----:B------:R0:W-:Y:S04]  /*2b3d0*/  STL.64 [R1+0x45a0], R12 ;  /* 0x0045a00c01007387 */ /* 0x0001e80000100a00 */
[----:B0-----:R-:W3:Y:S11]  /*2b3e0*/  LDL.LU R12, [R1+0x2e0] ;  /* 0x0002e000010c7983 */ /* 0x001ef60000300800 */
[----:B------:R-:W-:Y:S07]  /*2b3f0*/  @!UPT UIADD3 URZ, URZ, URZ, URZ ;  /* 0x0000003f3f3ff290 */ /* 0x000fee000fffe03f */
[----:B------:R-:W-:Y:S01]  /*2b400*/  STL.64 [R1+0x1d0], R20 ;  /* 0x0001d01401007387 */ /* 0x000fe20000100a00 */
[----:B------:R0:W-:Y:S02]  /*2b410*/  STL.64 [R1+0x1d8], R22 ;  /* 0x0001d81601007387 */ /* 0x0001e40000100a00 */
[----:B------:R-:W3:Y:S02]  /*2b420*/  LDL.LU R13, [R1+0x2e4] ;  /* 0x0002e400010d7983 */ /* 0x000ee40000300800 */
[----:B------:R-:W4:Y:S01]  /*2b430*/  LDL.LU.64 R26, [R1+0x45e0] ;  /* 0x0045e000011a7983 */ /* 0x000f220000300a00 */
[----:B0-----:R-:W-:Y:S01]  /*2b440*/  MOV R22, R24 ;  /* 0x0000001800167202 */ /* 0x001fe20000000f00 */
[----:B------:R-:W-:Y:S02]  /*2b450*/  IMAD.MOV.U32 R23, RZ, RZ, R25 ;  /* 0x000000ffff177224 */ /* 0x000fe400078e0019 */
[----:B------:R-:W4:Y:S01]  /*2b460*/  LDL.LU.64 R24, [R1+0x45d8] ;  /* 0x0045d80001187983 */ /* 0x000f220000300a00 */
[----:B------:R0:W-:Y:S03]  /*2b470*/  STL.64 [R1+0x1c0], R8 ;  /* 0x0001c00801007387 */ /* 0x0001e60000100a00 */
[----:B0-----:R-:W4:Y:S01]  /*2b480*/  LDL.LU.64 R8, [R1+0x45d0] ;  /* 0x0045d00001087983 */ /* 0x001f220000300a00 */
[----:B------:R-:W-:Y:S01]  /*2b490*/  MOV R15, R28 ;  /* 0x0000001c000f7202 */ /* 0x000fe20000000f00 */
[----:B------:R-:W-:Y:S01]  /*2b4a0*/  IMAD.MOV.U32 R14, RZ, RZ, R29 ;  /* 0x000000ffff0e7224 */ /* 0x000fe200078e001d */
[----:B------:R-:W-:-:S02]  /*2b4b0*/  MOV R28, R11 ;  /* 0x0000000b001c7202 */ /* 0x000fc40000000f00 */
[----:B------:R-:W-:-:S03]  /*2b4c0*/  MOV R29, R10 ;  /* 0x0000000a001d7202 */ /* 0x000fc60000000f00 */
[----:B------:R-:W-:Y:S02]  /*2b4d0*/  STL [R1+0x43fc], R28 ;  /* 0x0043fc1c01007387 */ /* 0x000fe40000100800 */
[----:B------:R-:W-:Y:S01]  /*2b4e0*/  STL [R1+0x43f8], R29 ;  /* 0x0043f81d01007387 */ /* 0x000fe20000100800 */
[C---:B----4-:R-:W-:Y:S01]  /*2b4f0*/  HMMA.16816.F32 R24, R4.reuse, R8, R24 ;  /* 0x000000080418723c */ /* 0x050fe20000001818 */
[----:B------:R-:W-:Y:S01]  /*2b500*/  IMAD.MOV.U32 R20, RZ, RZ, R8 ;  /* 0x000000ffff147224 */ /* 0x000fe200078e0008 */
[----:B------:R-:W-:Y:S11]  /*2b510*/  MOV R21, R9 ;  /* 0x0000000900157202 */ /* 0x000ff60000000f00 */
[----:B------:R-:W-:Y:S10]  /*2b520*/  @!UPT UIADD3 URZ, URZ, URZ, URZ ;  /* 0x0000003f3f3ff290 */ /* 0x000ff4000fffe03f */
[----:B------:R-:W-:Y:S01]  /*2b530*/  STL.64 [R1+0x1b0], R24 ;  /* 0x0001b01801007387 */ /* 0x000fe20000100a00 */
[----:B------:R0:W-:Y:S03]  /*2b540*/  STL.64 [R1+0x1b8], R26 ;  /* 0x0001b81a01007387 */ /* 0x0001e60000100a00 */
[----:B0-----:R-:W4:Y:S01]  /*2b550*/  LDL.LU.64 R26, [R1+0x45c8] ;  /* 0x0045c800011a7983 */ /* 0x001f220000300a00 */
[----:B------:R-:W5:Y:S02]  /*2b560*/  LDL.LU.64 R24, [R1+0x45c0] ;  /* 0x0045c00001187983 */ /* 0x000f640000300a00 */
[----:B------:R-:W2:Y:S02]  /*2b570*/  LDL.LU.64 R10, [R1+0x45b8] ;  /* 0x0045b800010a7983 */ /* 0x000ea40000300a00 */
[----:B------:R-:W2:Y:S01]  /*2b580*/  LDL.LU.64 R8, [R1+0x45b0] ;  /* 0x0045b00001087983 */ /* 0x000ea20000300a00 */
[----:B------:R-:W-:Y:S01]  /*2b590*/  STL.64 [R1+0x4500], R22 ;  /* 0x0045001601007387 */ /* 0x000fe20000100a00 */
[----:B------:R0:W-:Y:S03]  /*2b5a0*/  STL.64 [R1+0x44f8], R20 ;  /* 0x0044f81401007387 */ /* 0x0001e60000100a00 */
[----:B0-----:R-:W2:Y:S02]  /*2b5b0*/  LDL.LU.64 R20, [R1+0x90] ;  /* 0x0000900001147983 */ /* 0x001ea40000300a00 */
[----:B--2---:R-:W-:Y:S11]  /*2b5c0*/  HMMA.16816.F32 R16, R4, R20, R16 ;  /* 0x000000140410723c */ /* 0x004ff60000001810 */
[----:B------:R-:W-:Y:S11]  /*2b5d0*/  @!UPT UIADD3 URZ, URZ, URZ, URZ ;  /* 0x0000003f3f3ff290 */ /* 0x000ff6000fffe03f */
[----:B------:R-:W-:Y:S01]  /*2b5e0*/  @!UPT UIADD3 URZ, URZ, URZ, URZ ;  /* 0x0000003f3f3ff290 */ /* 0x000fe2000fffe03f */
[----:B------:R-:W-:Y:S01]  /*2b5f0*/  STL.64 [R1+0x1a0], R16 ;  /* 0x0001a01001007387 */ /* 0x000fe20000100a00 */
[----:B------:R0:W-:Y:S02]  /*2b600*/  STL.64 [R1+0x1a8], R18 ;  /* 0x0001a81201007387 */ /* 0x0001e40000100a00 */
[----:B0-----:R-:W-:Y:S01]  /*2b610*/  MOV R19, R20 ;  /* 0x0000001400137202 */ /* 0x001fe20000000f00 */
[----:B------:R-:W-:Y:S01]  /*2b620*/  IMAD.MOV.U32 R18, RZ, RZ, R21 ;  /* 0x000000ffff127224 */ /* 0x000fe200078e0015 */
[----:B------:R-:W2:Y:S01]  /*2b630*/  LDL.LU R20, [R1+0x110] ;  /* 0x0001100001147983 */ /* 0x000ea20000300800 */
        /* <DEDUP_REMOVED lines=9> */
[----:B------:R0:W-:Y:S04]  /*2b6d0*/  STL.64 [R1+0x4528], R20 ;  /* 0x0045281401007387 */ /* 0x0001e80000100a00 */
[----:B0-----:R-:W3:Y:S02]  /*2b6e0*/  LDL.LU.64 R20, [R1+0x80] ;  /* 0x0000800001147983 */ /* 0x001ee40000300a00 */
[----:B---3--:R-:W-:Y:S01]  /*2b6f0*/  HMMA.16816.F32 R12, R4, R20, R12 ;  /* 0x00000014040c723c */ /* 0x008fe2000000180c */
[----:B------:R-:W-:Y:S01]  /*2b700*/  IMAD.MOV.U32 R16, RZ, RZ, R20 ;  /* 0x000000ffff107224 */ /* 0x000fe200078e0014 */
[----:B------:R-:W-:-:S05]  /*2b710*/  MOV R17, R21 ;  /* 0x0000001500117202 */ /* 0x000fca0000000f00 */
[----:B-----5:R-:W-:Y:S02]  /*2b720*/  MOV R20, R25 ;  /* 0x0000001900147202 */ /* 0x020fe40000000f00 */
[----:B------:R-:W-:Y:S01]  /*2b730*/  MOV R21, R24 ;  /* 0x0000001800157202 */ /* 0x000fe20000000f00 */
[----:B--2---:R-:W-:Y:S02]  /*2b740*/  MOV R24, R9 ;  /* 0x0000000900187202 */ /* 0x004fe40000000f00 */
[----:B------:R-:W-:-:S11]  /*2b750*/  IMAD.MOV.U32 R25, RZ, RZ, R8 ;  /* 0x000000ffff197224 */ /* 0x000fd600078e0008 */
[----:B------:R-:W-:Y:S01]  /*2b760*/  STL.64 [R1+0x190], R12 ;  /* 0x0001900c01007387 */ /* 0x000fe20000100a00 */
[----:B------:R-:W-:Y:S02]  /*2b770*/  STL.64 [R1+0x4540], R20 ;  /* 0x0045401401007387 */ /* 0x000fe40000100a00 */
[----:B------:R-:W-:Y:S02]  /*2b780*/  STL.64 [R1+0x4520], R18 ;  /* 0x0045201201007387 */ /* 0x000fe40000100a00 */
[----:B------:R0:W-:Y:S01]  /*2b790*/  STL.64 [R1+0x4518], R16 ;  /* 0x0045181001007387 */ /* 0x0001e20000100a00 */
[----:B------:R-:W-:Y:S01]  /*2b7a0*/  MOV R28, R14 ;  /* 0x0000000e001c7202 */ /* 0x000fe20000000f00 */
[----:B------:R-:W-:Y:S01]  /*2b7b0*/  IMAD.MOV.U32 R29, RZ, RZ, R15 ;  /* 0x000000ffff1d7224 */ /* 0x000fe200078e000f */
[----:B0-----:R-:W2:Y:S01]  /*2b7c0*/  LDL.LU R16, [R1+0x120] ;  /* 0x0001200001107983 */ /* 0x001ea20000300800 */
[----:B------:R-:W2:Y:S02]  /*2b7d0*/  LDL.LU R17, [R1+0x124] ;  /* 0x0001240001117983 */ /* 0x000ea40000300800 */
[----:B------:R-:W3:Y:S02]  /*2b7e0*/  LDL.LU R18, [R1+0x128] ;  /* 0x0001280001127983 */ /* 0x000ee40000300800 */
[----:B------:R-:W3:Y:S01]  /*2b7f0*/  LDL.LU R19, [R1+0x12c] ;  /* 0x00012c0001137983 */ /* 0x000ee20000300800 */
[----:B------:R-:W5:Y:S01]  /*2b800*/  LDL.LU R12, [R1+0x180] ;  /* 0x00018000010c7983 */ /* 0x000f620000300800 */
[----:B------:R-:W-:Y:S01]  /*2b810*/  IMAD.MOV.U32 R20, RZ, RZ, R11 ;  /* 0x000000ffff147224 */ /* 0x000fe200078e000b */
[----:B------:R-:W-:Y:S01]  /*2b820*/  MOV R21, R10 ;  /* 0x0000000a00157202 */ /* 0x000fe20000000f00 */
[----:B------:R-:W5:Y:S01]  /*2b830*/  LDL.LU R13, [R1+0x184] ;  /* 0x00018400010d7983 */ /* 0x000f620000300800 */
[----:B------:R-:W5:Y:S01]  /*2b840*/  LDL.LU R14, [R1+0x188] ;  /* 0x00018800010e7983 */ /* 0x000f620000300800 */
[----:B------:R-:W5:Y:S02]  /*2b850*/  LDL.LU R15, [R1+0x18c] ;  /* 0x00018c00010f7983 */ /* 0x000f640000300800 */
[----:B------:R-:W5:Y:S02]  /*2b860*/  LDL.LU.64 R8, [R1+0x70] ;  /* 0x0000700001087983 */ /* 0x000f640000300a00 */
[----:B------:R-:W-:Y:S01]  /*2b870*/  STL.64 [R1+0x4578], R24 ;  /* 0x0045781801007387 */ /* 0x000fe20000100a00 */
[----:B------:R0:W-:Y:S04]  /*2b880*/  STL.64 [R1+0x4558], R20 ;  /* 0x0045581401007387 */ /* 0x0001e80000100a00 */
[----:B0-----:R-:W2:Y:S01]  /*2b890*/  LDL.LU R20, [R1+0x150] ;  /* 0x0001500001147983 */ /* 0x001ea20000300800 */
[----:B------:R-:W2:Y:S02]  /*2b8a0*/  LDL.LU R21, [R1+0x154] ;  /* 0x0001540001157983 */ /* 0x000ea40000300800 */
[----:B------:R-:W2:Y:S02]  /*2b8b0*/  LDL.LU R22, [R1+0x158] ;  /* 0x0001580001167983 */ /* 0x000ea40000300800 */
[----:B------:R-:W2:Y:S01]  /*2b8c0*/  LDL.LU R23, [R1+0x15c] ;  /* 0x00015c0001177983 */ /* 0x000ea20000300800 */
[----:B------:R-:W3:Y:S01]  /*2b8d0*/  LDL.LU R24, [R1+0xc0] ;  /* 0x0000c00001187983 */ /* 0x000ee20000300800 */
[----:B------:R-:W3:Y:S03]  /*2b8e0*/  LDL.LU R25, [R1+0xc4] ;  /* 0x0000c40001197983 */ /* 0x000ee60000300800 */
[----:B--2---:R-:W-:Y:S01]  /*2b8f0*/  STL.64 [R1+0x4570], R22 ;  /* 0x0045701601007387 */ /* 0x004fe20000100a00 */
[----:B------:R0:W-:Y:S03]  /*2b900*/  STL.64 [R1+0x4568], R20 ;  /* 0x0045681401007387 */ /* 0x0001e60000100a00 */
[----:B0-----:R-:W2:Y:S01]  /*2b910*/  LDL.LU R20, [R1+0x160] ;  /* 0x0001600001147983 */ /* 0x001ea20000300800 */
[----:B------:R-:W2:Y:S02]  /*2b920*/  LDL.LU R21, [R1+0x164] ;  /* 0x0001640001157983 */ /* 0x000ea40000300800 */
[----:B------:R-:W2:Y:S02]  /*2b930*/  LDL.LU R22, [R1+0x168] ;  /* 0x0001680001167983 */ /* 0x000ea40000300800 */
[----:B------:R-:W2:Y:S01]  /*2b940*/  LDL.LU R23, [R1+0x16c] ;  /* 0x00016c0001177983 */ /* 0x000ea20000300800 */
[----:B-----5:R-:W-:Y:S01]  /*2b950*/  HMMA.16816.F32 R4, R4, R8, R12 ;  /* 0x000000080404723c */ /* 0x020fe2000000180c */
[----:B--2---:R-:W-:Y:S01]  /*2b960*/  STL.64 [R1+0x4588], R22 ;  /* 0x0045881601007387 */ /* 0x004fe20000100a00 */
[----:B------:R0:W-:Y:S03]  /*2b970*/  STL.64 [R1+0x4580], R20 ;  /* 0x0045801401007387 */ /* 0x0001e60000100a00 */
[----:B0-----:R-:W2:Y:S01]  /*2b980*/  LDL.LU R20, [R1+0x170] ;  /* 0x0001700001147983 */ /* 0x001ea20000300800 */
[----:B------:R-:W2:Y:S02]  /*2b990*/  LDL.LU R21, [R1+0x174] ;  /* 0x0001740001157983 */ /* 0x000ea40000300800 */
[----:B------:R-:W2:Y:S02]  /*2b9a0*/  LDL.LU R22, [R1+0x178] ;  /* 0x0001780001167983 */ /* 0x000ea40000300800 */
[----:B------:R-:W2:Y:S01]  /*2b9b0*/  LDL.LU R23, [R1+0x17c] ;  /* 0x00017c0001177983 */ /* 0x000ea20000300800 */
[----:B---3--:R-:W-:Y:S01]  /*2b9c0*/  STL.64 [R1+0x4538], R18 ;  /* 0x0045381201007387 */ /* 0x008fe20000100a00 */
[----:B------:R0:W-:Y:S03]  /*2b9d0*/  STL.64 [R1+0x4530], R16 ;  /* 0x0045301001007387 */ /* 0x0001e60000100a00 */
[----:B0-----:R-:W3:Y:S01]  /*2b9e0*/  LDL.LU R16, [R1+0x130] ;  /* 0x0001300001107983 */ /* 0x001ee20000300800 */
[----:B------:R-:W3:Y:S02]  /*2b9f0*/  LDL.LU R17, [R1+0x134] ;  /* 0x0001340001117983 */ /* 0x000ee40000300800 */
[----:B------:R-:W5:Y:S02]  /*2ba00*/  LDL.LU R18, [R1+0x138] ;  /* 0x0001380001127983 */ /* 0x000f640000300800 */
[----:B------:R-:W5:Y:S01]  /*2ba10*/  LDL.LU R19, [R1+0x13c] ;  /* 0x00013c0001137983 */ /* 0x000f620000300800 */
[----:B------:R-:W-:-:S02]  /*2ba20*/  MOV R14, R8 ;  /* 0x00000008000e7202 */ /* 0x000fc40000000f00 */
[----:B------:R-:W-:Y:S01]  /*2ba30*/  MOV R15, R9 ;  /* 0x00000009000f7202 */ /* 0x000fe20000000f00 */
[----:B-----5:R-:W-:Y:S01]  /*2ba40*/  STL.64 [R1+0x4550], R18 ;  /* 0x0045501201007387 */ /* 0x020fe20000100a00 */
[----:B---3--:R0:W-:Y:S03]  /*2ba50*/  STL.64 [R1+0x4548], R16 ;  /* 0x0045481001007387 */ /* 0x0081e60000100a00 */
[----:B0-----:R-:W3:Y:S01]  /*2ba60*/  LDL.LU R16, [R1+0x140] ;  /* 0x0001400001107983 */ /* 0x001ee20000300800 */
[----:B------:R-:W3:Y:S02]  /*2ba70*/  LDL.LU R17, [R1+0x144] ;  /* 0x0001440001117983 */ /* 0x000ee40000300800 */
[----:B------:R-:W3:Y:S02]  /*2ba80*/  LDL.LU R18, [R1+0x148] ;  /* 0x0001480001127983 */ /* 0x000ee40000300800 */
[----:B------:R-:W3:Y:S01]  /*2ba90*/  LDL.LU R19, [R1+0x14c] ;  /* 0x00014c0001137983 */ /* 0x000ee20000300800 */
[----:B------:R-:W5:Y:S01]  /*2baa0*/  LDL.LU.64 R12, [R1+0x45a0] ;  /* 0x0045a000010c7983 */ /* 0x000f620000300a00 */
[----:B------:R-:W-:Y:S02]  /*2bab0*/  STL.64 [R1+0x180], R4 ;  /* 0x0001800401007387 */ /* 0x000fe40000100a00 */
[----:B------:R-:W-:Y:S02]  /*2bac0*/  STL.64 [R1+0x188], R6 ;  /* 0x0001880601007387 */ /* 0x000fe40000100a00 */
[----:B------:R-:W2:Y:S01]  /*2bad0*/  LDL.LU.64 R10, [R1+0x4598] ;  /* 0x00459800010a7983 */ /* 0x000ea20000300a00 */
[----:B------:R-:W2:Y:S04]  /*2bae0*/  LDL.LU.64 R8, [R1+0x4590] ;  /* 0x0045900001087983 */ /* 0x000ea80000300a00 */
[----:B------:R-:W0:Y:S01]  /*2baf0*/  LDSM.16.MT88.4 R4, [R3+0x1a000] ;  /* 0x01a000000304783b */ /* 0x000e220000004200 */
[----:B------:R-:W-:Y:S03]  /*2bb00*/  STL.64 [R1+0x44d0], R14 ;  /* 0x0044d00e01007387 */ /* 0x000fe60000100a00 */
[----:B-----5:R4:W-:Y:S02]  /*2bb10*/  STL.64 [R1+0x44c8], R12 ;  /* 0x0044c80c01007387 */ /* 0x0209e40000100a00 */
[----:B----4-:R-:W-:Y:S01]  /*2bb20*/  IMAD.MOV.U32 R12, RZ, RZ, R27 ;  /* 0x000000ffff0c7224 */ /* 0x010fe200078e001b */
[----:B------:R-:W-:-:S02]  /*2bb30*/  MOV R13, R26 ;  /* 0x0000001a000d7202 */ /* 0x000fc40000000f00 */
[C---:B--2---:R-:W-:Y:S01]  /*2bb40*/  HMMA.16816.F32 R24, R8.reuse, R24, R20 ;  /* 0x000000180818723c */ /* 0x044fe20000001814 */
[----:B0-----:R-:W-:Y:S01]  /*2bb50*/  STL.64 [R1+0x4470], R6 ;  /* 0x0044700601007387 */ /* 0x001fe20000100a00 */
[----:B------:R0:W-:Y:S03]  /*2bb60*/  STL.64 [R1+0x4468], R4 ;  /* 0x0044680401007387 */ /* 0x0001e60000100a00 */
[----:B0-----:R-:W2:Y:S01]  /*2bb70*/  LDL.LU R4, [R1+0x100] ;  /* 0x0001000001047983 */ /* 0x001ea20000300800 */
[----:B------:R-:W2:Y:S02]  /*2bb80*/  LDL.LU R5, [R1+0x104] ;  /* 0x0001040001057983 */ /* 0x000ea40000300800 */
[----:B------:R-:W2:Y:S02]  /*2bb90*/  LDL.LU R6, [R1+0x108] ;  /* 0x0001080001067983 */ /* 0x000ea40000300800 */
[----:B------:R-:W2:Y:S01]  /*2bba0*/  LDL.LU R7, [R1+0x10c] ;  /* 0x00010c0001077983 */ /* 0x000ea20000300800 */
[----:B------:R-:W4:Y:S01]  /*2bbb0*/  LDL.LU.64 R22, [R1+0x4588] ;  /* 0x0045880001167983 */ /* 0x000f220000300a00 */
[----:B------:R-:W4:Y:S11]  /*2bbc0*/  LDL.LU.64 R20, [R1+0x4580] ;  /* 0x0045800001147983 */ /* 0x000f360000300a00 */
[----:B------:R0:W-:Y:S01]  /*2bbd0*/  STL.64 [R1+0x170], R24 ;  /* 0x0001701801007387 */ /* 0x0001e20000100a00 */
[----:B------:R4:W-:Y:S03]  /*2bbe0*/  STL.64 [R1+0x178], R26 ;  /* 0x0001781a01007387 */ /* 0x0009e60000100a00 */
[----:B0-----:R-:W4:Y:S02]  /*2bbf0*/  LDL.LU.64 R24, [R1+0x4578] ;  /* 0x0045780001187983 */ /* 0x001f240000300a00 */
[C---:B----4-:R-:W-:Y:S02]  /*2bc00*/  HMMA.16816.F32 R24, R8.reuse, R24, R20 ;  /* 0x000000180818723c */ /* 0x050fe40000001814 */
[----:B------:R-:W4:Y:S01]  /*2bc10*/  LDL.LU.64 R22, [R1+0x4570] ;  /* 0x0045700001167983 */ /* 0x000f220000300a00 */
[----:B------:R-:W4:Y:S11]  /*2bc20*/  LDL.LU.64 R20, [R1+0x4568] ;  /* 0x0045680001147983 */ /* 0x000f360000300a00 */
[----:B------:R-:W-:Y:S09]  /*2bc30*/  @!UPT UIADD3 URZ, URZ, URZ, URZ ;  /* 0x0000003f3f3ff290 */ /* 0x000ff2000fffe03f */
[----:B------:R0:W-:Y:S01]  /*2bc40*/  STL.64 [R1+0x160], R24 ;  /* 0x0001601801007387 */ /* 0x0001e20000100a00 */
[----:B------:R4:W-:Y:S03]  /*2bc50*/  STL.64 [R1+0x168], R26 ;  /* 0x0001681a01007387 */ /* 0x0009e60000100a00 */
[----:B0-----:R-:W4:Y:S02]  /*2bc60*/  LDL.LU.64 R24, [R1+0x4560] ;  /* 0x0045600001187983 */ /* 0x001f240000300a00 */
[C---:B----4-:R-:W-:Y:S02]  /*2bc70*/  HMMA.16816.F32 R24, R8.reuse, R24, R20 ;  /* 0x000000180818723c */ /* 0x050fe40000001814 */
[----:B------:R-:W3:Y:S11]  /*2bc80*/  LDL.LU.64 R20, [R1+0x4558] ;  /* 0x0045580001147983 */ /* 0x000ef60000300a00 */
[----:B------:R-:W-:Y:S10]  /*2bc90*/  @!UPT UIADD3 URZ, URZ, URZ, URZ ;  /* 0x0000003f3f3ff290 */ /* 0x000ff4000fffe03f */
[----:B------:R-:W-:Y:S01]  /*2bca0*/  STL.64 [R1+0x150], R24 ;  /* 0x0001501801007387 */ /* 0x000fe20000100a00 */
[----:B------:R-:W-:Y:S02]  /*2bcb0*/  STL.64 [R1+0x158], R26 ;  /* 0x0001581a01007387 */ /* 0x000fe40000100a00 */
[----:B------:R-:W0:Y:S02]  /*2bcc0*/  LDSM.16.MT88.4 R24, [R3+0x1a100] ;  /* 0x01a100000318783b */ /* 0x000e240000004200 */
[----:B0-----:R-:W-:Y:S02]  /*2bcd0*/  STL [R1+0x431c], R24 ;  /* 0x00431c1801007387 */ /* 0x001fe40000100800 */
[----:B------:R-:W-:Y:S02]  /*2bce0*/  STL [R1+0x4318], R25 ;  /* 0x0043181901007387 */ /* 0x000fe40000100800 */
[----:B------:R-:W-:Y:S02]  /*2bcf0*/  STL [R1+0x4314], R26 ;  /* 0x0043141a01007387 */ /* 0x000fe40000100800 */
        /* <DEDUP_REMOVED lines=17> */
[----:B------:R-:W4:Y:S11]  /*2be10*/  LDL.LU.64 R16, [R1+0x4518] ;  /* 0x0045180001107983 */ /* 0x000f360000300a00 */
[----:B------:R-:W-:Y:S09]  /*2be20*/  @!UPT UIADD3 URZ, URZ, URZ, URZ ;  /* 0x0000003f3f3ff290 */ /* 0x000ff2000fffe03f */
[----:B------:R-:W-:Y:S01]  /*2be30*/  STL.64 [R1+0x120], R20 ;  /* 0x0001201401007387 */ /* 0x000fe20000100a00 */
[----:B------:R0:W-:Y:S03]  /*2be40*/  STL.64 [R1+0x128], R22 ;  /* 0x0001281601007387 */ /* 0x0001e60000100a00 */
[----:B0-----:R-:W5:Y:S01]  /*2be50*/  LDL.LU.64 R22, [R1+0x4510] ;  /* 0x0045100001167983 */ /* 0x001f620000300a00 */
[----:B------:R-:W5:Y:S01]  /*2be60*/  LDL.LU.64 R20, [R1+0x4508] ;  /* 0x0045080001147983 */ /* 0x000f620000300a00 */
[----:B------:R-:W-:Y:S01]  /*2be70*/  MOV R24, R2 ;  /* 0x0000000200187202 */ /* 0x000fe20000000f00 */
[----:B------:R-:W-:Y:S01]  /*2be80*/  IMAD.MOV.U32 R25, RZ, RZ, R0 ;  /* 0x000000ffff197224 */ /* 0x000fe200078e0000 */
[C---:B--2---:R-:W-:Y:S08]  /*2be90*/  HMMA.16816.F32 R4, R8.reuse, R12, R4 ;  /* 0x0000000c0804723c */ /* 0x044ff00000001804 */
[----:B-----5:R-:W-:Y:S01]  /*2bea0*/  HMMA.16816.F32 R24, R8, R24, R20 ;  /* 0x000000180818723c */ /* 0x020fe20000001814 */
[----:B------:R-:W2:Y:S01]  /*2beb0*/  LDL.LU.64 R22, [R1+0x4500] ;  /* 0x0045000001167983 */ /* 0x000ea20000300a00 */
[----:B------:R-:W5:Y:S11]  /*2bec0*/  LDL.LU.64 R20, [R1+0x44f8] ;  /* 0x0044f80001147983 */ /* 0x000f760000300a00 */
[----:B------:R-:W-:Y:S11]  /*2bed0*/  @!UPT UIADD3 URZ, URZ, URZ, URZ ;  /* 0x0000003f3f3ff290 */ /* 0x000ff6000fffe03f */
[----:B------:R-:W-:Y:S01]  /*2bee0*/  IMAD.MOV.U32 R0, RZ, RZ, R27 ;  /* 0x000000ffff007224 */ /* 0x000fe200078e001b */
[----:B------:R-:W-:Y:S02]  /*2bef0*/  MOV R2, R26 ;  /* 0x0000001a00027202 */ /* 0x000fe40000000f00 */
[----:B------:R-:W-:Y:S01]  /*2bf00*/  MOV R3, R25 ;  /* 0x0000001900037202 */ /* 0x000fe20000000f00 */
[----:B------:R-:W-:Y:S01]  /*2bf10*/  STL [R1+0x110], R24 ;  /* 0x0001101801007387 */ /* 0x000fe20000100800 */
[----:B------:R-:W-:Y:S02]  /*2bf20*/  STL [R1+0x4328], R0 ;  /* 0x0043280001007387 */ /* 0x000fe40000100800 */
[----:B------:R-:W-:Y:S01]  /*2bf30*/  STL [R1+0x4324], R2 ;  /* 0x0043240201007387 */ /* 0x000fe20000100800 */
[----:B------:R-:W-:Y:S01]  /*2bf40*/  MOV R25, R4 ;  /* 0x0000000400197202 */ /* 0x000fe20000000f00 */
[----:B------:R-:W-:Y:S01]  /*2bf50*/  STL [R1+0x4320], R3 ;  /* 0x0043200301007387 */ /* 0x000fe20000100800 */
[----:B------:R0:W-:Y:S01]  /*2bf60*/  STL [R1+0x10c], R7 ;  /* 0x00010c0701007387 */ /* 0x0001e20000100800 */
[----:B------:R-:W-:Y:S01]  /*2bf70*/  MOV R26, R5 ;  /* 0x00000005001a7202 */ /* 0x000fe20000000f00 */
[----:B------:R-:W2:Y:S02]  /*2bf80*/  LDL.LU R4, [R1+0x280] ;  /* 0x0002800001047983 */ /* 0x000ea40000300800 */
[----:B------:R-:W-:Y:S01]  /*2bf90*/  IMAD.MOV.U32 R27, RZ, RZ, R6 ;  /* 0x000000ffff1b7224 */ /* 0x000fe200078e0006 */
[----:B------:R-:W2:Y:S01]  /*2bfa0*/  LDL.LU R5, [R1+0x284] ;  /* 0x0002840001057983 */ /* 0x000ea20000300800 */
[----:B------:R-:W2:Y:S03]  /*2bfb0*/  LDL.LU R6, [R1+0x288] ;  /* 0x0002880001067983 */ /* 0x000ea60000300800 */
[----:B0-----:R-:W2:Y:S04]  /*2bfc0*/  LDL.LU R7, [R1+0x28c] ;  /* 0x00028c0001077983 */ /* 0x001ea80000300800 */
[----:B--2---:R-:W-:Y:S01]  /*2bfd0*/  STL.64 [R1+0x4480], R6 ;  /* 0x0044800601007387 */ /* 0x004fe20000100a00 */
[----:B------:R4:W-:Y:S02]  /*2bfe0*/  STL.64 [R1+0x4478], R4 ;  /* 0x0044780401007387 */ /* 0x0009e40000100a00 */
[----:B----4-:R-:W-:-:S02]  /*2bff0*/  MOV R4, R16 ;  /* 0x0000001000047202 */ /* 0x010fc40000000f00 */
[----:B------:R-:W-:Y:S01]  /*2c000*/  MOV R5, R17 ;  /* 0x0000001100057202 */ /* 0x000fe20000000f00 */
[----:B------:R-:W2:Y:S01]  /*2c010*/  LDL.LU R16, [R1+0x44f4] ;  /* 0x0044f40001107983 */ /* 0x000ea20000300800 */
[----:B------:R-:W2:Y:S03]  /*2c020*/  LDL.LU R17, [R1+0x44f0] ;  /* 0x0044f00001117983 */ /* 0x000ea60000300800 */
[----:B------:R5:W-:Y:S02]  /*2c030*/  STL.64 [R1+0x4490], R4 ;  /* 0x0044900401007387 */ /* 0x000be40000100a00 */
[----:B-----5:R-:W-:Y:S01]  /*2c040*/  IMAD.MOV.U32 R4, RZ, RZ, R20 ;  /* 0x000000ffff047224 */ /* 0x020fe200078e0014 */
[----:B------:R-:W-:Y:S01]  /*2c050*/  MOV R5, R21 ;  /* 0x0000001500057202 */ /* 0x000fe20000000f00 */
[----:B------:R-:W4:Y:S01]  /*2c060*/  LDL.LU R20, [R1+0x44ec] ;  /* 0x0044ec0001147983 */ /* 0x000f220000300800 */
[----:B------:R-:W4:Y:S03]  /*2c070*/  LDL.LU R21, [R1+0x44e8] ;  /* 0x0044e80001157983 */ /* 0x000f260000300800 */
[----:B------:R0:W-:Y:S02]  /*2c080*/  STL.64 [R1+0x44a0], R4 ;  /* 0x0044a00401007387 */ /* 0x0001e40000100a00 */
[----:B0-----:R-:W-:Y:S01]  /*2c090*/  MOV R4, R22 ;  /* 0x0000001600047202 */ /* 0x001fe20000000f00 */
[----:B------:R-:W-:Y:S01]  /*2c0a0*/  IMAD.MOV.U32 R5, RZ, RZ, R23 ;  /* 0x000000ffff057224 */ /* 0x000fe200078e0017 */
[----:B------:R-:W5:Y:S01]  /*2c0b0*/  LDL.LU R22, [R1+0x44e4] ;  /* 0x0044e40001167983 */ /* 0x000f620000300800 */
[----:B------:R-:W5:Y:S02]  /*2c0c0*/  LDL.LU R23, [R1+0x44e0] ;  /* 0x0044e00001177983 */ /* 0x000f640000300800 */
[----:B------:R-:W2:Y:S02]  /*2c0d0*/  LDL.LU R12, [R1+0xe0] ;  /* 0x0000e000010c7983 */ /* 0x000ea40000300800 */
[----:B------:R-:W2:Y:S01]  /*2c0e0*/  LDL.LU R13, [R1+0xe4] ;  /* 0x0000e400010d7983 */ /* 0x000ea20000300800 */
[----:B------:R-:W2:Y:S01]  /*2c0f0*/  LDL.LU R14, [R1+0xe8] ;  /* 0x0000e800010e7983 */ /* 0x000ea20000300800 */
[----:B------:R-:W2:Y:S02]  /*2c100*/  LDL.LU R15, [R1+0xec] ;  /* 0x0000ec00010f7983 */ /* 0x000ea40000300800 */
[----:B------:R0:W-:Y:S02]  /*2c110*/  STL.64 [R1+0x44b8], R4 ;  /* 0x0044b80401007387 */ /* 0x0001e40000100a00 */
[----:B0-----:R-:W4:Y:S01]  /*2c120*/  LDL.LU R4, [R1+0xf0] ;  /* 0x0000f00001047983 */ /* 0x001f220000300800 */
[----:B------:R-:W4:Y:S02]  /*2c130*/  LDL.LU R5, [R1+0xf4] ;  /* 0x0000f40001057983 */ /* 0x000f240000300800 */
[----:B------:R-:W4:Y:S02]  /*2c140*/  LDL.LU R6, [R1+0xf8] ;  /* 0x0000f80001067983 */ /* 0x000f240000300800 */
[----:B------:R-:W4:Y:S01]  /*2c150*/  LDL.LU R7, [R1+0xfc] ;  /* 0x0000fc0001077983 */ /* 0x000f220000300800 */
[----:B------:R-:W-:Y:S01]  /*2c160*/  STL [R1+0x4334], R27 ;  /* 0x0043341b01007387 */ /* 0x000fe20000100800 */
[----:B------:R-:W-:Y:S02]  /*2c170*/  STL [R1+0x4330], R26 ;  /* 0x0043301a01007387 */ /* 0x000fe40000100800 */
[----:B------:R-:W-:Y:S01]  /*2c180*/  STL [R1+0x432c], R25 ;  /* 0x00432c1901007387 */ /* 0x000fe20000100800 */
[C---:B----4-:R-:W-:Y:S07]  /*2c190*/  HMMA.16816.F32 R4, R8.reuse, R20, R4 ;  /* 0x000000140804723c */ /* 0x050fee0000001804 */
[----:B---3--:R-:W-:Y:S01]  /*2c1a0*/  MOV R20, R19 ;  /* 0x0000001300147202 */ /* 0x008fe20000000f00 */
[----:B------:R-:W-:Y:S11]  /*2c1b0*/  IMAD.MOV.U32 R21, RZ, RZ, R18 ;  /* 0x000000ffff157224 */ /* 0x000ff600078e0012 */
[----:B------:R-:W-:Y:S05]  /*2c1c0*/  @!UPT UIADD3 URZ, URZ, URZ, URZ ;  /* 0x0000003f3f3ff290 */ /* 0x000fea000fffe03f */
[----:B------:R-:W-:Y:S02]  /*2c1d0*/  MOV R0, R4 ;  /* 0x0000000400007202 */ /* 0x000fe40000000f00 */
[----:B------:R-:W-:Y:S01]  /*2c1e0*/  MOV R2, R5 ;  /* 0x0000000500027202 */ /* 0x000fe20000000f00 */
[----:B------:R-:W3:Y:S01]  /*2c1f0*/  LDL.LU R4, [R1+0xd0] ;  /* 0x0000d00001047983 */ /* 0x000ee20000300800 */
[----:B------:R-:W-:Y:S02]  /*2c200*/  IMAD.MOV.U32 R3, RZ, RZ, R6 ;  /* 0x000000ffff037224 */ /* 0x000fe400078e0006 */
[----:B------:R-:W3:Y:S01]  /*2c210*/  LDL.LU R5, [R1+0xd4] ;  /* 0x0000d40001057983 */ /* 0x000ee20000300800 */
[----:B------:R-:W-:Y:S01]  /*2c220*/  MOV R24, R7 ;  /* 0x0000000700187202 */ /* 0x000fe20000000f00 */
[----:B------:R-:W3:Y:S01]  /*2c230*/  LDL.LU R6, [R1+0xd8] ;  /* 0x0000d80001067983 */ /* 0x000ee20000300800 */
[----:B------:R-:W3:Y:S02]  /*2c240*/  LDL.LU R7, [R1+0xdc] ;  /* 0x0000dc0001077983 */ /* 0x000ee40000300800 */
[----:B-----5:R-:W-:Y:S02]  /*2c250*/  STL.64 [R1+0x4450], R22 ;  /* 0x0044501601007387 */ /* 0x020fe40000100a00 */
[----:B------:R-:W4:Y:S01]  /*2c260*/  LDL.LU R19, [R1+0x44dc] ;  /* 0x0044dc0001137983 */ /* 0x000f220000300800 */
[----:B------:R-:W4:Y:S01]  /*2c270*/  LDL.LU R18, [R1+0x44d8] ;  /* 0x0044d80001127983 */ /* 0x000f220000300800 */
[----:B------:R0:W-:Y:S03]  /*2c280*/  STL.64 [R1+0x4498], R20 ;  /* 0x0044981401007387 */ /* 0x0001e60000100a00 */
[----:B0-----:R-:W5:Y:S01]  /*2c290*/  LDL.LU R20, [R1+0x2b0] ;  /* 0x0002b00001147983 */ /* 0x001f620000300800 */
[----:B------:R-:W5:Y:S02]  /*2c2a0*/  LDL.LU R21, [R1+0x2b4] ;  /* 0x0002b40001157983 */ /* 0x000f640000300800 */
[----:B------:R-:W3:Y:S02]  /*2c2b0*/  LDL.LU R22, [R1+0x2b8] ;  /* 0x0002b80001167983 */ /* 0x000ee40000300800 */
[----:B------:R-:W3:Y:S01]  /*2c2c0*/  LDL.LU R23, [R1+0x2bc] ;  /* 0x0002bc0001177983 */ /* 0x000ee20000300800 */
[C---:B--2---:R-:W-:Y:S01]  /*2c2d0*/  HMMA.16816.F32 R12, R8.reuse, R16, R12 ;  /* 0x00000010080c723c */ /* 0x044fe2000000180c */
[----:B---3--:R-:W-:Y:S01]  /*2c2e0*/  STL.64 [R1+0x44b0], R22 ;  /* 0x0044b01601007387 */ /* 0x008fe20000100a00 */
[----:B-----5:R0:W-:Y:S03]  /*2c2f0*/  STL.64 [R1+0x44a8], R20 ;  /* 0x0044a81401007387 */ /* 0x0201e60000100a00 */
[----:B0-----:R-:W2:Y:S01]  /*2c300*/  LDL.LU R20, [R1+0x2d0] ;  /* 0x0002d00001147983 */ /* 0x001ea20000300800 */
[----:B------:R-:W2:Y:S02]  /*2c310*/  LDL.LU R21, [R1+0x2d4] ;  /* 0x0002d40001157983 */ /* 0x000ea40000300800 */
[----:B------:R-:W2:Y:S02]  /*2c320*/  LDL.LU R22, [R1+0x2d8] ;  /* 0x0002d80001167983 */ /* 0x000ea40000300800 */
[----:B------:R-:W2:Y:S01]  /*2c330*/  LDL.LU R23, [R1+0x2dc] ;  /* 0x0002dc0001177983 */ /* 0x000ea20000300800 */
[----:B------:R0:W-:Y:S04]  /*2c340*/  STL [R1+0x4344], R24 ;  /* 0x0043441801007387 */ /* 0x0001e80000100800 */
[----:B0-----:R-:W3:Y:S01]  /*2c350*/  LDL.LU R24, [R1+0x2a0] ;  /* 0x0002a00001187983 */ /* 0x001ee20000300800 */
[----:B------:R-:W3:Y:S02]  /*2c360*/  LDL.LU R25, [R1+0x2a4] ;  /* 0x0002a40001197983 */ /* 0x000ee40000300800 */
[----:B------:R-:W3:Y:S02]  /*2c370*/  LDL.LU R26, [R1+0x2a8] ;  /* 0x0002a800011a7983 */ /* 0x000ee40000300800 */
[----:B------:R-:W3:Y:S01]  /*2c380*/  LDL.LU R27, [R1+0x2ac] ;  /* 0x0002ac00011b7983 */ /* 0x000ee20000300800 */
[----:B------:R-:W-:Y:S01]  /*2c390*/  STL [R1+0x4340], R3 ;  /* 0x0043400301007387 */ /* 0x000fe20000100800 */
[----:B------:R-:W-:Y:S02]  /*2c3a0*/  STL [R1+0x433c], R2 ;  /* 0x00433c0201007387 */ /* 0x000fe40000100800 */
[----:B------:R-:W-:Y:S02]  /*2c3b0*/  STL [R1+0x4338], R0 ;  /* 0x0043380001007387 */ /* 0x000fe40000100800 */
[----:B------:R-:W-:Y:S01]  /*2c3c0*/  STL.64 [R1+0xe0], R12 ;  /* 0x0000e00c01007387 */ /* 0x000fe20000100a00 */
[----:B------:R0:W-:Y:S04]  /*2c3d0*/  STL.64 [R1+0xe8], R14 ;  /* 0x0000e80e01007387 */ /* 0x0001e80000100a00 */
[----:B0-----:R-:W5:Y:S01]  /*2c3e0*/  LDL.LU.64 R14, [R1+0x44d0] ;  /* 0x0044d000010e7983 */ /* 0x001f620000300a00 */
[----:B------:R-:W2:Y:S02]  /*2c3f0*/  LDL.LU.64 R12, [R1+0x44c8] ;  /* 0x0044c800010c7983 */ /* 0x000ea40000300a00 */
[----:B----4-:R-:W-:Y:S01]  /*2c400*/  STL.64 [R1+0x4420], R18 ;  /* 0x0044201201007387 */ /* 0x010fe20000100a00 */
[----:B--2---:R-:W-:Y:S01]  /*2c410*/  HMMA.16816.F32 R4, R8, R12, R4 ;  /* 0x0000000c0804723c */ /* 0x004fe20000001804 */
[----:B-----5:R-:W-:-:S02]  /*2c420*/  MOV R16, R14 ;  /* 0x0000000e00107202 */ /* 0x020fc40000000f00 */
[----:B------:R-:W-:Y:S01]  /*2c430*/  MOV R17, R15 ;  /* 0x0000000f00117202 */ /* 0x000fe20000000f00 */
[----:B------:R-:W2:Y:S01]  /*2c440*/  LDL.LU R14, [R1+0x44c4] ;  /* 0x0044c400010e7983 */ /* 0x000ea20000300800 */
[----:B------:R-:W4:Y:S03]  /*2c450*/  LDL.LU R15, [R1+0x44c0] ;  /* 0x0044c000010f7983 */ /* 0x000f260000300800 */
[----:B------:R0:W-:Y:S04]  /*2c460*/  STL.64 [R1+0x4488], R16 ;  /* 0x0044881001007387 */ /* 0x0001e80000100a00 */
[----:B0-----:R-:W5:Y:S01]  /*2c470*/  LDL.LU R16, [R1+0x290] ;  /* 0x0002900001107983 */ /* 0x001f620000300800 */
[----:B------:R-:W5:Y:S02]  /*2c480*/  LDL.LU R17, [R1+0x294] ;  /* 0x0002940001117983 */ /* 0x000f640000300800 */
[----:B------:R-:W5:Y:S02]  /*2c490*/  LDL.LU R18, [R1+0x298] ;  /* 0x0002980001127983 */ /* 0x000f640000300800 */
[----:B------:R-:W5:Y:S06]  /*2c4a0*/  LDL.LU R19, [R1+0x29c] ;  /* 0x00029c0001137983 */ /* 0x000f6c0000300800 */
[----:B------:R0:W-:Y:S01]  /*2c4b0*/  STL.64 [R1+0xd0], R4 ;  /* 0x0000d00401007387 */ /* 0x0001e20000100a00 */
[----:B------:R1:W-:Y:S03]  /*2c4c0*/  STL.64 [R1+0xd8], R6 ;  /* 0x0000d80601007387 */ /* 0x0003e60000100a00 */
[----:B0-----:R-:W1:Y:S02]  /*2c4d0*/  LDL.LU.64 R4, [R1+0x44b8] ;  /* 0x0044b80001047983 */ /* 0x001e640000300a00 */
[----:B-1----:R-:W-:Y:S02]  /*2c4e0*/  HMMA.16816.F32 R4, R8, R4, R20 ;  /* 0x000000040804723c */ /* 0x002fe40000001814 */
[----:B------:R-:W2:Y:S01]  /*2c4f0*/  LDL.LU.64 R22, [R1+0x44b0] ;  /* 0x0044b00001167983 */ /* 0x000ea20000300a00 */
[----:B------:R-:W2:Y:S11]  /*2c500*/  LDL.LU.64 R20, [R1+0x44a8] ;  /* 0x0044a80001147983 */ /* 0x000eb60000300a00 */
[----:B------:R-:W-:Y:S09]  /*2c510*/  @!UPT UIADD3 URZ, URZ, URZ, URZ ;  /* 0x0000003f3f3ff290 */ /* 0x000ff2000fffe03f */
[----:B------:R0:W-:Y:S04]  /*2c520*/  STL.64 [R1+0x2c0], R4 ;  /* 0x0002c00401007387 */ /* 0x0001e80000100a00 */
[----:B0-----:R-:W2:Y:S01]  /*2c530*/  LDL.LU.64 R4, [R1+0x44a0] ;  /* 0x0044a00001047983 */ /* 0x001ea20000300a00 */
[----:B------:R-:W-:Y:S01]  /*2c540*/  IMAD.MOV.U32 R13, RZ, RZ, R6 ;  /* 0x000000ffff0d7224 */ /* 0x000fe200078e0006 */
[----:B------:R-:W-:-:S05]  /*2c550*/  MOV R12, R7 ;  /* 0x00000007000c7202 */ /* 0x000fca0000000f00 */
[----:B------:R-:W-:Y:S01]  /*2c560*/  STL [R1+0x4214], R12 ;  /* 0x0042140c01007387 */ /* 0x000fe20000100800 */
[----:B------:R-:W-:Y:S01]  /*2c570*/  STL [R1+0x4210], R13 ;  /* 0x0042100d01007387 */ /* 0x000fe20000100800 */
[C---:B--2---:R-:W-:Y:S02]  /*2c580*/  HMMA.16816.F32 R4, R8.reuse, R4, R20 ;  /* 0x000000040804723c */ /* 0x044fe40000001814 */
[----:B------:R-:W3:Y:S11]  /*2c590*/  LDL.LU.64 R20, [R1+0x4498] ;  /* 0x0044980001147983 */ /* 0x000ef60000300a00 */
[----:B------:R-:W-:Y:S10]  /*2c5a0*/  @!UPT UIADD3 URZ, URZ, URZ, URZ ;  /* 0x0000003f3f3ff290 */ /* 0x000ff4000fffe03f */
[----:B------:R0:W-:Y:S01]  /*2c5b0*/  STL.64 [R1+0x2b0], R4 ;  /* 0x0002b00401007387 */ /* 0x0001e20000100a00 */
[----:B------:R5:W-:Y:S03]  /*2c5c0*/  STL.64 [R1+0x2b8], R6 ;  /* 0x0002b80601007387 */ /* 0x000be60000100a00 */
[----:B0-----:R-:W5:Y:S01]  /*2c5d0*/  LDL.LU.64 R4, [R1+0x4490] ;  /* 0x0044900001047983 */ /* 0x001f620000300a00 */
[C---:B---3--:R-:W-:Y:S08]  /*2c5e0*/  HMMA.16816.F32 R20, R8.reuse, R20, R24 ;  /* 0x000000140814723c */ /* 0x048ff00000001818 */
[C---:B-----5:R-:W-:Y:S11]  /*2c5f0*/  HMMA.16816.F32 R4, R8.reuse, R4, R16 ;  /* 0x000000040804723c */ /* 0x060ff60000001810 */
[----:B------:R-:W-:Y:S04]  /*2c600*/  @!UPT UIADD3 URZ, URZ, URZ, URZ ;  /* 0x0000003f3f3ff290 */ /* 0x000fe8000fffe03f */
[----:B------:R-:W-:Y:S01]  /*2c610*/  STL.64 [R1+0x2a0], R20 ;  /* 0x0002a01401007387 */ /* 0x000fe20000100a00 */
[----:B------:R-:W-:Y:S02]  /*2c620*/  IMAD.MOV.U32 R13, RZ, RZ, R23 ;  /* 0x000000ffff0d7224 */ /* 0x000fe400078e0017 */
[----:B------:R-:W2:Y:S01]  /*2c630*/  LDL.LU R24, [R1+0x270] ;  /* 0x0002700001187983 */ /* 0x000ea20000300800 */
[----:B------:R-:W-:Y:S01]  /*2c640*/  MOV R12, R22 ;  /* 0x00000016000c7202 */ /* 0x000fe20000000f00 */
[----:B------:R-:W2:Y:S01]  /*2c650*/  LDL.LU R25, [R1+0x274] ;  /* 0x0002740001197983 */ /* 0x000ea20000300800 */
[----:B------:R-:W2:Y:S02]  /*2c660*/  LDL.LU R26, [R1+0x278] ;  /* 0x00027800011a7983 */ /* 0x000ea40000300800 */
[----:B------:R-:W2:Y:S02]  /*2c670*/  LDL.LU R27, [R1+0x27c] ;  /* 0x00027c00011b7983 */ /* 0x000ea40000300800 */
[----:B------:R-:W2:Y:S01]  /*2c680*/  LDL.LU.64 R22, [R1+0xc8] ;  /* 0x0000c80001167983 */ /* 0x000ea20000300a00 */
[----:B------:R-:W-:Y:S01]  /*2c690*/  STL [R1+0x421c], R13 ;  /* 0x00421c0d01007387 */ /* 0x000fe20000100800 */
[----:B------:R-:W-:Y:S02]  /*2c6a0*/  STL [R1+0x4218], R12 ;  /* 0x0042180c01007387 */ /* 0x000fe40000100800 */
[----:B------:R-:W3:Y:S01]  /*2c6b0*/  LDL.LU.64 R16, [R1+0x4488] ;  /* 0x0044880001107983 */ /* 0x000ee20000300a00 */
[----:B------:R-:W-:Y:S01]  /*2c6c0*/  STL.64 [R1+0x290], R4 ;  /* 0x0002900401007387 */ /* 0x000fe20000100a00 */
[----:B------:R0:W-:Y:S03]  /*2c6d0*/  STL.64 [R1+0x298], R6 ;  /* 0x0002980601007387 */ /* 0x0001e60000100a00 */
[----:B0-----:R-:W3:Y:S01]  /*2c6e0*/  LDL.LU.64 R6, [R1+0x4480] ;  /* 0x0044800001067983 */ /* 0x001ee20000300a00 */
[----:B------:R-:W3:Y:S02]  /*2c6f0*/  LDL.LU.64 R4, [R1+0x4478] ;  /* 0x0044780001047983 */ /* 0x000ee40000300a00 */
[----:B---3--:R-:W-:Y:S01]  /*2c700*/  HMMA.16816.F32 R8, R8, R16, R4 ;  /* 0x000000100808723c */ /* 0x008fe20000001804 */
[----:B------:R-:W2:Y:S01]  /*2c710*/  LDL.LU.64 R6, [R1+0x4470] ;  /* 0x0044700001067983 */ /* 0x000ea20000300a00 */
[----:B------:R-:W2:Y:S11]  /*2c720*/  LDL.LU.64 R4, [R1+0x4468] ;  /* 0x0044680001047983 */ /* 0x000eb60000300a00 */
[----:B------:R-:W-:Y:S10]  /*2c730*/  @!UPT UIADD3 URZ, URZ, URZ, URZ ;  /* 0x0000003f3f3ff290 */ /* 0x000ff4000fffe03f */
[----:B------:R0:W-:Y:S01]  /*2c740*/  STL.64 [R1+0x41b0], R10 ;  /* 0x0041b00a01007387 */ /* 0x0001e20000100a00 */
[----:B------:R-:W-:Y:S03]  /*2c750*/  STL.64 [R1+0x41a8], R8 ;  /* 0x0041a80801007387 */ /* 0x000fe60000100a00 */
[----:B0-----:R-:W3:Y:S01]  /*2c760*/  LDL.LU R10, [R1+0x88] ;  /* 0x00008800010a7983 */ /* 0x001ee20000300800 */
[----:B------:R-:W3:Y:S03]  /*2c770*/  LDL.LU R11, [R1+0x8c] ;  /* 0x00008c00010b7983 */ /* 0x000ee60000300800 */
[----:B---3--:R0:W-:Y:S04]  /*2c780*/  STL.64 [R1+0x43d8], R10 ;  /* 0x0043d80a01007387 */ /* 0x0081e80000100a00 */
[----:B0-----:R-:W3:Y:S04]  /*2c790*/  LDL.LU.64 R10, [R1+0x28] ;  /* 0x00002800010a7983 */ /* 0x001ee80000300a00 */
[----:B---3--:R4:W-:Y:S01]  /*2c7a0*/  STL.64 [R1+0x4408], R10 ;  /* 0x0044080a01007387 */ /* 0x0089e20000100a00 */
[----:B------:R-:W3:Y:S02]  /*2c7b0*/  LDL.LU R8, [R1+0x230] ;  /* 0x0002300001087983 */ /* 0x000ee40000300800 */
[----:B------:R-:W3:Y:S01]  /*2c7c0*/  LDL.LU R9, [R1+0x234] ;  /* 0x0002340001097983 */ /* 0x000ee20000300800 */
[----:B----4-:R-:W-:-:S02]  /*2c7d0*/  MOV R10, R15 ;  /* 0x0000000f000a7202 */ /* 0x010fc40000000f00 */
[----:B------:R-:W-:Y:S01]  /*2c7e0*/  MOV R11, R14 ;  /* 0x0000000e000b7202 */ /* 0x000fe20000000f00 */
[----:B------:R-:W4:Y:S01]  /*2c7f0*/  LDL.LU R15, [R1+0x4464] ;  /* 0x00446400010f7983 */ /* 0x000f220000300800 */
        /* <DEDUP_REMOVED lines=9> */
[----:B-----5:R-:W-:Y:S01]  /*2c890*/  IMAD.MOV.U32 R18, RZ, RZ, R14 ;  /* 0x000000ffff127224 */ /* 0x020fe200078e000e */
[----:B----4-:R-:W-:Y:S01]  /*2c8a0*/  MOV R19, R15 ;  /* 0x0000000f00137202 */ /* 0x010fe20000000f00 */
[----:B------:R-:W4:Y:S01]  /*2c8b0*/  LDL.LU R14, [R1+0x445c] ;  /* 0x00445c00010e7983 */ /* 0x000f220000300800 */
[----:B------:R-:W4:Y:S03]  /*2c8c0*/  LDL.LU R15, [R1+0x4458] ;  /* 0x00445800010f7983 */ /* 0x000f260000300800 */
[----:B------:R-:W-:Y:S04]  /*2c8d0*/  STL.64 [R1+0x4448], R18 ;  /* 0x0044481201007387 */ /* 0x000fe80000100a00 */
[----:B--2---:R-:W-:Y:S01]  /*2c8e0*/  STL.64 [R1+0x4440], R16 ;  /* 0x0044401001007387 */ /* 0x004fe20000100a00 */
[----:B------:R0:W-:Y:S02]  /*2c8f0*/  STL.64 [R1+0x4418], R10 ;  /* 0x0044180a01007387 */ /* 0x0001e40000100a00 */
[----:B---3--:R-:W-:Y:S01]  /*2c900*/  STL.64 [R1+0x4410], R8 ;  /* 0x0044100801007387 */ /* 0x008fe20000100a00 */
[----:B0-----:R-:W2:Y:S01]  /*2c910*/  LDL.LU.64 R10, [R1+0x48] ;  /* 0x00004800010a7983 */ /* 0x001ea20000300a00 */
[C---:B------:R-:W-:Y:S07]  /*2c920*/  HMMA.16816.F32 R16, R4.reuse, R22, R24 ;  /* 0x000000160410723c */ /* 0x040fee0000001818 */
[----:B------:R-:W-:Y:S01]  /*2c930*/  IMAD.MOV.U32 R25, RZ, RZ, R23 ;  /* 0x000000ffff197224 */ /* 0x000fe200078e0017 */
[----:B------:R-:W-:Y:S11]  /*2c940*/  MOV R26, R22 ;  /* 0x00000016001a7202 */ /* 0x000ff60000000f00 */
[----:B------:R-:W-:Y:S05]  /*2c950*/  @!UPT UIADD3 URZ, URZ, URZ, URZ ;  /* 0x0000003f3f3ff290 */ /* 0x000fea000fffe03f */
[----:B------:R-:W-:Y:S01]  /*2c960*/  IMAD.MOV.U32 R13, RZ, RZ, R18 ;  /* 0x000000ffff0d7224 */ /* 0x000fe200078e0012 */
[----:B------:R-:W-:Y:S02]  /*2c970*/  MOV R12, R19 ;  /* 0x00000013000c7202 */ /* 0x000fe40000000f00 */
[----:B------:R-:W-:Y:S02]  /*2c980*/  MOV R20, R16 ;  /* 0x0000001000147202 */ /* 0x000fe40000000f00 */
[----:B------:R-:W-:Y:S01]  /*2c990*/  MOV R21, R17 ;  /* 0x0000001100157202 */ /* 0x000fe20000000f00 */
[----:B--2---:R0:W-:Y:S04]  /*2c9a0*/  STL.64 [R1+0x4428], R10 ;  /* 0x0044280a01007387 */ /* 0x0041e80000100a00 */
[----:B0-----:R-:W2:Y:S01]  /*2c9b0*/  LDL.LU.64 R10, [R1+0x58] ;  /* 0x00005800010a7983 */ /* 0x001ea20000300a00 */
[----:B------:R-:W3:Y:S02]  /*2c9c0*/  LDL.LU.64 R22, [R1+0x4450] ;  /* 0x0044500001167983 */ /* 0x000ee40000300a00 */
[----:B------:R-:W5:Y:S02]  /*2c9d0*/  LDL.LU.64 R18, [R1+0x4448] ;  /* 0x0044480001127983 */ /* 0x000f640000300a00 */
[----:B------:R-:W5:Y:S01]  /*2c9e0*/  LDL.LU.64 R16, [R1+0x4440] ;  /* 0x0044400001107983 */ /* 0x000f620000300a00 */
[----:B------:R-:W-:Y:S01]  /*2c9f0*/  STL [R1+0x434c], R25 ;  /* 0x00434c1901007387 */ /* 0x000fe20000100800 */
[----:B------:R0:W-:Y:S03]  /*2ca00*/  STL [R1+0x4348], R26 ;  /* 0x0043481a01007387 */ /* 0x0001e60000100800 */
[----:B0-----:R-:W5:Y:S01]  /*2ca10*/  LDL.LU.64 R26, [R1+0x68] ;  /* 0x00006800011a7983 */ /* 0x001f620000300a00 */
[----:B------:R-:W-:Y:S02]  /*2ca20*/  STL [R1+0x4254], R21 ;  /* 0x0042541501007387 */ /* 0x000fe40000100800 */
[----:B------:R0:W-:Y:S01]  /*2ca30*/  STL [R1+0x4250], R20 ;  /* 0x0042501401007387 */ /* 0x0001e20000100800 */
[----:B---3--:R1:W-:Y:S01]  /*2ca40*/  STL.64 [R1+0x43d0], R22 ;  /* 0x0043d01601007387 */ /* 0x0083e20000100a00 */
[----:B0-----:R-:W3:Y:S02]  /*2ca50*/  LDL.LU R20, [R1+0x220] ;  /* 0x0002200001147983 */ /* 0x001ee40000300800 */
[----:B------:R-:W3:Y:S01]  /*2ca60*/  LDL.LU R21, [R1+0x224] ;  /* 0x0002240001157983 */ /* 0x000ee20000300800 */
[----:B-1----:R-:W3:Y:S01]  /*2ca70*/  LDL.LU R22, [R1+0x228] ;  /* 0x0002280001167983 */ /* 0x002ee20000300800 */
[----:B------:R-:W3:Y:S01]  /*2ca80*/  LDL.LU R23, [R1+0x22c] ;  /* 0x00022c0001177983 */ /* 0x000ee20000300800 */
[C---:B-----5:R-:W-:Y:S01]  /*2ca90*/  HMMA.16816.F32 R16, R4.reuse, R26, R16 ;  /* 0x0000001a0410723c */ /* 0x060fe20000001810 */
[----:B------:R-:W-:Y:S01]  /*2caa0*/  STL [R1+0x422c], R13 ;  /* 0x00422c0d01007387 */ /* 0x000fe20000100800 */
[----:B------:R-:W-:Y:S01]  /*2cab0*/  STL [R1+0x4228], R12 ;  /* 0x0042280c01007387 */ /* 0x000fe20000100800 */
[----:B----4-:R0:W-:Y:S03]  /*2cac0*/  STL.64 [R1+0x43b8], R14 ;  /* 0x0043b80e01007387 */ /* 0x0101e60000100a00 */
[----:B0-----:R-:W4:Y:S11]  /*2cad0*/  LDL.LU.64 R14, [R1+0x38] ;  /* 0x00003800010e7983 */ /* 0x001f360000300a00 */
[----:B------:R-:W-:Y:S06]  /*2cae0*/  @!UPT UIADD3 URZ, URZ, URZ, URZ ;  /* 0x0000003f3f3ff290 */ /* 0x000fec000fffe03f */
[----:B------:R-:W-:Y:S01]  /*2caf0*/  STL.64 [R1+0x400], R16 ;  /* 0x0004001001007387 */ /* 0x000fe20000100a00 */
[----:B------:R0:W-:Y:S03]  /*2cb00*/  STL.64 [R1+0x408], R18 ;  /* 0x0004081201007387 */ /* 0x0001e60000100a00 */
[----:B0-----:R-:W5:Y:S01]  /*2cb10*/  LDL.LU.64 R18, [R1+0x4438] ;  /* 0x0044380001127983 */ /* 0x001f620000300a00 */
[----:B------:R-:W5:Y:S01]  /*2cb20*/  LDL.LU.64 R16, [R1+0x4430] ;  /* 0x0044300001107983 */ /* 0x000f620000300a00 */
[----:B------:R-:W-:Y:S01]  /*2cb30*/  MOV R0, R26 ;  /* 0x0000001a00007202 */ /* 0x000fe20000000f00 */
[----:B------:R0:W-:Y:S01]  /*2cb40*/  STL [R1+0x4354], R27 ;  /* 0x0043541b01007387 */ /* 0x0001e20000100800 */
[----:B------:R-:W3:Y:S01]  /*2cb50*/  LDL.LU R24, [R1+0x240] ;  /* 0x0002400001187983 */ /* 0x000ee20000300800 */
[----:B------:R-:W3:Y:S02]  /*2cb60*/  LDL.LU R25, [R1+0x244] ;  /* 0x0002440001197983 */ /* 0x000ee40000300800 */
[----:B------:R-:W3:Y:S02]  /*2cb70*/  LDL.LU R26, [R1+0x248] ;  /* 0x00024800011a7983 */ /* 0x000ee40000300800 */
[----:B--2---:R-:W-:Y:S01]  /*2cb80*/  IMAD.MOV.U32 R3, RZ, RZ, R10 ;  /* 0x000000ffff037224 */ /* 0x004fe200078e000a */
[----:B------:R-:W-:Y:S01]  /*2cb90*/  MOV R2, R11 ;  /* 0x0000000b00027202 */ /* 0x000fe20000000f00 */
[----:B0-----:R-:W3:Y:S01]  /*2cba0*/  LDL.LU R27, [R1+0x24c] ;  /* 0x00024c00011b7983 */ /* 0x001ee20000300800 */
[----:B------:R-:W-:Y:S01]  /*2cbb0*/  STL [R1+0x4350], R0 ;  /* 0x0043500001007387 */ /* 0x000fe20000100800 */
[C---:B-----5:R-:W-:Y:S02]  /*2cbc0*/  HMMA.16816.F32 R16, R4.reuse, R10, R16 ;  /* 0x0000000a0410723c */ /* 0x060fe40000001810 */
[----:B------:R-:W3:Y:S11]  /*2cbd0*/  LDL.LU.64 R10, [R1+0x4428] ;  /* 0x00442800010a7983 */ /* 0x000ef60000300a00 */
[----:B------:R-:W-:Y:S10]  /*2cbe0*/  @!UPT UIADD3 URZ, URZ, URZ, URZ ;  /* 0x0000003f3f3ff290 */ /* 0x000ff4000fffe03f */
[----:B------:R0:W-:Y:S01]  /*2cbf0*/  STL.64 [R1+0x3f0], R16 ;  /* 0x0003f01001007387 */ /* 0x0001e20000100a00 */
[----:B------:R1:W-:Y:S01]  /*2cc00*/  STL [R1+0x3f8], R18 ;  /* 0x0003f81201007387 */ /* 0x0003e20000100800 */
[----:B0-----:R-:W-:Y:S02]  /*2cc10*/  MOV R16, R19 ;  /* 0x0000001300107202 */ /* 0x001fe40000000f00 */
[----:B-1----:R-:W2:Y:S01]  /*2cc20*/  LDL.LU.64 R18, [R1+0x4420] ;  /* 0x0044200001127983 */ /* 0x002ea20000300a00 */
[----:B------:R-:W-:Y:S02]  /*2cc30*/  STL [R1+0x435c], R2 ;  /* 0x00435c0201007387 */ /* 0x000fe40000100800 */
[----:B------:R-:W-:Y:S01]  /*2cc40*/  STL [R1+0x4358], R3 ;  /* 0x0043580301007387 */ /* 0x000fe20000100800 */
[C---:B---3--:R-:W-:Y:S11]  /*2cc50*/  HMMA.16816.F32 R24, R4.reuse, R10, R24 ;  /* 0x0000000a0418723c */ /* 0x048ff60000001818 */
[----:B------:R-:W-:Y:S11]  /*2cc60*/  @!UPT UIADD3 URZ, URZ, URZ, URZ ;  /* 0x0000003f3f3ff290 */ /* 0x000ff6000fffe03f */
[----:B------:R-:W-:Y:S01]  /*2cc70*/  @!UPT UIADD3 URZ, URZ, URZ, URZ ;  /* 0x0000003f3f3ff290 */ /* 0x000fe2000fffe03f */
[----:B------:R0:W-:Y:S01]  /*2cc80*/  STL.64 [R1+0x3e0], R24 ;  /* 0x0003e01801007387 */ /* 0x0001e20000100a00 */
[----:B------:R1:W-:Y:S01]  /*2cc90*/  STL.64 [R1+0x3e8], R26 ;  /* 0x0003e81a01007387 */ /* 0x0003e20000100a00 */
[----:B0-----:R-:W-:Y:S01]  /*2cca0*/  MOV R24, R11 ;  /* 0x0000000b00187202 */ /* 0x001fe20000000f00 */
[----:B-1----:R-:W-:Y:S02]  /*2ccb0*/  IMAD.MOV.U32 R26, RZ, RZ, R10 ;  /* 0x000000ffff1a7224 */ /* 0x002fe400078e000a */
[----:B------:R-:W4:Y:S01]  /*2ccc0*/  LDL.LU.64 R10, [R1+0x4418] ;  /* 0x00441800010a7983 */ /* 0x000f220000300a00 */
[----:B------:R-:W4:Y:S02]  /*2ccd0*/  LDL.LU.64 R8, [R1+0x4410] ;  /* 0x0044100001087983 */ /* 0x000f240000300a00 */
[C---:B----4-:R-:W-:Y:S11]  /*2cce0*/  HMMA.16816.F32 R8, R4.reuse, R14, R8 ;  /* 0x0000000e0408723c */ /* 0x050ff60000001808 */
[----:B------:R-:W-:Y:S11]  /*2ccf0*/  @!UPT UIADD3 URZ, URZ, URZ, URZ ;  /* 0x0000003f3f3ff290 */ /* 0x000ff6000fffe03f */
[----:B------:R-:W-:Y:S01]  /*2cd00*/  @!UPT UIADD3 URZ, URZ, URZ, URZ ;  /* 0x0000003f3f3ff290 */ /* 0x000fe2000fffe03f */
[----:B------:R-:W-:Y:S01]  /*2cd10*/  STL.64 [R1+0x3d0], R8 ;  /* 0x0003d00801007387 */ /* 0x000fe20000100a00 */
[----:B------:R0:W-:Y:S03]  /*2cd20*/  STL.64 [R1+0x3d8], R10 ;  /* 0x0003d80a01007387 */ /* 0x0001e60000100a00 */
[----:B0-----:R-:W3:Y:S01]  /*2cd30*/  LDL.LU.64 R10, [R1+0x4408] ;  /* 0x00440800010a7983 */ /* 0x001ee20000300a00 */
[----:B------:R-:W-:Y:S01]  /*2cd40*/  MOV R0, R14 ;  /* 0x0000000e00007202 */ /* 0x000fe20000000f00 */
[----:B------:R-:W-:Y:S02]  /*2cd50*/  IMAD.MOV.U32 R25, RZ, RZ, R15 ;  /* 0x000000ffff197224 */ /* 0x000fe400078e000f */
[C---:B---3--:R-:W-:Y:S11]  /*2cd60*/  HMMA.16816.F32 R12, R4.reuse, R10, R20 ;  /* 0x0000000a040c723c */ /* 0x048ff60000001814 */
[----:B------:R-:W-:Y:S11]  /*2cd70*/  @!UPT UIADD3 URZ, URZ, URZ, URZ ;  /* 0x0000003f3f3ff290 */ /* 0x000ff6000fffe03f */
[----:B------:R-:W-:Y:S01]  /*2cd80*/  @!UPT UIADD3 URZ, URZ, URZ, URZ ;  /* 0x0000003f3f3ff290 */ /* 0x000fe2000fffe03f */
[----:B------:R-:W-:Y:S01]  /*2cd90*/  STL.64 [R1+0x3c0], R12 ;  /* 0x0003c00c01007387 */ /* 0x000fe20000100a00 */
[----:B------:R-:W-:Y:S02]  /*2cda0*/  STL.64 [R1+0x3c8], R14 ;  /* 0x0003c80e01007387 */ /* 0x000fe40000100a00 */
[----:B------:R-:W3:Y:S02]  /*2cdb0*/  LDL.LU R8, [R1+0x200] ;  /* 0x0002000001087983 */ /* 0x000ee40000300800 */
[----:B------:R-:W3:Y:S01]  /*2cdc0*/  LDL.LU R9, [R1+0x204] ;  /* 0x0002040001097983 */ /* 0x000ee20000300800 */
[----:B------:R-:W-:Y:S02]  /*2cdd0*/  MOV R27, R10 ;  /* 0x0000000a001b7202 */ /* 0x000fe40000000f00 */
[----:B------:R-:W-:Y:S01]  /*2cde0*/  MOV R17, R11 ;  /* 0x0000000b00117202 */ /* 0x000fe20000000f00 */
[----:B--2---:R-:W-:Y:S01]  /*2cdf0*/  IMAD.MOV.U32 R10, RZ, RZ, R18 ;  /* 0x000000ffff0a7224 */ /* 0x004fe200078e0012 */
[----:B------:R-:W-:Y:S01]  /*2ce00*/  MOV R11, R19 ;  /* 0x00000013000b7202 */ /* 0x000fe20000000f00 */
[----:B------:R-:W2:Y:S01]  /*2ce10*/  LDL.LU R18, [R1+0x4404] ;  /* 0x0044040001127983 */ /* 0x000ea20000300800 */
[----:B------:R-:W2:Y:S03]  /*2ce20*/  LDL.LU R19, [R1+0x4400] ;  /* 0x0044000001137983 */ /* 0x000ea60000300800 */
[----:B------:R0:W-:Y:S04]  /*2ce30*/  STL.64 [R1+0x43e8], R10 ;  /* 0x0043e80a01007387 */ /* 0x0001e80000100a00 */
[----:B---3--:R-:W-:Y:S01]  /*2ce40*/  STL.64 [R1+0x43e0], R8 ;  /* 0x0043e00801007387 */ /* 0x008fe20000100a00 */
[----:B0-----:R-:W3:Y:S02]  /*2ce50*/  LDL.LU.64 R10, [R1+0x18] ;  /* 0x00001800010a7983 */ /* 0x001ee40000300a00 */
[----:B------:R-:W4:Y:S02]  /*2ce60*/  LDL.LU.64 R22, [R1+0x8] ;  /* 0x0000080001167983 */ /* 0x000f240000300a00 */
[----:B----4-:R0:W-:Y:S01]  /*2ce70*/  STL.64 [R1+0x43f0], R22 ;  /* 0x0043f01601007387 */ /* 0x0101e20000100a00 */
[----:B------:R-:W3:Y:S02]  /*2ce80*/  LDL.LU R20, [R1+0x210] ;  /* 0x0002100001147983 */ /* 0x000ee40000300800 */
[----:B------:R-:W3:Y:S01]  /*2ce90*/  LDL.LU R21, [R1+0x214] ;  /* 0x0002140001157983 */ /* 0x000ee20000300800 */
[----:B0-----:R-:W3:Y:S01]  /*2cea0*/  LDL.LU R22, [R1+0x218] ;  /* 0x0002180001167983 */ /* 0x001ee20000300800 */
[----:B------:R-:W3:Y:S02]  /*2ceb0*/  LDL.LU R23, [R1+0x21c] ;  /* 0x00021c0001177983 */ /* 0x000ee40000300800 */
[----:B--2---:R-:W-:Y:S02]  /*2cec0*/  STL.64 [R1+0x43c8], R18 ;  /* 0x0043c81201007387 */ /* 0x004fe40000100a00 */
[----:B------:R-:W-:Y:S01]  /*2ced0*/  STL.64 [R1+0x43c0], R16 ;  /* 0x0043c01001007387 */ /* 0x000fe20000100a00 */
[----:B------:R-:W-:Y:S01]  /*2cee0*/  STL.64 [R1+0x4368], R26 ;  /* 0x0043681a01007387 */ /* 0x000fe20000100a00 */
[----:B------:R0:W-:Y:S03]  /*2cef0*/  STL.64 [R1+0x4360], R24 ;  /* 0x0043601801007387 */ /* 0x0001e60000100a00 */
[----:B0-----:R-:W2:Y:S01]  /*2cf00*/  LDL.LU R24, [R1+0x190] ;  /* 0x0001900001187983 */ /* 0x001ea20000300800 */
[----:B------:R-:W2:Y:S01]  /*2cf10*/  LDL.LU R25, [R1+0x194] ;  /* 0x0001940001197983 */ /* 0x000ea20000300800 */
[----:B------:R-:W-:Y:S01]  /*2cf20*/  MOV R26, R28 ;  /* 0x0000001c001a7202 */ /* 0x000fe20000000f00 */
[----:B------:R-:W-:Y:S01]  /*2cf30*/  IMAD.MOV.U32 R27, RZ, RZ, R29 ;  /* 0x000000ffff1b7224 */ /* 0x000fe200078e001d */
[----:B------:R-:W4:Y:S01]  /*2cf40*/  LDL.LU R28, [R1+0x43fc] ;  /* 0x0043fc00011c7983 */ /* 0x000f220000300800 */
[----:B------:R-:W5:Y:S02]  /*2cf50*/  LDL.LU R29, [R1+0x43f8] ;  /* 0x0043f800011d7983 */ /* 0x000f640000300800 */
[----:B------:R-:W3:Y:S02]  /*2cf60*/  LDL.LU R12, [R1+0x1e0] ;  /* 0x0001e000010c7983 */ /* 0x000ee40000300800 */
[----:B------:R-:W3:Y:S01]  /*2cf70*/  LDL.LU R13, [R1+0x1e4] ;  /* 0x0001e400010d7983 */ /* 0x000ee20000300800 */
[----:B------:R-:W3:Y:S01]  /*2cf80*/  LDL.LU R14, [R1+0x1e8] ;  /* 0x0001e800010e7983 */ /* 0x000ee20000300800 */
[----:B------:R-:W3:Y:S02]  /*2cf90*/  LDL.LU R15, [R1+0x1ec] ;  /* 0x0001ec00010f7983 */ /* 0x000ee40000300800 */
[----:B------:R-:W3:Y:S02]  /*2cfa0*/  LDL.LU R16, [R1+0x1f0] ;  /* 0x0001f00001107983 */ /* 0x000ee40000300800 */
[----:B------:R-:W3:Y:S01]  /*2cfb0*/  LDL.LU R17, [R1+0x1f4] ;  /* 0x0001f40001117983 */ /* 0x000ee20000300800 */
[----:B------:R-:W3:Y:S01]  /*2cfc0*/  LDL.LU R18, [R1+0x1f8] ;  /* 0x0001f80001127983 */ /* 0x000ee20000300800 */
[----:B------:R-:W3:Y:S02]  /*2cfd0*/  LDL.LU R19, [R1+0x1fc] ;  /* 0x0001fc0001137983 */ /* 0x000ee40000300800 */
[----:B------:R0:W-:Y:S01]  /*2cfe0*/  STL.64 [R1+0x4378], R26 ;  /* 0x0043781a01007387 */ /* 0x0001e20000100a00 */
[----:B--2---:R1:W-:Y:S01]  /*2cff0*/  STL.64 [R1+0x4370], R24 ;  /* 0x0043701801007387 */ /* 0x0043e20000100a00 */
[----:B0-----:R-:W2:Y:S03]  /*2d000*/  LDL.LU.64 R26, [R1+0x98] ;  /* 0x00009800011a7983 */ /* 0x001ea60000300a00 */
[----:B--2---:R0:W-:Y:S01]  /*2d010*/  STL.64 [R1+0x4380], R26 ;  /* 0x0043801a01007387 */ /* 0x0041e20000100a00 */
[----:B-1----:R-:W2:Y:S02]  /*2d020*/  LDL.LU R24, [R1+0x1b0] ;  /* 0x0001b00001187983 */ /* 0x002ea40000300800 */
[----:B------:R-:W2:Y:S01]  /*2d030*/  LDL.LU R25, [R1+0x1b4] ;  /* 0x0001b40001197983 */ /* 0x000ea20000300800 */
[----:B0-----:R-:W2:Y:S01]  /*2d040*/  LDL.LU R26, [R1+0x1b8] ;  /* 0x0001b800011a7983 */ /* 0x001ea20000300800 */
[----:B------:R-:W2:Y:S01]  /*2d050*/  LDL.LU R27, [R1+0x1bc] ;  /* 0x0001bc00011b7983 */ /* 0x000ea20000300800 */
[----:B---3--:R-:W-:Y:S02]  /*2d060*/  HMMA.16816.F32 R20, R4, R10, R20 ;  /* 0x0000000a0414723c */ /* 0x008fe40000001814 */
[----:B--2---:R0:W-:Y:S01]  /*2d070*/  STL.64 [R1+0x43a0], R26 ;  /* 0x0043a01a01007387 */ /* 0x0041e20000100a00 */
[----:B------:R1:W-:Y:S03]  /*2d080*/  STL.64 [R1+0x4398], R24 ;  /* 0x0043981801007387 */ /* 0x0003e60000100a00 */
[----:B0-----:R-:W2:Y:S01]  /*2d090*/  LDL.LU.64 R26, [R1+0xb8] ;  /* 0x0000b800011a7983 */ /* 0x001ea20000300a00 */
[----:B------:R-:W-:-:S02]  /*2d0a0*/  MOV R2, R10 ;  /* 0x0000000a00027202 */ /* 0x000fc40000000f00 */
[----:B------:R-:W-:Y:S01]  /*2d0b0*/  MOV R3, R11 ;  /* 0x0000000b00037202 */ /* 0x000fe20000000f00 */
[----:B--2---:R0:W-:Y:S01]  /*2d0c0*/  STL.64 [R1+0x43b0], R26 ;  /* 0x0043b01a01007387 */ /* 0x0041e20000100a00 */
[----:B-1----:R-:W2:Y:S02]  /*2d0d0*/  LDL.LU R24, [R1+0x1d0] ;  /* 0x0001d00001187983 */ /* 0x002ea40000300800 */
[----:B------:R-:W2:Y:S01]  /*2d0e0*/  LDL.LU R25, [R1+0x1d4] ;  /* 0x0001d40001197983 */ /* 0x000ea20000300800 */
[----:B0-----:R-:W2:Y:S01]  /*2d0f0*/  LDL.LU R26, [R1+0x1d8] ;  /* 0x0001d800011a7983 */ /* 0x001ea20000300800 */
[----:B------:R-:W2:Y:S08]  /*2d100*/  LDL.LU R27, [R1+0x1dc] ;  /* 0x0001dc00011b7983 */ /* 0x000eb00000300800 */
[----:B------:R-:W-:Y:S02]  /*2d110*/  STL.64 [R1+0x3b0], R20 ;  /* 0x0003b01401007387 */ /* 0x000fe40000100a00 */
[----:B------:R0:W-:Y:S02]  /*2d120*/  STL.64 [R1+0x3b8], R22 ;  /* 0x0003b81601007387 */ /* 0x0001e40000100a00 */
[----:B0-----:R-:W3:Y:S01]  /*2d130*/  LDL.LU.64 R22, [R1+0x43f0] ;  /* 0x0043f00001167983 */ /* 0x001ee20000300a00 */
        /* <DEDUP_REMOVED lines=8> */
[----:B------:R-:W-:Y:S01]  /*2d1c0*/  IMAD.MOV.U32 R9, RZ, RZ, R22 ;  /* 0x000000ffff097224 */ /* 0x000fe200078e0016 */
[----:B------:R-:W-:Y:S02]  /*2d1d0*/  MOV R8, R23 ;  /* 0x0000001700087202 */ /* 0x000fe40000000f00 */
[----:B------:R-:W2:Y:S04]  /*2d1e0*/  LDL.LU.64 R22, [R1+0x43d0] ;  /* 0x0043d00001167983 */ /* 0x000ea80000300a00 */
[----:B---3--:R0:W-:Y:S01]  /*2d1f0*/  STL.64 [R1+0x4390], R10 ;  /* 0x0043900a01007387 */ /* 0x0081e20000100a00 */
[----:B------:R1:W-:Y:S03]  /*2d200*/  STL.64 [R1+0x4388], R8 ;  /* 0x0043880801007387 */ /* 0x0003e60000100a00 */
[----:B0-----:R-:W3:Y:S01]  /*2d210*/  LDL.LU.64 R10, [R1+0xa8] ;  /* 0x0000a800010a7983 */ /* 0x001ee20000300a00 */
[C---:B--2---:R-:W-:Y:S03]  /*2d220*/  HMMA.16816.F32 R16, R4.reuse, R22, R16 ;  /* 0x000000160410723c */ /* 0x044fe60000001810 */
[----:B---3--:R-:W-:Y:S01]  /*2d230*/  STL.64 [R1+0x43a8], R10 ;  /* 0x0043a80a01007387 */ /* 0x008fe20000100a00 */
[----:B-1----:R-:W2:Y:S02]  /*2d240*/  LDL.LU R8, [R1+0x1c0] ;  /* 0x0001c00001087983 */ /* 0x002ea40000300800 */
[----:B------:R-:W2:Y:S11]  /*2d250*/  LDL.LU R9, [R1+0x1c4] ;  /* 0x0001c40001097983 */ /* 0x000eb60000300800 */
[----:B------:R-:W-:Y:S06]  /*2d260*/  @!UPT UIADD3 URZ, URZ, URZ, URZ ;  /* 0x0000003f3f3ff290 */ /* 0x000fec000fffe03f */
[----:B------:R-:W-:Y:S01]  /*2d270*/  STL.64 [R1+0x390], R16 ;  /* 0x0003901001007387 */ /* 0x000fe20000100a00 */
[----:B------:R0:W-:Y:S04]  /*2d280*/  STL.64 [R1+0x398], R18 ;  /* 0x0003981201007387 */ /* 0x0001e80000100a00 */
[----:B0-----:R-:W3:Y:S01]  /*2d290*/  LDL.LU.64 R18, [R1+0x43c8] ;  /* 0x0043c80001127983 */ /* 0x001ee20000300a00 */
[----:B------:R-:W2:Y:S01]  /*2d2a0*/  LDL.LU.64 R16, [R1+0x43c0] ;  /* 0x0043c00001107983 */ /* 0x000ea20000300a00 */
[C---:B---3--:R-:W-:Y:S11]  /*2d2b0*/  HMMA.16816.F32 R12, R4.reuse, R18, R12 ;  /* 0x00000012040c723c */ /* 0x048ff6000000180c */
[----:B------:R-:W-:Y:S11]  /*2d2c0*/  @!UPT UIADD3 URZ, URZ, URZ, URZ ;  /* 0x0000003f3f3ff290 */ /* 0x000ff6000fffe03f */
[----:B------:R-:W-:Y:S01]  /*2d2d0*/  @!UPT UIADD3 URZ, URZ, URZ, URZ ;  /* 0x0000003f3f3ff290 */ /* 0x000fe2000fffe03f */
[----:B------:R-:W-:Y:S01]  /*2d2e0*/  STL.64 [R1+0x380], R12 ;  /* 0x0003800c01007387 */ /* 0x000fe20000100a00 */
[----:B------:R0:W-:Y:S03]  /*2d2f0*/  STL.64 [R1+0x388], R14 ;  /* 0x0003880e01007387 */ /* 0x0001e60000100a00 */
[----:B0-----:R-:W3:Y:S01]  /*2d300*/  LDL.LU.64 R14, [R1+0x43b8] ;  /* 0x0043b800010e7983 */ /* 0x001ee20000300a00 */
[----:B------:R-:W-:Y:S02]  /*2d310*/  STL.64 [R1+0x4298], R18 ;  /* 0x0042981201007387 */ /* 0x000fe40000100a00 */
[----:B--2---:R-:W-:Y:S01]  /*2d320*/  STL [R1+0x4290], R16 ;  /* 0x0042901001007387 */ /* 0x004fe20000100800 */
[----:B---3--:R-:W-:Y:S11]  /*2d330*/  HMMA.16816.F32 R24, R4, R14, R24 ;  /* 0x0000000e0418723c */ /* 0x008ff60000001818 */
[----:B------:R-:W-:Y:S11]  /*2d340*/  @!UPT UIADD3 URZ, URZ, URZ, URZ ;  /* 0x0000003f3f3ff290 */ /* 0x000ff6000fffe03f */
[----:B------:R-:W-:Y:S01]  /*2d350*/  @!UPT UIADD3 URZ, URZ, URZ, URZ ;  /* 0x0000003f3f3ff290 */ /* 0x000fe2000fffe03f */
[----:B------:R-:W-:Y:S01]  /*2d360*/  STL.64 [R1+0x370], R24 ;  /* 0x0003701801007387 */ /* 0x000fe20000100a00 */
[----:B------:R0:W-:Y:S03]  /*2d370*/  STL.64 [R1+0x378], R26 ;  /* 0x0003781a01007387 */ /* 0x0001e60000100a00 */
[----:B0-----:R-:W2:Y:S01]  /*2d380*/  LDL.LU.64 R26, [R1+0x43b0] ;  /* 0x0043b000011a7983 */ /* 0x001ea20000300a00 */
[----:B-----5:R-:W-:Y:S01]  /*2d390*/  MOV R10, R29 ;  /* 0x0000001d000a7202 */ /* 0x020fe20000000f00 */
[----:B----4-:R-:W-:-:S07]  /*2d3a0*/  IMAD.MOV.U32 R11, RZ, RZ, R28 ;  /* 0x000000ffff0b7224 */ /* 0x010fce00078e001c */
[C---:B--2---:R-:W-:Y:S01]  /*2d3b0*/  HMMA.16816.F32 R8, R4.reuse, R26, R8 ;  /* 0x0000001a0408723c */ /* 0x044fe20000001808 */
[----:B------:R-:W-:Y:S02]  /*2d3c0*/  MOV R13, R26 ;  /* 0x0000001a000d7202 */ /* 0x000fe40000000f00 */
[----:B------:R-:W-:Y:S11]  /*2d3d0*/  MOV R12, R27 ;  /* 0x0000001b000c7202 */ /* 0x000ff60000000f00 */
[----:B------:R-:W-:Y:S09]  /*2d3e0*/  @!UPT UIADD3 URZ, URZ, URZ, URZ ;  /* 0x0000003f3f3ff290 */ /* 0x000ff2000fffe03f */
[----:B------:R-:W-:Y:S01]  /*2d3f0*/  STL.64 [R1+0x360], R8 ;  /* 0x0003600801007387 */ /* 0x000fe20000100a00 */
[----:B------:R0:W-:Y:S03]  /*2d400*/  STL.64 [R1+0x368], R10 ;  /* 0x0003680a01007387 */ /* 0x0001e60000100a00 */
[----:B0-----:R-:W2:Y:S01]  /*2d410*/  LDL.LU.64 R10, [R1+0x43a8] ;  /* 0x0043a800010a7983 */ /* 0x001ea20000300a00 */
[----:B------:R-:W2:Y:S02]  /*2d420*/  LDL.LU.64 R26, [R1+0x43a0] ;  /* 0x0043a000011a7983 */ /* 0x000ea40000300a00 */
[----:B------:R-:W2:Y:S02]  /*2d430*/  LDL.LU.64 R24, [R1+0x4398] ;  /* 0x0043980001187983 */ /* 0x000ea40000300a00 */
[----:B------:R0:W-:Y:S01]  /*2d440*/  STL.64 [R1+0x4238], R14 ;  /* 0x0042380e01007387 */ /* 0x0001e20000100a00 */
[----:B------:R-:W-:Y:S04]  /*2d450*/  STL.64 [R1+0x4230], R12 ;  /* 0x0042300c01007387 */ /* 0x000fe80000100a00 */
[----:B0-----:R-:W3:Y:S01]  /*2d460*/  LDL.LU.64 R14, [R1+0x78] ;  /* 0x00007800010e7983 */ /* 0x001ee20000300a00 */
[----:B--2---:R-:W-:Y:S01]  /*2d470*/  HMMA.16816.F32 R24, R4, R10, R24 ;  /* 0x0000000a0418723c */ /* 0x004fe20000001818 */
[----:B------:R-:W-:Y:S01]  /*2d480*/  IMAD.MOV.U32 R21, RZ, RZ, R10 ;  /* 0x000000ffff157224 */ /* 0x000fe200078e000a */
[----:B------:R-:W-:-:S02]  /*2d490*/  MOV R20, R11 ;  /* 0x0000000b00147202 */ /* 0x000fc40000000f00 */
[----:B------:R-:W2:Y:S01]  /*2d4a0*/  LDL.LU.64 R10, [R1+0x4390] ;  /* 0x00439000010a7983 */ /* 0x000ea20000300a00 */
[----:B------:R-:W4:Y:S11]  /*2d4b0*/  LDL.LU.64 R8, [R1+0x4388] ;  /* 0x0043880001087983 */ /* 0x000f360000300a00 */
[----:B------:R-:W-:Y:S07]  /*2d4c0*/  @!UPT UIADD3 URZ, URZ, URZ, URZ ;  /* 0x0000003f3f3ff290 */ /* 0x000fee000fffe03f */
[----:B------:R-:W-:Y:S01]  /*2d4d0*/  STL.64 [R1+0x350], R24 ;  /* 0x0003501801007387 */ /* 0x000fe20000100a00 */
[----:B------:R-:W-:Y:S01]  /*2d4e0*/  MOV R29, R26 ;  /* 0x0000001a001d7202 */ /* 0x000fe20000000f00 */
[----:B------:R-:W-:Y:S02]  /*2d4f0*/  IMAD.MOV.U32 R28, RZ, RZ, R27 ;  /* 0x000000ffff1c7224 */ /* 0x000fe400078e001b */
[----:B------:R-:W5:Y:S01]  /*2d500*/  LDL.LU.64 R26, [R1+0x4380] ;  /* 0x00438000011a7983 */ /* 0x000f620000300a00 */
[----:B------:R-:W-:Y:S02]  /*2d510*/  STL.64 [R1+0x4260], R22 ;  /* 0x0042601601007387 */ /* 0x000fe40000100a00 */
[----:B------:R0:W-:Y:S02]  /*2d520*/  STL.64 [R1+0x4258], R20 ;  /* 0x0042581401007387 */ /* 0x0001e40000100a00 */
[----:B0-----:R-:W5:Y:S01]  /*2d530*/  LDL.LU R20, [R1+0x1a0] ;  /* 0x0001a00001147983 */ /* 0x001f620000300800 */
[----:B------:R-:W5:Y:S02]  /*2d540*/  LDL.LU R21, [R1+0x1a4] ;  /* 0x0001a40001157983 */ /* 0x000f640000300800 */
[----:B------:R-:W5:Y:S02]  /*2d550*/  LDL.LU R22, [R1+0x1a8] ;  /* 0x0001a80001167983 */ /* 0x000f640000300800 */
[----:B------:R-:W5:Y:S01]  /*2d560*/  LDL.LU R23, [R1+0x1ac] ;  /* 0x0001ac0001177983 */ /* 0x000f620000300800 */
[----:B------:R-:W-:Y:S01]  /*2d570*/  STL [R1+0x4144], R28 ;  /* 0x0041441c01007387 */ /* 0x000fe20000100800 */
[----:B------:R-:W-:Y:S01]  /*2d580*/  STL [R1+0x4140], R29 ;  /* 0x0041401d01007387 */ /* 0x000fe20000100800 */
[C---:B-----5:R-:W-:Y:S11]  /*2d590*/  HMMA.16816.F32 R20, R4.reuse, R26, R20 ;  /* 0x0000001a0414723c */ /* 0x060ff60000001814 */
[----:B------:R-:W-:Y:S11]  /*2d5a0*/  @!UPT UIADD3 URZ, URZ, URZ, URZ ;  /* 0x0000003f3f3ff290 */ /* 0x000ff6000fffe03f */
[----:B------:R-:W-:Y:S01]  /*2d5b0*/  @!UPT UIADD3 URZ, URZ, URZ, URZ ;  /* 0x0000003f3f3ff290 */ /* 0x000fe2000fffe03f */
[----:B------:R0:W-:Y:S01]  /*2d5c0*/  STL.64 [R1+0x340], R20 ;  /* 0x0003401401007387 */ /* 0x0001e20000100a00 */
[----:B------:R4:W-:Y:S01]  /*2d5d0*/  STL.64 [R1+0x348], R22 ;  /* 0x0003481601007387 */ /* 0x0009e20000100a00 */
[----:B0-----:R-:W-:Y:S02]  /*2d5e0*/  MOV R21, R26 ;  /* 0x0000001a00157202 */ /* 0x001fe40000000f00 */
[----:B------:R-:W-:Y:S02]  /*2d5f0*/  MOV R20, R27 ;  /* 0x0000001b00147202 */ /* 0x000fe40000000f00 */
[----:B------:R-:W2:Y:S01]  /*2d600*/  LDL.LU.64 R26, [R1+0x4378] ;  /* 0x00437800011a7983 */ /* 0x000ea20000300a00 */
[----:B------:R-:W2:Y:S02]  /*2d610*/  LDL.LU.64 R24, [R1+0x4370] ;  /* 0x0043700001187983 */ /* 0x000ea40000300a00 */
[----:B----4-:R-:W-:Y:S01]  /*2d620*/  IMAD.MOV.U32 R22, RZ, RZ, R9 ;  /* 0x000000ffff167224 */ /* 0x010fe200078e0009 */
[----:B------:R-:W-:Y:S01]  /*2d630*/  MOV R23, R8 ;  /* 0x0000000800177202 */ /* 0x000fe20000000f00 */
[C---:B--2---:R-:W-:Y:S11]  /*2d640*/  HMMA.16816.F32 R24, R4.reuse, R10, R24 ;  /* 0x0000000a0418723c */ /* 0x044ff60000001818 */
[----:B------:R-:W-:Y:S11]  /*2d650*/  @!UPT UIADD3 URZ, URZ, URZ, URZ ;  /* 0x0000003f3f3ff290 */ /* 0x000ff6000fffe03f */
[----:B------:R-:W-:Y:S01]  /*2d660*/  @!UPT UIADD3 URZ, URZ, URZ, URZ ;  /* 0x0000003f3f3ff290 */ /* 0x000fe2000fffe03f */
[----:B------:R-:W-:Y:S01]  /*2d670*/  STL.64 [R1+0x330], R24 ;  /* 0x0003301801007387 */ /* 0x000fe20000100a00 */
[----:B------:R0:W-:Y:S03]  /*2d680*/  STL.64 [R1+0x338], R26 ;  /* 0x0003381a01007387 */ /* 0x0001e60000100a00 */
[----:B0-----:R-:W2:Y:S01]  /*2d690*/  LDL.LU.64 R26, [R1+0x4368] ;  /* 0x00436800011a7983 */ /* 0x001ea20000300a00 */
[----:B------:R-:W4:Y:S02]  /*2d6a0*/  LDL.LU.64 R24, [R1+0x4360] ;  /* 0x0043600001187983 */ /* 0x000f240000300a00 */
[----:B------:R-:W-:Y:S02]  /*2d6b0*/  STL.64 [R1+0x4278], R22 ;  /* 0x0042781601007387 */ /* 0x000fe40000100a00 */
[----:B------:R0:W-:Y:S01]  /*2d6c0*/  STL.64 [R1+0x41c0], R10 ;  /* 0x0041c00a01007387 */ /* 0x0001e20000100a00 */
[----:B------:R-:W3:Y:S01]  /*2d6d0*/  LDL.LU R8, [R1+0x180] ;  /* 0x0001800001087983 */ /* 0x000ee20000300800 */
[----:B------:R-:W3:Y:S03]  /*2d6e0*/  LDL.LU R9, [R1+0x184] ;  /* 0x0001840001097983 */ /* 0x000ee60000300800 */
[----:B0-----:R-:W3:Y:S01]  /*2d6f0*/  LDL.LU R10, [R1+0x188] ;  /* 0x00018800010a7983 */ /* 0x001ee20000300800 */
[----:B------:R-:W3:Y:S02]  /*2d700*/  LDL.LU R11, [R1+0x18c] ;  /* 0x00018c00010b7983 */ /* 0x000ee40000300800 */
[----:B------:R-:W-:Y:S01]  /*2d710*/  IMAD.MOV.U32 R22, RZ, RZ, R2 ;  /* 0x000000ffff167224 */ /* 0x000fe200078e0002 */
[----:B------:R-:W-:Y:S01]  /*2d720*/  MOV R23, R3 ;  /* 0x0000000300177202 */ /* 0x000fe20000000f00 */
[----:B---3--:R-:W-:Y:S07]  /*2d730*/  HMMA.16816.F32 R4, R4, R14, R8 ;  /* 0x0000000e0404723c */ /* 0x008fee0000001808 */
[----:B------:R-:W-:Y:S01]  /*2d740*/  MOV R9, R14 ;  /* 0x0000000e00097202 */ /* 0x000fe20000000f00 */
[----:B------:R-:W-:Y:S11]  /*2d750*/  IMAD.MOV.U32 R8, RZ, RZ, R15 ;  /* 0x000000ffff087224 */ /* 0x000ff600078e000f */
[----:B------:R-:W-:Y:S04]  /*2d760*/  @!UPT UIADD3 URZ, URZ, URZ, URZ ;  /* 0x0000003f3f3ff290 */ /* 0x000fe8000fffe03f */
[----:B------:R-:W-:Y:S01]  /*2d770*/  STL.64 [R1+0x310], R4 ;  /* 0x0003100401007387 */ /* 0x000fe20000100a00 */
[----:B------:R-:W-:Y:S02]  /*2d780*/  STL.64 [R1+0x42b0], R8 ;  /* 0x0042b00801007387 */ /* 0x000fe40000100a00 */
[----:B------:R-:W3:Y:S02]  /*2d790*/  LDL.LU R2, [R1+0x435c] ;  /* 0x00435c0001027983 */ /* 0x000ee40000300800 */
[----:B------:R-:W5:Y:S01]  /*2d7a0*/  LDL.LU R3, [R1+0x4358] ;  /* 0x0043580001037983 */ /* 0x000f620000300800 */
[----:B------:R-:W-:Y:S02]  /*2d7b0*/  MOV R28, R6 ;  /* 0x00000006001c7202 */ /* 0x000fe40000000f00 */
[----:B------:R-:W-:Y:S01]  /*2d7c0*/  MOV R29, R7 ;  /* 0x00000007001d7202 */ /* 0x000fe20000000f00 */
[----:B------:R0:W-:Y:S01]  /*2d7d0*/  STL.64 [R1+0x42a0], R22 ;  /* 0x0042a01601007387 */ /* 0x0001e20000100a00 */
[----:B------:R-:W3:Y:S01]  /*2d7e0*/  LDL.LU R12, [R1+0xe0] ;  /* 0x0000e000010c7983 */ /* 0x000ee20000300800 */
[----:B--2---:R-:W-:Y:S01]  /*2d7f0*/  MOV R6, R27 ;  /* 0x0000001b00067202 */ /* 0x004fe20000000f00 */
[----:B------:R-:W-:Y:S01]  /*2d800*/  IMAD.MOV.U32 R7, RZ, RZ, R17 ;  /* 0x000000ffff077224 */ /* 0x000fe200078e0011 */
[----:B------:R-:W2:Y:S01]  /*2d810*/  LDL.LU R13, [R1+0xe4] ;  /* 0x0000e400010d7983 */ /* 0x000ea20000300800 */
[----:B------:R-:W2:Y:S02]  /*2d820*/  LDL.LU R14, [R1+0xe8] ;  /* 0x0000e800010e7983 */ /* 0x000ea40000300800 */
[----:B------:R-:W2:Y:S02]  /*2d830*/  LDL.LU R15, [R1+0xec] ;  /* 0x0000ec00010f7983 */ /* 0x000ea40000300800 */
[----:B------:R-:W2:Y:S01]  /*2d840*/  LDL.LU R27, [R1+0x4354] ;  /* 0x00435400011b7983 */ /* 0x000ea20000300800 */
[----:B------:R-:W-:Y:S01]  /*2d850*/  STL.64 [R1+0x42a8], R6 ;  /* 0x0042a80601007387 */ /* 0x000fe20000100a00 */
[----:B------:R-:W2:Y:S02]  /*2d860*/  LDL.LU R16, [R1+0x120] ;  /* 0x0001200001107983 */ /* 0x000ea40000300800 */
[----:B------:R-:W2:Y:S02]  /*2d870*/  LDL.LU R17, [R1+0x124] ;  /* 0x0001240001117983 */ /* 0x000ea40000300800 */
[----:B------:R-:W2:Y:S01]  /*2d880*/  LDL.LU R18, [R1+0x128] ;  /* 0x0001280001127983 */ /* 0x000ea20000300800 */
[----:B------:R-:W2:Y:S01]  /*2d890*/  LDL.LU R19, [R1+0x12c] ;  /* 0x00012c0001137983 */ /* 0x000ea20000300800 */
[----:B0-----:R-:W-:-:S02]  /*2d8a0*/  MOV R22, R0 ;  /* 0x0000000000167202 */ /* 0x001fc40000000f00 */
[----:B----4-:R-:W-:Y:S01]  /*2d8b0*/  MOV R23, R25 ;  /* 0x0000001900177202 */ /* 0x010fe20000000f00 */
[----:B------:R-:W-:Y:S01]  /*2d8c0*/  IMAD.MOV.U32 R10, RZ, RZ, R26 ;  /* 0x000000ffff0a7224 */ /* 0x000fe200078e001a */
[----:B------:R-:W-:Y:S01]  /*2d8d0*/  MOV R11, R24 ;  /* 0x00000018000b7202 */ /* 0x000fe20000000f00 */
[----:B--2---:R-:W-:Y:S01]  /*2d8e0*/  STL.64 [R1+0x42c0], R18 ;  /* 0x0042c01201007387 */ /* 0x004fe20000100a00 */
[----:B------:R-:W-:Y:S02]  /*2d8f0*/  STL.64 [R1+0x42b8], R16 ;  /* 0x0042b81001007387 */ /* 0x000fe40000100a00 */
[----:B------:R-:W2:Y:S02]  /*2d900*/  LDL.LU R0, [R1+0x4350] ;  /* 0x0043500001007983 */ /* 0x000ea40000300800 */
[----:B------:R-:W4:Y:S01]  /*2d910*/  LDL.LU R25, [R1+0x434c] ;  /* 0x00434c0001197983 */ /* 0x000f220000300800 */
[----:B------:R5:W-:Y:S01]  /*2d920*/  STL.64 [R1+0x42d0], R22 ;  /* 0x0042d01601007387 */ /* 0x000be20000100a00 */
[----:B------:R-:W-:Y:S02]  /*2d930*/  STL.64 [R1+0x42c8], R20 ;  /* 0x0042c81401007387 */ /* 0x000fe40000100a00 */
[----:B------:R-:W4:Y:S02]  /*2d940*/  LDL.LU R26, [R1+0x4348] ;  /* 0x00434800011a7983 */ /* 0x000f240000300800 */
[----:B------:R-:W4:Y:S01]  /*2d950*/  LDL.LU R24, [R1+0x4344] ;  /* 0x0043440001187983 */ /* 0x000f220000300800 */
[----:B------:R-:W-:Y:S01]  /*2d960*/  STL.64 [R1+0x42d8], R10 ;  /* 0x0042d80a01007387 */ /* 0x000fe20000100a00 */
[----:B-----5:R-:W-:Y:S01]  /*2d970*/  MOV R22, R3 ;  /* 0x0000000300167202 */ /* 0x020fe20000000f00 */
[----:B---3--:R-:W-:-:S02]  /*2d980*/  IMAD.MOV.U32 R23, RZ, RZ, R2 ;  /* 0x000000ffff177224 */ /* 0x008fc400078e0002 */
[----:B------:R-:W3:Y:S01]  /*2d990*/  LDL.LU R3, [R1+0x4340] ;  /* 0x0043400001037983 */ /* 0x000ee20000300800 */
[----:B------:R-:W5:Y:S03]  /*2d9a0*/  LDL.LU R2, [R1+0x433c] ;  /* 0x00433c0001027983 */ /* 0x000f660000300800 */
[----:B------:R0:W-:Y:S02]  /*2d9b0*/  STL.64 [R1+0x42e0], R22 ;  /* 0x0042e01601007387 */ /* 0x0001e40000100a00 */
[----:B0-----:R-:W-:Y:S02]  /*2d9c0*/  MOV R23, R27 ;  /* 0x0000001b00177202 */ /* 0x001fe40000000f00 */
[----:B--2---:R-:W-:Y:S02]  /*2d9d0*/  MOV R22, R0 ;  /* 0x0000000000167202 */ /* 0x004fe40000000f00 */
[----:B------:R-:W2:Y:S01]  /*2d9e0*/  LDL.LU R0, [R1+0x4338] ;  /* 0x0043380001007983 */ /* 0x000ea20000300800 */
[----:B------:R-:W2:Y:S02]  /*2d9f0*/  LDL.LU R27, [R1+0x4334] ;  /* 0x00433400011b7983 */ /* 0x000ea40000300800 */
[----:B------:R4:W-:Y:S02]  /*2da00*/  STL.64 [R1+0x42f8], R22 ;  /* 0x0042f81601007387 */ /* 0x0009e40000100a00 */
[----:B------:R-:W2:Y:S01]  /*2da10*/  LDL.LU R8, [R1+0x150] ;  /* 0x0001500001087983 */ /* 0x000ea20000300800 */
[----:B------:R-:W2:Y:S01]  /*2da20*/  LDL.LU R9, [R1+0x154] ;  /* 0x0001540001097983 */ /* 0x000ea20000300800 */
[----:B------:R-:W2:Y:S02]  /*2da30*/  LDL.LU R10, [R1+0x158] ;  /* 0x00015800010a7983 */ /* 0x000ea40000300800 */
[----:B------:R-:W2:Y:S02]  /*2da40*/  LDL.LU R11, [R1+0x15c] ;  /* 0x00015c00010b7983 */ /* 0x000ea40000300800 */
[----:B----4-:R-:W-:Y:S01]  /*2da50*/  IMAD.MOV.U32 R22, RZ, RZ, R26 ;  /* 0x000000ffff167224 */ /* 0x010fe200078e001a */
[----:B------:R-:W-:Y:S01]  /*2da60*/  MOV R23, R25 ;  /* 0x0000001900177202 */ /* 0x000fe20000000f00 */
[----:B------:R-:W4:Y:S01]  /*2da70*/  LDL.LU R26, [R1+0x4330] ;  /* 0x00433000011a7983 */ /* 0x000f220000300800 */
[----:B------:R-:W3:Y:S03]  /*2da80*/  LDL.LU R25, [R1+0x432c] ;  /* 0x00432c0001197983 */ /* 0x000ee60000300800 */
        /* <DEDUP_REMOVED lines=21> */
[----:B------:R0:W-:Y:S01]  /*2dbe0*/  STL.64 [R1+0x4240], R12 ;  /* 0x0042400c01007387 */ /* 0x0001e20000100a00 */
[----:B---3--:R-:W-:-:S02]  /*2dbf0*/  MOV R14, R3 ;  /* 0x00000003000e7202 */ /* 0x008fc40000000f00 */
[----:B0-----:R-:W-:Y:S02]  /*2dc00*/  MOV R12, R0 ;  /* 0x00000000000c7202 */ /* 0x001fe40000000f00 */
[----:B------:R-:W-:Y:S01]  /*2dc10*/  MOV R15, R24 ;  /* 0x00000018000f7202 */ /* 0x000fe20000000f00 */
[----:B------:R-:W3:Y:S01]  /*2dc20*/  LDL.LU R0, [R1+0x4328] ;  /* 0x0043280001007983 */ /* 0x000ee20000300800 */
[----:B-----5:R-:W-:Y:S02]  /*2dc30*/  IMAD.MOV.U32 R13, RZ, RZ, R2 ;  /* 0x000000ffff0d7224 */ /* 0x020fe400078e0002 */
        /* <DEDUP_REMOVED lines=13> */
[----:B----4-:R-:W-:Y:S01]  /*2dd10*/  STL.64 [R1+0x4288], R14 ;  /* 0x0042880e01007387 */ /* 0x010fe20000100a00 */
[----:B------:R0:W-:Y:S03]  /*2dd20*/  STL.64 [R1+0x4280], R12 ;  /* 0x0042800c01007387 */ /* 0x0001e60000100a00 */
[----:B0-----:R-:W2:Y:S01]  /*2dd30*/  LDL.LU R12, [R1+0x110] ;  /* 0x00011000010c7983 */ /* 0x001ea20000300800 */
[----:B------:R-:W-:Y:S02]  /*2dd40*/  STL [R1+0x414c], R29 ;  /* 0x00414c1d01007387 */ /* 0x000fe40000100800 */
[----:B------:R-:W-:Y:S02]  /*2dd50*/  STL [R1+0x4148], R28 ;  /* 0x0041481c01007387 */ /* 0x000fe40000100800 */
[----:B------:R-:W4:Y:S01]  /*2dd60*/  LDL.LU.64 R10, [R1+0x4308] ;  /* 0x00430800010a7983 */ /* 0x000f220000300a00 */
[----:B------:R-:W4:Y:S11]  /*2dd70*/  LDL.LU.64 R8, [R1+0x4300] ;  /* 0x0043000001087983 */ /* 0x000f360000300a00 */
[----:B------:R-:W-:Y:S01]  /*2dd80*/  STL.64 [R1+0x300], R20 ;  /* 0x0003001401007387 */ /* 0x000fe20000100a00 */
[----:B------:R0:W-:Y:S03]  /*2dd90*/  STL.64 [R1+0x308], R22 ;  /* 0x0003081601007387 */ /* 0x0001e60000100a00 */
[----:B0-----:R-:W4:Y:S02]  /*2dda0*/  LDL.LU.64 R22, [R1+0x42f8] ;  /* 0x0042f80001167983 */ /* 0x001f240000300a00 */
[C---:B----4-:R-:W-:Y:S02]  /*2ddb0*/  HMMA.16816.F32 R20, R24.reuse, R22, R8 ;  /* 0x000000161814723c */ /* 0x050fe40000001808 */
[----:B------:R-:W4:Y:S01]  /*2ddc0*/  LDL.LU.64 R10, [R1+0x42f0] ;  /* 0x0042f000010a7983 */ /* 0x000f220000300a00 */
[----:B------:R-:W4:Y:S11]  /*2ddd0*/  LDL.LU.64 R8, [R1+0x42e8] ;  /* 0x0042e80001087983 */ /* 0x000f360000300a00 */
[----:B------:R-:W-:Y:S09]  /*2dde0*/  @!UPT UIADD3 URZ, URZ, URZ, URZ ;  /* 0x0000003f3f3ff290 */ /* 0x000ff2000fffe03f */
[----:B------:R-:W-:Y:S01]  /*2ddf0*/  STL.64 [R1+0x2f0], R20 ;  /* 0x0002f01401007387 */ /* 0x000fe20000100a00 */
[----:B------:R0:W-:Y:S03]  /*2de00*/  STL.64 [R1+0x2f8], R22 ;  /* 0x0002f81601007387 */ /* 0x0001e60000100a00 */
[----:B0-----:R-:W4:Y:S01]  /*2de10*/  LDL.LU.64 R22, [R1+0x42e0] ;  /* 0x0042e00001167983 */ /* 0x001f220000300a00 */
[----:B-----5:R-:W-:Y:S02]  /*2de20*/  MOV R14, R2 ;  /* 0x00000002000e7202 */ /* 0x020fe40000000f00 */
[----:B---3--:R-:W-:Y:S01]  /*2de30*/  MOV R15, R0 ;  /* 0x00000000000f7202 */ /* 0x008fe20000000f00 */
[----:B------:R-:W-:Y:S01]  /*2de40*/  IMAD.MOV.U32 R13, RZ, RZ, R3 ;  /* 0x000000ffff0d7224 */ /* 0x000fe200078e0003 */
[C---:B----4-:R-:W-:Y:S01]  /*2de50*/  HMMA.16816.F32 R20, R24.reuse, R22, R8 ;  /* 0x000000161814723c */ /* 0x050fe20000001808 */
[----:B------:R-:W3:Y:S11]  /*2de60*/  LDL.LU.64 R10, [R1+0x42d8] ;  /* 0x0042d800010a7983 */ /* 0x000ef60000300a00 */
[----:B------:R-:W-:Y:S11]  /*2de70*/  @!UPT UIADD3 URZ, URZ, URZ, URZ ;  /* 0x0000003f3f3ff290 */ /* 0x000ff6000fffe03f */
[----:B------:R0:W-:Y:S01]  /*2de80*/  STL [R1+0x2e0], R20 ;  /* 0x0002e01401007387 */ /* 0x0001e20000100800 */
[----:B------:R-:W-:Y:S02]  /*2de90*/  MOV R2, R22 ;  /* 0x0000001600027202 */ /* 0x000fe40000000f00 */
[----:B------:R-:W-:Y:S01]  /*2dea0*/  MOV R0, R23 ;  /* 0x0000001700007202 */ /* 0x000fe20000000f00 */
[----:B------:R-:W-:Y:S01]  /*2deb0*/  IMAD.MOV.U32 R3, RZ, RZ, R21 ;  /* 0x000000ffff037224 */ /* 0x000fe200078e0015 */
[----:B------:R-:W4:Y:S04]  /*2dec0*/  LDL.LU.64 R22, [R1+0x42d0] ;  /* 0x0042d00001167983 */ /* 0x000f280000300a00 */
[----:B0-----:R-:W5:Y:S01]  /*2ded0*/  LDL.LU.64 R20, [R1+0x42c8] ;  /* 0x0042c80001147983 */ /* 0x001f620000300a00 */
[C---:B---3--:R-:W-:Y:S03]  /*2dee0*/  HMMA.16816.F32 R8, R24.reuse, R10, R16 ;  /* 0x0000000a1808723c */ /* 0x048fe60000001810 */
[----:B------:R-:W3:Y:S01]  /*2def0*/  LDL.LU.64 R18, [R1+0x42c0] ;  /* 0x0042c00001127983 */ /* 0x000ee20000300a00 */
[----:B------:R-:W3:Y:S11]  /*2df00*/  LDL.LU.64 R16, [R1+0x42b8] ;  /* 0x0042b80001107983 */ /* 0x000ef60000300a00 */
[----:B------:R-:W-:Y:S08]  /*2df10*/  @!UPT UIADD3 URZ, URZ, URZ, URZ ;  /* 0x0000003f3f3ff290 */ /* 0x000ff0000fffe03f */
[----:B------:R0:W-:Y:S01]  /*2df20*/  STL.64 [R1+0x1e0], R8 ;  /* 0x0001e00801007387 */ /* 0x0001e20000100a00 */
[----:B------:R5:W-:Y:S03]  /*2df30*/  STL.64 [R1+0x1e8], R10 ;  /* 0x0001e80a01007387 */ /* 0x000be60000100a00 */
[----:B0-----:R-:W2:Y:S01]  /*2df40*/  LDL.LU.64 R8, [R1+0x42b0] ;  /* 0x0042b00001087983 */ /* 0x001ea20000300a00 */
[----:B-----5:R-:W-:Y:S01]  /*2df50*/  IMAD.MOV.U32 R10, RZ, RZ, R21 ;  /* 0x000000ffff0a7224 */ /* 0x020fe200078e0015 */
[----:B------:R-:W-:Y:S02]  /*2df60*/  MOV R11, R20 ;  /* 0x00000014000b7202 */ /* 0x000fe40000000f00 */
[C---:B----4-:R-:W-:Y:S03]  /*2df70*/  HMMA.16816.F32 R20, R24.reuse, R22, R4 ;  /* 0x000000161814723c */ /* 0x050fe60000001804 */
[----:B------:R-:W-:Y:S01]  /*2df80*/  STL.64 [R1+0x41d8], R10 ;  /* 0x0041d80a01007387 */ /* 0x000fe20000100a00 */
[----:B------:R-:W3:Y:S11]  /*2df90*/  LDL.LU.64 R6, [R1+0x42a8] ;  /* 0x0042a80001067983 */ /* 0x000ef60000300a00 */
[----:B------:R-:W-:Y:S08]  /*2dfa0*/  @!UPT UIADD3 URZ, URZ, URZ, URZ ;  /* 0x0000003f3f3ff290 */ /* 0x000ff0000fffe03f */
[----:B------:R-:W-:Y:S01]  /*2dfb0*/  STL.64 [R1+0x240], R20 ;  /* 0x0002401401007387 */ /* 0x000fe20000100a00 */
[----:B------:R0:W-:Y:S03]  /*2dfc0*/  STL.64 [R1+0x248], R22 ;  /* 0x0002481601007387 */ /* 0x0001e60000100a00 */
[----:B0-----:R-:W2:Y:S01]  /*2dfd0*/  LDL.LU.64 R22, [R1+0x42a0] ;  /* 0x0042a00001167983 */ /* 0x001ea20000300a00 */
[C---:B---3--:R-:W-:Y:S03]  /*2dfe0*/  HMMA.16816.F32 R4, R24.reuse, R6, R16 ;  /* 0x000000061804723c */ /* 0x048fe60000001810 */
[----:B------:R-:W3:Y:S01]  /*2dff0*/  LDL.LU.64 R18, [R1+0x4298] ;  /* 0x0042980001127983 */ /* 0x000ee20000300a00 */
[----:B------:R-:W4:Y:S04]  /*2e000*/  LDL.LU R16, [R1+0x4290] ;  /* 0x0042900001107983 */ /* 0x000f280000300800 */
[C---:B--2---:R-:W-:Y:S11]  /*2e010*/  HMMA.16816.F32 R20, R24.reuse, R22, R12 ;  /* 0x000000161814723c */ /* 0x044ff6000000180c */
[----:B------:R-:W-:Y:S04]  /*2e020*/  @!UPT UIADD3 URZ, URZ, URZ, URZ ;  /* 0x0000003f3f3ff290 */ /* 0x000fe8000fffe03f */
[----:B------:R-:W-:Y:S01]  /*2e030*/  STL.64 [R1+0x260], R4 ;  /* 0x0002600401007387 */ /* 0x000fe20000100a00 */
[----:B------:R-:W-:Y:S02]  /*2e040*/  STL.64 [R1+0x268], R6 ;  /* 0x0002680601007387 */ /* 0x000fe40000100a00 */
[----:B------:R-:W2:Y:S02]  /*2e050*/  LDL.LU.64 R14, [R1+0x4288] ;  /* 0x00428800010e7983 */ /* 0x000ea40000300a00 */
[----:B------:R-:W2:Y:S03]  /*2e060*/  LDL.LU.64 R12, [R1+0x4280] ;  /* 0x00428000010c7983 */ /* 0x000ea60000300a00 */
        /* <DEDUP_REMOVED lines=9> */
[----:B0-----:R-:W2:Y:S01]  /*2e100*/  LDL.LU.64 R22, [R1+0x4260] ;  /* 0x0042600001167983 */ /* 0x001ea20000300a00 */
[----:B------:R-:W5:Y:S03]  /*2e110*/  LDL.LU.64 R20, [R1+0x4258] ;  /* 0x0042580001147983 */ /* 0x000f660000300a00 */
[----:B------:R-:W0:Y:S04]  /*2e120*/  S2R R17, SR_TID.X ;  /* 0x0000000000117919 */ /* 0x000e280000002100 */
[----:B------:R-:W1:Y:S01]  /*2e130*/  S2R R5, SR_TID.X ;  /* 0x0000000000057919 */ /* 0x000e620000002100 */
[----:B0-----:R-:W-:Y:S01]  /*2e140*/  LOP3.LUT R17, R17, 0x7, RZ, 0xc0, !PT ;  /* 0x0000000711117812 */ /* 0x001fe200078ec0ff */
[----:B-1----:R-:W-:-:S04]  /*2e150*/  IMAD.SHL.U32 R6, R5, 0x2, RZ ;  /* 0x0000000205067824 */ /* 0x002fc800078e00ff */
[----:B------:R-:W-:Y:S01]  /*2e160*/  IMAD R7, R17, 0x210, RZ ;  /* 0x0000021011077824 */ /* 0x000fe200078e02ff */
[----:B------:R-:W-:-:S04]  /*2e170*/  LOP3.LUT R17, R6, 0x10, RZ, 0xc0, !PT ;  /* 0x0000001006117812 */ /* 0x000fc800078ec0ff */
[----:B------:R-:W-:Y:S01]  /*2e180*/  LOP3.LUT R17, R17, 0xe0, R5, 0xf8, !PT ;  /* 0x000000e011117812 */ /* 0x000fe200078ef805 */
[----:B------:R-:W-:-:S04]  /*2e190*/  SHF.L.U32 R5, R5, 0x8, RZ ;  /* 0x0000000805057819 */ /* 0x000fc800000006ff */
[----:B------:R-:W-:Y:S02]  /*2e1a0*/  LOP3.LUT R29, R5, 0x1000, RZ, 0xc0, !PT ;  /* 0x00001000051d7812 */ /* 0x000fe400078ec0ff */
[----:B------:R-:W-:Y:S01]  /*2e1b0*/  LOP3.LUT R17, R7, R17, RZ, 0x3c, !PT ;  /* 0x0000001107117212 */ /* 0x000fe200078e3cff */
[C---:B--2---:R-:W-:Y:S01]  /*2e1c0*/  HMMA.16816.F32 R12, R24.reuse, R22, R12 ;  /* 0x00000016180c723c */ /* 0x044fe2000000180c */
[----:B-----5:R-:W-:Y:S02]  /*2e1d0*/  MOV R10, R21 ;  /* 0x00000015000a7202 */ /* 0x020fe40000000f00 */
[----:B------:R-:W-:Y:S01]  /*2e1e0*/  MOV R11, R20 ;  /* 0x00000014000b7202 */ /* 0x000fe20000000f00 */
[----:B------:R-:W2:Y:S01]  /*2e1f0*/  LDL.LU R21, [R1+0x4254] ;  /* 0x0042540001157983 */ /* 0x000ea20000300800 */
[----:B------:R-:W2:Y:S03]  /*2e200*/  LDL.LU R20, [R1+0x4250] ;  /* 0x0042500001147983 */ /* 0x000ea60000300800 */
[----:B------:R-:W-:Y:S01]  /*2e210*/  STL.64 [R1+0x41f0], R10 ;  /* 0x0041f00a01007387 */ /* 0x000fe20000100a00 */
[----:B------:R0:W-:Y:S02]  /*2e220*/  STL.64 [R1+0x4220], R6 ;  /* 0x0042200601007387 */ /* 0x0001e40000100a00 */
[----:B------:R-:W5:Y:S02]  /*2e230*/  LDL.LU R4, [R1+0xd0] ;  /* 0x0000d00001047983 */ /* 0x000f640000300800 */
[----:B------:R-:W5:Y:S01]  /*2e240*/  LDL.LU R5, [R1+0xd4] ;  /* 0x0000d40001057983 */ /* 0x000f620000300800 */
[----:B0-----:R-:W5:Y:S01]  /*2e250*/  LDL.LU R6, [R1+0xd8] ;  /* 0x0000d80001067983 */ /* 0x001f620000300800 */
[----:B------:R-:W5:Y:S08]  /*2e260*/  LDL.LU R7, [R1+0xdc] ;  /* 0x0000dc0001077983 */ /* 0x000f700000300800 */
[----:B------:R-:W-:Y:S02]  /*2e270*/  STL.64 [R1+0x220], R12 ;  /* 0x0002200c01007387 */ /* 0x000fe40000100a00 */
[----:B------:R0:W-:Y:S02]  /*2e280*/  STL.64 [R1+0x228], R14 ;  /* 0x0002280e01007387 */ /* 0x0001e40000100a00 */
[----:B0-----:R-:W3:Y:S01]  /*2e290*/  LDL.LU.64 R14, [R1+0x4248] ;  /* 0x00424800010e7983 */ /* 0x001ee20000300a00 */
[----:B------:R-:W3:Y:S02]  /*2e2a0*/  LDL.LU.64 R12, [R1+0x4240] ;  /* 0x00424000010c7983 */ /* 0x000ee40000300a00 */
[C---:B---3--:R-:W-:Y:S11]  /*2e2b0*/  HMMA.16816.F32 R12, R24.reuse, R18, R12 ;  /* 0x00000012180c723c */ /* 0x048ff6000000180c */
[----:B------:R-:W-:Y:S11]  /*2e2c0*/  @!UPT UIADD3 URZ, URZ, URZ, URZ ;  /* 0x0000003f3f3ff290 */ /* 0x000ff6000fffe03f */
[----:B------:R-:W-:Y:S01]  /*2e2d0*/  @!UPT UIADD3 URZ, URZ, URZ, URZ ;  /* 0x0000003f3f3ff290 */ /* 0x000fe2000fffe03f */
[----:B------:R-:W-:Y:S01]  /*2e2e0*/  STL.64 [R1+0x210], R12 ;  /* 0x0002100c01007387 */ /* 0x000fe20000100a00 */
[----:B------:R0:W-:Y:S03]  /*2e2f0*/  STL.64 [R1+0x218], R14 ;  /* 0x0002180e01007387 */ /* 0x0001e60000100a00 */
[----:B0-----:R-:W5:Y:S01]  /*2e300*/  LDL.LU.64 R14, [R1+0x4238] ;  /* 0x00423800010e7983 */ /* 0x001f620000300a00 */
[----:B------:R-:W3:Y:S02]  /*2e310*/  LDL.LU.64 R12, [R1+0x4230] ;  /* 0x00423000010c7983 */ /* 0x000ee40000300a00 */
[----:B---3--:R-:W-:Y:S02]  /*2e320*/  MOV R10, R13 ;  /* 0x0000000d000a7202 */ /* 0x008fe40000000f00 */
[----:B------:R-:W-:Y:S01]  /*2e330*/  MOV R11, R12 ;  /* 0x0000000c000b7202 */ /* 0x000fe20000000f00 */
[----:B------:R-:W3:Y:S01]  /*2e340*/  LDL.LU R13, [R1+0x422c] ;  /* 0x00422c00010d7983 */ /* 0x000ee20000300800 */
[----:B------:R-:W2:Y:S01]  /*2e350*/  LDL.LU R12, [R1+0x4228] ;  /* 0x00422800010c7983 */ /* 0x000ea20000300800 */
[----:B-----5:R-:W-:Y:S02]  /*2e360*/  HMMA.16816.F32 R4, R24, R14, R4 ;  /* 0x0000000e1804723c */ /* 0x020fe40000001804 */
[----:B------:R-:W-:Y:S11]  /*2e370*/  STL.64 [R1+0x4208], R10 ;  /* 0x0042080a01007387 */ /* 0x000ff60000100a00 */
[----:B------:R-:W-:Y:S10]  /*2e380*/  @!UPT UIADD3 URZ, URZ, URZ, URZ ;  /* 0x0000003f3f3ff290 */ /* 0x000ff4000fffe03f */
[----:B------:R-:W-:Y:S01]  /*2e390*/  STL.64 [R1+0x1f0], R4 ;  /* 0x0001f00401007387 */ /* 0x000fe20000100a00 */
[----:B------:R0:W-:Y:S03]  /*2e3a0*/  STL.64 [R1+0x1f8], R6 ;  /* 0x0001f80601007387 */ /* 0x0001e60000100a00 */
[----:B0-----:R-:W5:Y:S01]  /*2e3b0*/  LDL.LU.64 R6, [R1+0x4220] ;  /* 0x0042200001067983 */ /* 0x001f620000300a00 */
[----:B---3--:R-:W-:Y:S01]  /*2e3c0*/  IMAD.MOV.U32 R22, RZ, RZ, R13 ;  /* 0x000000ffff167224 */ /* 0x008fe200078e000d */
[----:B--2---:R-:W-:Y:S02]  /*2e3d0*/  MOV R23, R12 ;  /* 0x0000000c00177202 */ /* 0x004fe40000000f00 */
[----:B------:R-:W2:Y:S01]  /*2e3e0*/  LDL.LU R13, [R1+0x421c] ;  /* 0x00421c00010d7983 */ /* 0x000ea20000300800 */
[----:B------:R-:W3:Y:S03]  /*2e3f0*/  LDL.LU R12, [R1+0x4218] ;  /* 0x00421800010c7983 */ /* 0x000ee60000300800 */
        /* <DEDUP_REMOVED lines=12> */
[----:B------:R-:W2:Y:S01]  /*2e4c0*/  LDL.LU R21, [R1+0x2a4] ;  /* 0x0002a40001157983 */ /* 0x000ea20000300800 */
[----:B---3--:R-:W-:-:S02]  /*2e4d0*/  MOV R22, R12 ;  /* 0x0000000c00167202 */ /* 0x008fc40000000f00 */
[----:B------:R-:W-:Y:S01]  /*2e4e0*/  MOV R23, R13 ;  /* 0x0000000d00177202 */ /* 0x000fe20000000f00 */
[----:B------:R-:W3:Y:S01]  /*2e4f0*/  LDL.LU R12, [R1+0x4214] ;  /* 0x00421400010c7983 */ /* 0x000ee20000300800 */
[----:B------:R-:W3:Y:S03]  /*2e500*/  LDL.LU R13, [R1+0x4210] ;  /* 0x00421000010d7983 */ /* 0x000ee60000300800 */
[----:B------:R-:W-:Y:S01]  /*2e510*/  STL.64 [R1+0x41e8], R22 ;  /* 0x0041e81601007387 */ /* 0x000fe20000100a00 */
[----:B-----5:R-:W-:-:S04]  /*2e520*/  LOP3.LUT R7, R7, 0x30, R6, 0x78, !PT ;  /* 0x0000003007077812 */ /* 0x020fc800078e7806 */
[----:B------:R-:W-:-:S05]  /*2e530*/  LOP3.LUT R7, R7, 0x40, RZ, 0x3c, !PT ;  /* 0x0000004007077812 */ /* 0x000fca00078e3cff */
[----:B------:R-:W0:Y:S04]  /*2e540*/  LDSM.16.M88.4 R8, [R7+0x20180] ;  /* 0x020180000708783b */ /* 0x000e280000000200 */
[----:B--2---:R1:W-:Y:S04]  /*2e550*/  STL.64 [R1+0x41e0], R20 ;  /* 0x0041e01401007387 */ /* 0x0043e80000100a00 */
[----:B-1----:R-:W2:Y:S01]  /*2e560*/  LDL.LU R20, [R1+0x2b0] ;  /* 0x0002b00001147983 */ /* 0x002ea20000300800 */
[----:B------:R-:W2:Y:S02]  /*2e570*/  LDL.LU R21, [R1+0x2b4] ;  /* 0x0002b40001157983 */ /* 0x000ea40000300800 */
[----:B------:R-:W5:Y:S02]  /*2e580*/  LDL.LU R22, [R1+0x2b8] ;  /* 0x0002b80001167983 */ /* 0x000f640000300800 */
[----:B------:R-:W5:Y:S02]  /*2e590*/  LDL.LU R23, [R1+0x2bc] ;  /* 0x0002bc0001177983 */ /* 0x000f640000300800 */
[----:B-----5:R-:W-:Y:S01]  /*2e5a0*/  STL.64 [R1+0x4200], R22 ;  /* 0x0042001601007387 */ /* 0x020fe20000100a00 */
[----:B--2---:R1:W-:Y:S03]  /*2e5b0*/  STL.64 [R1+0x41f8], R20 ;  /* 0x0041f81401007387 */ /* 0x0043e60000100a00 */
[----:B-1----:R-:W2:Y:S01]  /*2e5c0*/  LDL.LU R20, [R1+0x2c0] ;  /* 0x0002c00001147983 */ /* 0x002ea20000300800 */
[----:B------:R-:W2:Y:S02]  /*2e5d0*/  LDL.LU R21, [R1+0x2c4] ;  /* 0x0002c40001157983 */ /* 0x000ea40000300800 */
[----:B0-----:R-:W-:Y:S02]  /*2e5e0*/  STL.64 [R1+0x60], R8 ;  /* 0x0000600801007387 */ /* 0x001fe40000100a00 */
[----:B------:R0:W-:Y:S02]  /*2e5f0*/  STL.64 [R1+0x68], R10 ;  /* 0x0000680a01007387 */ /* 0x0001e40000100a00 */
[----:B0-----:R-:W2:Y:S01]  /*2e600*/  LDL.LU.64 R10, [R1+0x4208] ;  /* 0x00420800010a7983 */ /* 0x001ea20000300a00 */
[----:B---3--:R-:W-:Y:S01]  /*2e610*/  IMAD.MOV.U32 R22, RZ, RZ, R13 ;  /* 0x000000ffff167224 */ /* 0x008fe200078e000d */
[----:B------:R-:W-:-:S07]  /*2e620*/  MOV R23, R12 ;  /* 0x0000000c00177202 */ /* 0x000fce0000000f00 */
        /* <DEDUP_REMOVED lines=29> */
[----:B------:R-:W2:Y:S01]  /*2e800*/  LDL.LU.64 R22, [R1+0x41a0] ;  /* 0x0041a00001167983 */ /* 0x000ea20000300a00 */
[----:B------:R-:W2:Y:S02]  /*2e810*/  LDL.LU.64 R20, [R1+0x4198] ;  /* 0x0041980001147983 */ /* 0x000ea40000300a00 */
[----:B------:R-:W2:Y:S11]  /*2e820*/  LDL.LU.64 R24, [R1+0x60] ;  /* 0x0000600001187983 */ /* 0x000eb60000300a00 */
[----:B------:R-:W-:Y:S08]  /*2e830*/  @!UPT UIADD3 URZ, URZ, URZ, URZ ;  /* 0x0000003f3f3ff290 */ /* 0x000ff0000fffe03f */
        /* <DEDUP_REMOVED lines=12> */
[----:B0-----:R-:W-:Y:S02]  /*2e900*/  STL.64 [R1], R8 ;  /* 0x0000000801007387 */ /* 0x001fe40000100a00 */
[----:B------:R-:W-:Y:S02]  /*2e910*/  STL.64 [R1+0x8], R10 ;  /* 0x0000080a01007387 */ /* 0x000fe40000100a00 */
[----:B------:R-:W0:Y:S02]  /*2e920*/  LDSM.16.M88.4 R8, [R7+0x25180] ;  /* 0x025180000708783b */ /* 0x000e240000000200 */
[----:B0-----:R-:W-:Y:S02]  /*2e930*/  STL [R1+0x3f1c], R10 ;  /* 0x003f1c0a01007387 */ /* 0x001fe40000100800 */
[----:B------:R-:W-:Y:S02]  /*2e940*/  STL [R1+0x3f18], R11 ;  /* 0x003f180b01007387 */ /* 0x000fe40000100800 */
        /* <DEDUP_REMOVED lines=16> */
[----:B------:R-:W0:Y:S04]  /*2ea50*/  LDSM.16.M88.4 R8, [R7+0x2b180] ;  /* 0x02b180000708783b */ /* 0x000e280000000200 */
[----:B------:R-:W-:-:S05]  /*2ea60*/  IMAD.IADD R17, R29, 0x1, R17 ;  /* 0x000000011d117824 */ /* 0x000fca00078e0211 */
[----:B------:R-:W-:Y:S04]  /*2ea70*/  LDSM.16.MT88.4 R12, [R17+0x1c000] ;  /* 0x01c00000110c783b */ /* 0x000fe80000004200 */
[----:B0-----:R-:W-:Y:S01]  /*2ea80*/  STL.64 [R1+0x270], R8 ;  /* 0x0002700801007387 */ /* 0x001fe20000100a00 */
[----:B------:R-:W-:Y:S01]  /*2ea90*/  MOV R29, R8 ;  /* 0x00000008001d7202 */ /* 0x000fe20000000f00 */
[----:B------:R-:W-:Y:S02]  /*2eaa0*/  STL.64 [R1+0x278], R10 ;  /* 0x0002780a01007387 */ /* 0x000fe40000100a00 */
[----:B------:R-:W-:Y:S02]  /*2eab0*/  IMAD.MOV.U32 R28, RZ, RZ, R9 ;  /* 0x000000ffff1c7224 */ /* 0x000fe400078e0009 */
[----:B------:R-:W0:Y:S04]  /*2eac0*/  LDSM.16.M88.4 R8, [R7+0x2c180] ;  /* 0x02c180000708783b */ /* 0x000e280000000200 */
[----:B0-----:R-:W-:Y:S01]  /*2ead0*/  STL.64 [R1+0x290], R8 ;  /* 0x0002900801007387 */ /* 0x001fe20000100a00 */
[----:B------:R-:W-:Y:S02]  /*2eae0*/  STL.64 [R1+0x298], R10 ;  /* 0x0002980a01007387 */ /* 0x000fe40000100a00 */
[----:B------:R-:W0:Y:S02]  /*2eaf0*/  LDSM.16.M88.4 R8, [R7+0x2d180] ;  /* 0x02d180000708783b */ /* 0x000e240000000200 */
[----:B0-----:R-:W-:Y:S02]  /*2eb00*/  STL.64 [R1+0x2c0], R8 ;  /* 0x0002c00801007387 */ /* 0x001fe40000100a00 */
[----:B------:R-:W-:Y:S02]  /*2eb10*/  STL.64 [R1+0x2c8], R10 ;  /* 0x0002c80a01007387 */ /* 0x000fe40000100a00 */
[----:B------:R-:W-:Y:S02]  /*2eb20*/  LDSM.16.M88.4 R8, [R7+0x2e180] ;  /* 0x02e180000708783b */ /* 0x000fe40000000200 */
[----:B------:R-:W0:Y:S01]  /*2eb30*/  LDSM.16.M88.4 R4, [R7+0x2f180] ;  /* 0x02f180000704783b */ /* 0x000e220000000200 */
[----:B--2---:R-:W-:Y:S03]  /*2eb40*/  HMMA.16816.F32 R20, R12, R24, R20 ;  /* 0x000000180c14723c */ /* 0x004fe60000001814 */
[----:B0-----:R0:W-:Y:S01]  /*2eb50*/  STL [R1+0x3e88], R6 ;  /* 0x003e880601007387 */ /* 0x0011e20000100800 */
[----:B------:R-:W-:Y:S02]  /*2eb60*/  STL.64 [R1+0x2b0], R8 ;  /* 0x0002b00801007387 */ /* 0x000fe40000100a00 */
[----:B------:R-:W-:Y:S02]  /*2eb70*/  STL.64 [R1+0x2b8], R10 ;  /* 0x0002b80a01007387 */ /* 0x000fe40000100a00 */
[----:B------:R1:W-:Y:S01]  /*2eb80*/  STL [R1+0x3e84], R7 ;  /* 0x003e840701007387 */ /* 0x0003e20000100800 */
[----:B0-----:R-:W-:-:S02]  /*2eb90*/  MOV R6, R25 ;  /* 0x0000001900067202 */ /* 0x001fc40000000f00 */
[----:B-1----:R-:W-:Y:S02]  /*2eba0*/  MOV R7, R24 ;  /* 0x0000001800077202 */ /* 0x002fe40000000f00 */
[----:B------:R-:W2:Y:S01]  /*2ebb0*/  LDL.LU R24, [R1+0x400] ;  /* 0x0004000001187983 */ /* 0x000ea20000300800 */
[----:B------:R-:W2:Y:S02]  /*2ebc0*/  LDL.LU R25, [R1+0x404] ;  /* 0x0004040001197983 */ /* 0x000ea40000300800 */
[----:B------:R-:W2:Y:S02]  /*2ebd0*/  LDL.LU R26, [R1+0x408] ;  /* 0x00040800011a7983 */ /* 0x000ea40000300800 */
[----:B------:R-:W2:Y:S01]  /*2ebe0*/  LDL.LU R27, [R1+0x40c] ;  /* 0x00040c00011b7983 */ /* 0x000ea20000300800 */
[----:B------:R-:W3:Y:S04]  /*2ebf0*/  LDL.LU.64 R8, [R1] ;  /* 0x0000000001087983 */ /* 0x000ee80000300a00 */
[----:B---3--:R0:W-:Y:S04]  /*2ec00*/  STL.64 [R1+0x4170], R8 ;  /* 0x0041700801007387 */ /* 0x0081e80000100a00 */
[----:B0-----:R-:W3:Y:S04]  /*2ec10*/  LDL.LU.64 R8, [R1+0x10] ;  /* 0x0000100001087983 */ /* 0x001ee80000300a00 */
[----:B---3--:R0:W-:Y:S04]  /*2ec20*/  STL.64 [R1+0x4178], R8 ;  /* 0x0041780801007387 */ /* 0x0081e80000100a00 */
[----:B0-----:R-:W3:Y:S04]  /*2ec30*/  LDL.LU.64 R8, [R1+0x20] ;  /* 0x0000200001087983 */ /* 0x001ee80000300a00 */
[----:B---3--:R0:W-:Y:S04]  /*2ec40*/  STL.64 [R1+0x4190], R8 ;  /* 0x0041900801007387 */ /* 0x0081e80000100a00 */
[----:B0-----:R-:W2:Y:S01]  /*2ec50*/  LDL.LU.64 R8, [R1+0x30] ;  /* 0x0000300001087983 */ /* 0x001ea20000300a00 */
[----:B------:R-:W-:Y:S02]  /*2ec60*/  STL.64 [R1+0x40d8], R6 ;  /* 0x0040d80601007387 */ /* 0x000fe40000100a00 */
[----:B------:R-:W-:Y:S02]  /*2ec70*/  STL.64 [R1+0x40d0], R4 ;  /* 0x0040d00401007387 */ /* 0x000fe40000100a00 */
[----:B------:R-:W-:Y:S01]  /*2ec80*/  STL.64 [R1+0x3f48], R22 ;  /* 0x003f481601007387 */ /* 0x000fe20000100a00 */
[----:B------:R0:W-:Y:S04]  /*2ec90*/  STL.64 [R1+0x3f40], R20 ;  /* 0x003f401401007387 */ /* 0x0001e80000100a00 */
[----:B0-----:R-:W3:Y:S01]  /*2eca0*/  LDL.LU R20, [R1+0x3e0] ;  /* 0x0003e00001147983 */ /* 0x001ee20000300800 */
[----:B------:R-:W3:Y:S02]  /*2ecb0*/  LDL.LU R21, [R1+0x3e4] ;  /* 0x0003e40001157983 */ /* 0x000ee40000300800 */
[----:B------:R-:W5:Y:S02]  /*2ecc0*/  LDL.LU R22, [R1+0x3e8] ;  /* 0x0003e80001167983 */ /* 0x000f640000300800 */
[----:B------:R-:W5:Y:S02]  /*2ecd0*/  LDL.LU R23, [R1+0x3ec] ;  /* 0x0003ec0001177983 */ /* 0x000f640000300800 */
[----:B-----5:R-:W-:Y:S01]  /*2ece0*/  STL.64 [R1+0x4188], R22 ;  /* 0x0041881601007387 */ /* 0x020fe20000100a00 */
[----:B---3--:R0:W-:Y:S03]  /*2ecf0*/  STL.64 [R1+0x4180], R20 ;  /* 0x0041801401007387 */ /* 0x0081e60000100a00 */
[----:B0-----:R-:W3:Y:S01]  /*2ed00*/  LDL.LU R20, [R1+0x3f0] ;  /* 0x0003f00001147983 */ /* 0x001ee20000300800 */
[----:B------:R-:W3:Y:S02]  /*2ed10*/  LDL.LU R21, [R1+0x3f4] ;  /* 0x0003f40001157983 */ /* 0x000ee40000300800 */
[----:B------:R-:W3:Y:S02]  /*2ed20*/  LDL.LU R22, [R1+0x3f8] ;  /* 0x0003f80001167983 */ /* 0x000ee40000300800 */
[----:B------:R-:W5:Y:S01]  /*2ed30*/  LDL.LU R4, [R1+0x390] ;  /* 0x0003900001047983 */ /* 0x000f620000300800 */
[----:B------:R-:W5:Y:S01]  /*2ed40*/  LDL.LU R5, [R1+0x394] ;  /* 0x0003940001057983 */ /* 0x000f620000300800 */
[----:B------:R-:W3:Y:S02]  /*2ed50*/  LDL.LU R6, [R1+0x398] ;  /* 0x0003980001067983 */ /* 0x000ee40000300800 */
[----:B------:R-:W3:Y:S02]  /*2ed60*/  LDL.LU R7, [R1+0x39c] ;  /* 0x00039c0001077983 */ /* 0x000ee40000300800 */
[----:B----4-:R-:W-:-:S02]  /*2ed70*/  IMAD.MOV.U32 R23, RZ, RZ, R16 ;  /* 0x000000ffff177224 */ /* 0x010fc400078e0010 */
[----:B------:R-:W0:Y:S01]  /*2ed80*/  LDSM.16.MT88.4 R16, [R17+0x1c100] ;  /* 0x01c100001110783b */ /* 0x000e220000004200 */
[----:B--2---:R-:W-:Y:S03]  /*2ed90*/  HMMA.16816.F32 R24, R12, R8, R24 ;  /* 0x000000080c18723c */ /* 0x004fe60000001818 */
[----:B---3--:R-:W-:Y:S01]  /*2eda0*/  STL.64 [R1+0x4158], R6 ;  /* 0x0041580601007387 */ /* 0x008fe20000100a00 */
[----:B-----5:R1:W-:Y:S03]  /*2edb0*/  STL.64 [R1+0x4150], R4 ;  /* 0x0041500401007387 */ /* 0x0203e60000100a00 */
[----:B-1----:R-:W2:Y:S04]  /*2edc0*/  LDL.LU.64 R4, [R1+0x1a0] ;  /* 0x0001a00001047983 */ /* 0x002ea80000300a00 */
[----:B--2---:R1:W-:Y:S04]  /*2edd0*/  STL.64 [R1+0x4160], R4 ;  /* 0x0041600401007387 */ /* 0x0043e80000100a00 */
[----:B-1----:R-:W2:Y:S01]  /*2ede0*/  LDL.LU R4, [R1+0x3c0] ;  /* 0x0003c00001047983 */ /* 0x002ea20000300800 */
[----:B------:R-:W2:Y:S02]  /*2edf0*/  LDL.LU R5, [R1+0x3c4] ;  /* 0x0003c40001057983 */ /* 0x000ea40000300800 */
[----:B------:R-:W2:Y:S02]  /*2ee00*/  LDL.LU R6, [R1+0x3c8] ;  /* 0x0003c80001067983 */ /* 0x000ea40000300800 */
[----:B------:R-:W2:Y:S01]  /*2ee10*/  LDL.LU R7, [R1+0x3cc] ;  /* 0x0003cc0001077983 */ /* 0x000ea20000300800 */
[----:B0-----:R-:W-:Y:S01]  /*2ee20*/  STL.64 [R1+0x40c8], R18 ;  /* 0x0040c81201007387 */ /* 0x001fe20000100a00 */
[----:B------:R0:W-:Y:S03]  /*2ee30*/  STL.64 [R1+0x40c0], R16 ;  /* 0x0040c01001007387 */ /* 0x0001e60000100a00 */
[----:B0-----:R-:W3:Y:S01]  /*2ee40*/  LDL.LU.64 R16, [R1+0x200] ;  /* 0x0002000001107983 */ /* 0x001ee20000300a00 */
[----:B------:R-:W-:Y:S02]  /*2ee50*/  STL.64 [R1+0x80], R24 ;  /* 0x0000801801007387 */ /* 0x000fe40000100a00 */
[----:B------:R0:W-:Y:S02]  /*2ee60*/  STL.64 [R1+0x88], R26 ;  /* 0x0000881a01007387 */ /* 0x0001e40000100a00 */
[----:B0-----:R-:W-:-:S02]  /*2ee70*/  MOV R27, R8 ;  /* 0x00000008001b7202 */ /* 0x001fc40000000f00 */
[----:B------:R-:W-:Y:S02]  /*2ee80*/  MOV R26, R9 ;  /* 0x00000009001a7202 */ /* 0x000fe40000000f00 */
[----:B------:R-:W4:Y:S02]  /*2ee90*/  LDL.LU.64 R8, [R1+0x4190] ;  /* 0x0041900001087983 */ /* 0x000f240000300a00 */
        /* <DEDUP_REMOVED lines=8> */
[----:B------:R-:W4:Y:S02]  /*2ef20*/  LDL.LU.64 R8, [R1+0x4178] ;  /* 0x0041780001087983 */ /* 0x000f240000300a00 */
[----:B------:R-:W-:Y:S01]  /*2ef30*/  STL.64 [R1+0x40e8], R26 ;  /* 0x0040e81a01007387 */ /* 0x000fe20000100a00 */
[----:B------:R0:W-:Y:S04]  /*2ef40*/  STL.64 [R1+0x40e0], R24 ;  /* 0x0040e01801007387 */ /* 0x0001e80000100a00 */
[----:B0-----:R-:W5:Y:S01]  /*2ef50*/  LDL.LU.64 R24, [R1+0x1d0] ;  /* 0x0001d00001187983 */ /* 0x001f620000300a00 */
[C---:B----4-:R-:W-:Y:S11]  /*2ef60*/  HMMA.16816.F32 R20, R12.reuse, R8, R20 ;  /* 0x000000080c14723c */ /* 0x050ff60000001814 */
[----:B------:R-:W-:Y:S11]  /*2ef70*/  @!UPT UIADD3 URZ, URZ, URZ, URZ ;  /* 0x0000003f3f3ff290 */ /* 0x000ff6000fffe03f */
[----:B------:R-:W-:Y:S01]  /*2ef80*/  @!UPT UIADD3 URZ, URZ, URZ, URZ ;  /* 0x0000003f3f3ff290 */ /* 0x000fe2000fffe03f */
[----:B------:R0:W-:Y:S01]  /*2ef90*/  STL.64 [R1+0x160], R20 ;  /* 0x0001601401007387 */ /* 0x0001e20000100a00 */
[----:B------:R-:W-:Y:S02]  /*2efa0*/  STL.64 [R1+0x168], R22 ;  /* 0x0001681601007387 */ /* 0x000fe40000100a00 */
[----:B0-----:R-:W-:Y:S01]  /*2efb0*/  IMAD.MOV.U32 R20, RZ, RZ, R9 ;  /* 0x000000ffff147224 */ /* 0x001fe200078e0009 */
[----:B------:R-:W-:Y:S02]  /*2efc0*/  MOV R21, R8 ;  /* 0x0000000800157202 */ /* 0x000fe40000000f00 */
[----:B------:R-:W4:Y:S02]  /*2efd0*/  LDL.LU.64 R8, [R1+0x4170] ;  /* 0x0041700001087983 */ /* 0x000f240000300a00 */
[----:B------:R0:W-:Y:S02]  /*2efe0*/  STL [R1+0x405c], R20 ;  /* 0x00405c1401007387 */ /* 0x0001e40000100800 */
[----:B------:R1:W-:Y:S01]  /*2eff0*/  STL [R1+0x4058], R21 ;  /* 0x0040581501007387 */ /* 0x0003e20000100800 */
[----:B0-----:R-:W4:Y:S01]  /*2f000*/  LDL.LU R20, [R1+0x3d0] ;  /* 0x0003d00001147983 */ /* 0x001f220000300800 */
[----:B-1----:R-:W4:Y:S02]  /*2f010*/  LDL.LU R21, [R1+0x3d4] ;  /* 0x0003d40001157983 */ /* 0x002f240000300800 */
[----:B------:R-:W4:Y:S02]  /*2f020*/  LDL.LU R22, [R1+0x3d8] ;  /* 0x0003d80001167983 */ /* 0x000f240000300800 */
[----:B------:R-:W4:Y:S02]  /*2f030*/  LDL.LU R23, [R1+0x3dc] ;  /* 0x0003dc0001177983 */ /* 0x000f240000300800 */
[C---:B----4-:R-:W-:Y:S11]  /*2f040*/  HMMA.16816.F32 R20, R12.reuse, R8, R20 ;  /* 0x000000080c14723c */ /* 0x050ff60000001814 */
[----:B------:R-:W-:Y:S11]  /*2f050*/  @!UPT UIADD3 URZ, URZ, URZ, URZ ;  /* 0x0000003f3f3ff290 */ /* 0x000ff6000fffe03f */
[----:B------:R-:W-:Y:S01]  /*2f060*/  @!UPT UIADD3 URZ, URZ, URZ, URZ ;  /* 0x0000003f3f3ff290 */ /* 0x000fe2000fffe03f */
[----:B------:R-:W-:Y:S01]  /*2f070*/  STL.64 [R1+0x150], R20 ;  /* 0x0001501401007387 */ /* 0x000fe20000100a00 */
[----:B------:R0:W-:Y:S02]  /*2f080*/  STL.64 [R1+0x158], R22 ;  /* 0x0001581601007387 */ /* 0x0001e40000100a00 */
[----:B0-----:R-:W-:Y:S02]  /*2f090*/  MOV R23, R8 ;  /* 0x0000000800177202 */ /* 0x001fe40000000f00 */
[----:B------:R-:W-:Y:S02]  /*2f0a0*/  MOV R22, R9 ;  /* 0x0000000900167202 */ /* 0x000fe40000000f00 */
[----:B------:R-:W2:Y:S03]  /*2f0b0*/  LDL.LU.64 R8, [R1+0x4168] ;  /* 0x0041680001087983 */ /* 0x000ea60000300a00 */
[----:B------:R0:W-:Y:S02]  /*2f0c0*/  STL [R1+0x4064], R22 ;  /* 0x0040641601007387 */ /* 0x0001e40000100800 */
[----:B------:R1:W-:Y:S02]  /*2f0d0*/  STL [R1+0x4060], R23 ;  /* 0x0040601701007387 */ /* 0x0003e40000100800 */
[----:B------:R-:W4:Y:S01]  /*2f0e0*/  LDL.LU R20, [R1+0x3b0] ;  /* 0x0003b00001147983 */ /* 0x000f220000300800 */
[----:B------:R-:W4:Y:S04]  /*2f0f0*/  LDL.LU R21, [R1+0x3b4] ;  /* 0x0003b40001157983 */ /* 0x000f280000300800 */
[----:B0-----:R-:W4:Y:S01]  /*2f100*/  LDL.LU R22, [R1+0x3b8] ;  /* 0x0003b80001167983 */ /* 0x001f220000300800 */
[----:B-1----:R-:W4:Y:S01]  /*2f110*/  LDL.LU R23, [R1+0x3bc] ;  /* 0x0003bc0001177983 */ /* 0x002f220000300800 */
[C---:B--2---:R-:W-:Y:S11]  /*2f120*/  HMMA.16816.F32 R4, R12.reuse, R8, R4 ;  /* 0x000000080c04723c */ /* 0x044ff60000001804 */
[----:B------:R-:W-:Y:S11]  /*2f130*/  @!UPT UIADD3 URZ, URZ, URZ, URZ ;  /* 0x0000003f3f3ff290 */ /* 0x000ff6000fffe03f */
[----:B------:R-:W-:Y:S01]  /*2f140*/  @!UPT UIADD3 URZ, URZ, URZ, URZ ;  /* 0x0000003f3f3ff290 */ /* 0x000fe2000fffe03f */
[----:B------:R0:W-:Y:S01]  /*2f150*/  STL.64 [R1+0x140], R4 ;  /* 0x0001400401007387 */ /* 0x0001e20000100a00 */
[----:B------:R1:W-:Y:S03]  /*2f160*/  STL.64 [R1+0x148], R6 ;  /* 0x0001480601007387 */ /* 0x0003e60000100a00 */
[----:B0-----:R-:W4:Y:S02]  /*2f170*/  LDL.LU.64 R4, [R1+0x4160] ;  /* 0x0041600001047983 */ /* 0x001f240000300a00 */
[C---:B----4-:R-:W-:Y:S11]  /*2f180*/  HMMA.16816.F32 R20, R12.reuse, R4, R20 ;  /* 0x000000040c14723c */ /* 0x050ff60000001814 */
[----:B------:R-:W-:Y:S11]  /*2f190*/  @!UPT UIADD3 URZ, URZ, URZ, URZ ;  /* 0x0000003f3f3ff290 */ /* 0x000ff6000fffe03f */
[----:B------:R-:W-:Y:S01]  /*2f1a0*/  @!UPT UIADD3 URZ, URZ, URZ, URZ ;  /* 0x0000003f3f3ff290 */ /* 0x000fe2000fffe03f */
[----:B------:R0:W-:Y:S01]  /*2f1b0*/  STL.64 [R1+0x130], R20 ;  /* 0x0001301401007387 */ /* 0x0001e20000100a00 */
[----:B------:R-:W-:Y:S02]  /*2f1c0*/  STL.64 [R1+0x138], R22 ;  /* 0x0001381601007387 */ /* 0x000fe40000100a00 */
[----:B-1----:R-:W3:Y:S01]  /*2f1d0*/  LDL.LU.64 R6, [R1+0x4158] ;  /* 0x0041580001067983 */ /* 0x002ee20000300a00 */
[----:B0-----:R-:W-:Y:S01]  /*2f1e0*/  MOV R21, R5 ;  /* 0x0000000500157202 */ /* 0x001fe20000000f00 */
[----:B------:R-:W-:Y:S02]  /*2f1f0*/  IMAD.MOV.U32 R20, RZ, RZ, R4 ;  /* 0x000000ffff147224 */ /* 0x000fe400078e0004 */
[----:B------:R-:W3:Y:S02]  /*2f200*/  LDL.LU.64 R4, [R1+0x4150] ;  /* 0x0041500001047983 */ /* 0x000ee40000300a00 */
[----:B------:R-:W-:Y:S02]  /*2f210*/  STL [R1+0x406c], R21 ;  /* 0x00406c1501007387 */ /* 0x000fe40000100800 */
[----:B------:R0:W-:Y:S02]  /*2f220*/  STL [R1+0x4068], R20 ;  /* 0x0040681401007387 */ /* 0x0001e40000100800 */
[----:B0-----:R-:W5:Y:S01]  /*2f230*/  LDL.LU R20, [R1+0x3a0] ;  /* 0x0003a00001147983 */ /* 0x001f620000300800 */
[----:B------:R-:W5:Y:S02]  /*2f240*/  LDL.LU R21, [R1+0x3a4] ;  /* 0x0003a40001157983 */ /* 0x000f640000300800 */
[----:B------:R-:W5:Y:S02]  /*2f250*/  LDL.LU R22, [R1+0x3a8] ;  /* 0x0003a80001167983 */ /* 0x000f640000300800 */
[----:B------:R-:W5:Y:S01]  /*2f260*/  LDL.LU R23, [R1+0x3ac] ;  /* 0x0003ac0001177983 */ /* 0x000f620000300800 */
[C---:B---3--:R-:W-:Y:S08]  /*2f270*/  HMMA.16816.F32 R4, R12.reuse, R16, R4 ;  /* 0x000000100c04723c */ /* 0x048ff00000001804 */
[----:B-----5:R-:W-:Y:S11]  /*2f280*/  HMMA.16816.F32 R20, R12, R24, R20 ;  /* 0x000000180c14723c */ /* 0x020ff60000001814 */
[----:B------:R-:W-:Y:S05]  /*2f290*/  @!UPT UIADD3 URZ, URZ, URZ, URZ ;  /* 0x0000003f3f3ff290 */ /* 0x000fea000fffe03f */
[----:B------:R-:W-:Y:S01]  /*2f2a0*/  IMAD.MOV.U32 R10, RZ, RZ, R6 ;  /* 0x000000ffff0a7224 */ /* 0x000fe200078e0006 */
[----:B------:R-:W-:-:S06]  /*2f2b0*/  MOV R11, R7 ;  /* 0x00000007000b7202 */ /* 0x000fcc0000000f00 */
[----:B------:R-:W-:Y:S01]  /*2f2c0*/  STL.64 [R1+0x120], R20 ;  /* 0x0001201401007387 */ /* 0x000fe20000100a00 */
[----:B------:R0:W-:Y:S02]  /*2f2d0*/  STL.64 [R1+0x128], R22 ;  /* 0x0001281601007387 */ /* 0x0001e40000100a00 */
[----:B0-----:R-:W-:Y:S01]  /*2f2e0*/  IMAD.MOV.U32 R23, RZ, RZ, R25 ;  /* 0x000000ffff177224 */ /* 0x001fe200078e0019 */
[----:B------:R-:W-:Y:S02]  /*2f2f0*/  MOV R22, R24 ;  /* 0x0000001800167202 */ /* 0x000fe40000000f00 */
[----:B------:R-:W-:Y:S02]  /*2f300*/  MOV R21, R16 ;  /* 0x0000001000157202 */ /* 0x000fe40000000f00 */
[----:B------:R-:W-:Y:S01]  /*2f310*/  MOV R20, R17 ;  /* 0x0000001100147202 */ /* 0x000fe20000000f00 */
[----:B------:R-:W-:Y:S01]  /*2f320*/  STL [R1+0x4074], R23 ;  /* 0x0040741701007387 */ /* 0x000fe20000100800 */
[----:B------:R-:W-:Y:S02]  /*2f330*/  STL [R1+0x4070], R22 ;  /* 0x0040701601007387 */ /* 0x000fe40000100800 */
[----:B------:R0:W-:Y:S02]  /*2f340*/  STL.64 [R1+0x110], R4 ;  /* 0x0001100401007387 */ /* 0x0001e40000100a00 */
[----:B------:R-:W2:Y:S01]  /*2f350*/  LDL.LU.64 R16, [R1+0x230] ;  /* 0x0002300001107983 */ /* 0x000ea20000300a00 */
        /* <DEDUP_REMOVED lines=8> */
[----:B0-----:R-:W3:Y:S04]  /*2f3e0*/  LDL.LU.64 R4, [R1+0x290] ;  /* 0x0002900001047983 */ /* 0x001ee80000300a00 */
[----:B---3--:R0:W-:Y:S02]  /*2f3f0*/  STL.64 [R1+0x4118], R4 ;  /* 0x0041180401007387 */ /* 0x0081e40000100a00 */
[----:B0-----:R-:W-:Y:S01]  /*2f400*/  MOV R4, R29 ;  /* 0x0000001d00047202 */ /* 0x001fe20000000f00 */
[----:B------:R-:W-:Y:S01]  /*2f410*/  IMAD.MOV.U32 R5, RZ, RZ, R28 ;  /* 0x000000ffff057224 */ /* 0x000fe200078e001c */
[----:B------:R-:W3:Y:S01]  /*2f420*/  LDL.LU R29, [R1+0x414c] ;  /* 0x00414c00011d7983 */ /* 0x000ee20000300800 */
[----:B------:R-:W4:Y:S03]  /*2f430*/  LDL.LU R28, [R1+0x4148] ;  /* 0x00414800011c7983 */ /* 0x000f260000300800 */
[----:B------:R0:W-:Y:S04]  /*2f440*/  STL.64 [R1+0x4128], R4 ;  /* 0x0041280401007387 */ /* 0x0001e80000100a00 */
[----:B0-----:R-:W5:Y:S01]  /*2f450*/  LDL.LU R4, [R1+0x370] ;  /* 0x0003700001047983 */ /* 0x001f620000300800 */
[----:B------:R-:W5:Y:S02]  /*2f460*/  LDL.LU R5, [R1+0x374] ;  /* 0x0003740001057983 */ /* 0x000f640000300800 */
[----:B------:R-:W5:Y:S02]  /*2f470*/  LDL.LU R6, [R1+0x378] ;  /* 0x0003780001067983 */ /* 0x000f640000300800 */
[----:B------:R-:W5:Y:S01]  /*2f480*/  LDL.LU R7, [R1+0x37c] ;  /* 0x00037c0001077983 */ /* 0x000f620000300800 */
[----:B------:R-:W2:Y:S04]  /*2f490*/  LDL.LU.64 R24, [R1+0x2b0] ;  /* 0x0002b00001187983 */ /* 0x000ea80000300a00 */
[----:B--2---:R0:W-:Y:S04]  /*2f4a0*/  STL.64 [R1+0x4120], R24 ;  /* 0x0041201801007387 */ /* 0x0041e80000100a00 */
[----:B0-----:R-:W2:Y:S01]  /*2f4b0*/  LDL.LU R24, [R1+0x360] ;  /* 0x0003600001187983 */ /* 0x001ea20000300800 */
[----:B------:R-:W2:Y:S02]  /*2f4c0*/  LDL.LU R25, [R1+0x364] ;  /* 0x0003640001197983 */ /* 0x000ea40000300800 */
[----:B------:R-:W2:Y:S02]  /*2f4d0*/  LDL.LU R26, [R1+0x368] ;  /* 0x00036800011a7983 */ /* 0x000ea40000300800 */
[----:B------:R-:W2:Y:S02]  /*2f4e0*/  LDL.LU R27, [R1+0x36c] ;  /* 0x00036c00011b7983 */ /* 0x000ea40000300800 */
[----:B--2---:R-:W-:Y:S01]  /*2f4f0*/  STL.64 [R1+0x4138], R26 ;  /* 0x0041381a01007387 */ /* 0x004fe20000100a00 */
[----:B------:R0:W-:Y:S03]  /*2f500*/  STL.64 [R1+0x4130], R24 ;  /* 0x0041301801007387 */ /* 0x0001e60000100a00 */
[----:B0-----:R-:W5:Y:S01]  /*2f510*/  LDL.LU.64 R24, [R1+0x250] ;  /* 0x0002500001187983 */ /* 0x001f620000300a00 */
[----:B------:R0:W-:Y:S02]  /*2f520*/  STL [R1+0x407c], R20 ;  /* 0x00407c1401007387 */ /* 0x0001e40000100800 */
[----:B------:R1:W-:Y:S01]  /*2f530*/  STL [R1+0x4078], R21 ;  /* 0x0040781501007387 */ /* 0x0003e20000100800 */
[----:B0-----:R-:W2:Y:S01]  /*2f540*/  LDL.LU R20, [R1+0x380] ;  /* 0x0003800001147983 */ /* 0x001ea20000300800 */
[----:B-1----:R-:W2:Y:S02]  /*2f550*/  LDL.LU R21, [R1+0x384] ;  /* 0x0003840001157983 */ /* 0x002ea40000300800 */
[----:B------:R-:W2:Y:S02]  /*2f560*/  LDL.LU R22, [R1+0x388] ;  /* 0x0003880001167983 */ /* 0x000ea40000300800 */
[----:B------:R-:W2:Y:S01]  /*2f570*/  LDL.LU R23, [R1+0x38c] ;  /* 0x00038c0001177983 */ /* 0x000ea20000300800 */
[----:B------:R-:W-:Y:S01]  /*2f580*/  STL [R1+0x3f24], R11 ;  /* 0x003f240b01007387 */ /* 0x000fe20000100800 */
[----:B------:R-:W-:Y:S01]  /*2f590*/  STL [R1+0x3f20], R10 ;  /* 0x003f200a01007387 */ /* 0x000fe20000100800 */
[C---:B--2---:R-:W-:Y:S11]  /*2f5a0*/  HMMA.16816.F32 R20, R12.reuse, R16, R20 ;  /* 0x000000100c14723c */ /* 0x044ff60000001814 */
[----:B------:R-:W-:Y:S11]  /*2f5b0*/  @!UPT UIADD3 URZ, URZ, URZ, URZ ;  /* 0x0000003f3f3ff290 */ /* 0x000ff6000fffe03f */
[----:B------:R-:W-:Y:S01]  /*2f5c0*/  @!UPT UIADD3 URZ, URZ, URZ, URZ ;  /* 0x0000003f3f3ff290 */ /* 0x000fe2000fffe03f */
[----:B------:R-:W-:Y:S01]  /*2f5d0*/  STL.64 [R1+0x100], R20 ;  /* 0x0001001401007387 */ /* 0x000fe20000100a00 */
[----:B------:R0:W-:Y:S02]  /*2f5e0*/  STL.64 [R1+0x108], R22 ;  /* 0x0001081601007387 */ /* 0x0001e40000100a00 */
[----:B0-----:R-:W-:Y:S02]  /*2f5f0*/  MOV R23, R16 ;  /* 0x0000001000177202 */ /* 0x001fe40000000f00 */
[----:B------:R-:W-:Y:S01]  /*2f600*/  MOV R22, R17 ;  /* 0x0000001100167202 */ /* 0x000fe20000000f00 */
[----:B------:R-:W2:Y:S01]  /*2f610*/  LDL.LU R16, [R1+0x310] ;  /* 0x0003100001107983 */ /* 0x000ea20000300800 */
[----:B------:R-:W2:Y:S01]  /*2f620*/  LDL.LU R17, [R1+0x314] ;  /* 0x0003140001117983 */ /* 0x000ea20000300800 */
[----:B-----5:R-:W-:Y:S01]  /*2f630*/  HMMA.16816.F32 R4, R12, R24, R4 ;  /* 0x000000180c04723c */ /* 0x020fe20000001804 */
[----:B----4-:R-:W-:Y:S01]  /*2f640*/  IMAD.MOV.U32 R18, RZ, RZ, R28 ;  /* 0x000000ffff127224 */ /* 0x010fe200078e001c */
[----:B---3--:R-:W-:Y:S01]  /*2f650*/  MOV R19, R29 ;  /* 0x0000001d00137202 */ /* 0x008fe20000000f00 */
[----:B------:R-:W3:Y:S01]  /*2f660*/  LDL.LU R28, [R1+0x4144] ;  /* 0x00414400011c7983 */ /* 0x000ee20000300800 */
[----:B------:R-:W4:Y:S03]  /*2f670*/  LDL.LU R29, [R1+0x4140] ;  /* 0x00414000011d7983 */ /* 0x000f260000300800 */
[----:B------:R-:W-:Y:S01]  /*2f680*/  STL.64 [R1+0x4108], R18 ;  /* 0x0041081201007387 */ /* 0x000fe20000100a00 */
[----:B------:R-:W-:Y:S01]  /*2f690*/  MOV R20, R24 ;  /* 0x0000001800147202 */ /* 0x000fe20000000f00 */
[----:B------:R-:W-:-:S02]  /*2f6a0*/  IMAD.MOV.U32 R21, RZ, RZ, R25 ;  /* 0x000000ffff157224 */ /* 0x000fc400078e0019 */
[----:B--2---:R0:W-:Y:S04]  /*2f6b0*/  STL.64 [R1+0x4100], R16 ;  /* 0x0041001001007387 */ /* 0x0041e80000100a00 */
[----:B0-----:R-:W2:Y:S01]  /*2f6c0*/  LDL.LU R16, [R1+0x340] ;  /* 0x0003400001107983 */ /* 0x001ea20000300800 */
[----:B------:R-:W2:Y:S02]  /*2f6d0*/  LDL.LU R17, [R1+0x344] ;  /* 0x0003440001117983 */ /* 0x000ea40000300800 */
[----:B------:R-:W2:Y:S02]  /*2f6e0*/  LDL.LU R18, [R1+0x348] ;  /* 0x0003480001127983 */ /* 0x000ea40000300800 */
[----:B------:R-:W2:Y:S01]  /*2f6f0*/  LDL.LU R19, [R1+0x34c] ;  /* 0x00034c0001137983 */ /* 0x000ea20000300800 */
[----:B------:R-:W-:Y:S01]  /*2f700*/  STL [R1+0x4084], R22 ;  /* 0x0040841601007387 */ /* 0x000fe20000100800 */
[----:B------:R-:W-:Y:S02]  /*2f710*/  STL [R1+0x4080], R23 ;  /* 0x0040801701007387 */ /* 0x000fe40000100800 */
[----:B------:R-:W5:Y:S02]  /*2f720*/  LDL.LU.64 R26, [R1+0x4138] ;  /* 0x00413800011a7983 */ /* 0x000f640000300a00 */
[----:B------:R-:W5:Y:S01]  /*2f730*/  LDL.LU.64 R24, [R1+0x4130] ;  /* 0x0041300001187983 */ /* 0x000f620000300a00 */
[----:B------:R0:W-:Y:S04]  /*2f740*/  STL.64 [R1+0xf0], R4 ;  /* 0x0000f00401007387 */ /* 0x0001e80000100a00 */
[----:B0-----:R-:W5:Y:S01]  /*2f750*/  LDL.LU.64 R4, [R1+0x4128] ;  /* 0x0041280001047983 */ /* 0x001f620000300a00 */
[----:B------:R-:W-:-:S02]  /*2f760*/  MOV R11, R6 ;  /* 0x00000006000b7202 */ /* 0x000fc40000000f00 */
[----:B------:R-:W-:Y:S01]  /*2f770*/  MOV R10, R7 ;  /* 0x00000007000a7202 */ /* 0x000fe20000000f00 */
[----:B------:R-:W-:Y:S04]  /*2f780*/  STL [R1+0x4088], R20 ;  /* 0x0040881401007387 */ /* 0x000fe80000100800 */
[----:B------:R-:W-:Y:S01]  /*2f790*/  STL.64 [R1+0x4028], R10 ;  /* 0x0040280a01007387 */ /* 0x000fe20000100a00 */
[----:B------:R0:W-:Y:S03]  /*2f7a0*/  STL.64 [R1+0x4020], R8 ;  /* 0x0040200801007387 */ /* 0x0001e60000100a00 */
[----:B0-----:R-:W2:Y:S01]  /*2f7b0*/  LDL.LU R8, [R1+0x350] ;  /* 0x0003500001087983 */ /* 0x001ea20000300800 */
[----:B------:R-:W2:Y:S01]  /*2f7c0*/  LDL.LU R9, [R1+0x354] ;  /* 0x0003540001097983 */ /* 0x000ea20000300800 */
[----:B-----5:R-:W-:Y:S02]  /*2f7d0*/  HMMA.16816.F32 R4, R12, R4, R24 ;  /* 0x000000040c04723c */ /* 0x020fe40000001818 */
[----:B------:R-:W5:Y:S11]  /*2f7e0*/  LDL.LU.64 R24, [R1+0x4120] ;  /* 0x0041200001187983 */ /* 0x000f760000300a00 */
[----:B------:R-:W-:Y:S10]  /*2f7f0*/  @!UPT UIADD3 URZ, URZ, URZ, URZ ;  /* 0x0000003f3f3ff290 */ /* 0x000ff4000fffe03f */
[----:B------:R0:W-:Y:S01]  /*2f800*/  STL.64 [R1+0xe0], R4 ;  /* 0x0000e00401007387 */ /* 0x0001e20000100a00 */
[----:B------:R-:W-:Y:S03]  /*2f810*/  STL.64 [R1+0xe8], R6 ;  /* 0x0000e80601007387 */ /* 0x000fe60000100a00 */
[----:B0-----:R-:W2:Y:S01]  /*2f820*/  LDL.LU.64 R4, [R1+0x4118] ;  /* 0x0041180001047983 */ /* 0x001ea20000300a00 */
[----:B----4-:R-:W-:Y:S01]  /*2f830*/  IMAD.MOV.U32 R10, RZ, RZ, R29 ;  /* 0x000000ffff0a7224 */ /* 0x010fe200078e001d */
[----:B---3--:R-:W-:-:S07]  /*2f840*/  MOV R11, R28 ;  /* 0x0000001c000b7202 */ /* 0x008fce0000000f00 */
[C---:B--2---:R-:W-:Y:S11]  /*2f850*/  HMMA.16816.F32 R8, R12.reuse, R4, R8 ;  /* 0x000000040c08723c */ /* 0x044ff60000001808 */
[----:B------:R-:W-:Y:S11]  /*2f860*/  @!UPT UIADD3 URZ, URZ, URZ, URZ ;  /* 0x0000003f3f3ff290 */ /* 0x000ff6000fffe03f */
[----:B------:R-:W-:Y:S01]  /*2f870*/  @!UPT UIADD3 URZ, URZ, URZ, URZ ;  /* 0x0000003f3f3ff290 */ /* 0x000fe2000fffe03f */
[----:B------:R0:W-:Y:S01]  /*2f880*/  STL.64 [R1+0xd0], R8 ;  /* 0x0000d00801007387 */ /* 0x0001e20000100a00 */
[----:B------:R1:W-:Y:S01]  /*2f890*/  STL.64 [R1+0xd8], R10 ;  /* 0x0000d80a01007387 */ /* 0x0003e20000100a00 */
[----:B0-----:R-:W-:Y:S01]  /*2f8a0*/  MOV R9, R4 ;  /* 0x0000000400097202 */ /* 0x001fe20000000f00 */
[----:B------:R-:W-:Y:S02]  /*2f8b0*/  IMAD.MOV.U32 R8, RZ, RZ, R5 ;  /* 0x000000ffff087224 */ /* 0x000fe400078e0005 */
[----:B------:R-:W2:Y:S02]  /*2f8c0*/  LDL.LU.64 R4, [R1+0x4110] ;  /* 0x0041100001047983 */ /* 0x000ea40000300a00 */
[----:B--2---:R-:W-:Y:S01]  /*2f8d0*/  HMMA.16816.F32 R16, R12, R4, R16 ;  /* 0x000000040c10723c */ /* 0x004fe20000001810 */
[----:B------:R-:W-:Y:S02]  /*2f8e0*/  MOV R23, R4 ;  /* 0x0000000400177202 */ /* 0x000fe40000000f00 */
[----:B-1----:R-:W-:Y:S11]  /*2f8f0*/  MOV R10, R5 ;  /* 0x00000005000a7202 */ /* 0x002ff60000000f00 */
[----:B------:R-:W-:Y:S09]  /*2f900*/  @!UPT UIADD3 URZ, URZ, URZ, URZ ;  /* 0x0000003f3f3ff290 */ /* 0x000ff2000fffe03f */
[----:B------:R-:W-:Y:S01]  /*2f910*/  STL.64 [R1+0xc0], R16 ;  /* 0x0000c01001007387 */ /* 0x000fe20000100a00 */
[----:B------:R0:W-:Y:S03]  /*2f920*/  STL.64 [R1+0xc8], R18 ;  /* 0x0000c81201007387 */ /* 0x0001e60000100a00 */
[----:B0-----:R-:W2:Y:S01]  /*2f930*/  LDL.LU.64 R18, [R1+0x4108] ;  /* 0x0041080001127983 */ /* 0x001ea20000300a00 */
[----:B------:R-:W2:Y:S02]  /*2f940*/  LDL.LU.64 R16, [R1+0x4100] ;  /* 0x0041000001107983 */ /* 0x000ea40000300a00 */
[----:B------:R-:W3:Y:S02]  /*2f950*/  LDL.LU.64 R6, [R1+0x40f8] ;  /* 0x0040f80001067983 */ /* 0x000ee40000300a00 */
[----:B------:R-:W3:Y:S01]  /*2f960*/  LDL.LU.64 R4, [R1+0x40f0] ;  /* 0x0040f00001047983 */ /* 0x000ee20000300a00 */
[----:B------:R-:W0:Y:S01]  /*2f970*/  S2R R27, SR_TID.X ;  /* 0x00000000001b7919 */ /* 0x000e220000002100 */
[----:B-----5:R-:W-:Y:S01]  /*2f980*/  IMAD.MOV.U32 R20, RZ, RZ, R24 ;  /* 0x000000ffff147224 */ /* 0x020fe200078e0018 */
[----:B------:R-:W-:-:S02]  /*2f990*/  MOV R22, R25 ;  /* 0x0000001900167202 */ /* 0x000fc40000000f00 */
[C---:B0-----:R-:W-:Y:S02]  /*2f9a0*/  SHF.L.U32 R26, R27.reuse, 0x1, RZ ;  /* 0x000000011b1a7819 */ /* 0x041fe400000006ff */
[C---:B------:R-:W-:Y:S02]  /*2f9b0*/  LOP3.LUT R29, R27.reuse, 0x7, RZ, 0xc0, !PT ;  /* 0x000000071b1d7812 */ /* 0x040fe400078ec0ff */
[----:B------:R-:W-:Y:S01]  /*2f9c0*/  LOP3.LUT R11, R26, 0x10, RZ, 0xc0, !PT ;  /* 0x000000101a0b7812 */ /* 0x000fe200078ec0ff */
[----:B------:R-:W-:Y:S02]  /*2f9d0*/  IMAD.SHL.U32 R28, R27, 0x100, RZ ;  /* 0x000001001b1c7824 */ /* 0x000fe400078e00ff */
[----:B------:R-:W-:Y:S01]  /*2f9e0*/  IMAD R29, R29, 0x210, RZ ;  /* 0x000002101d1d7824 */ /* 0x000fe200078e02ff */
[----:B------:R-:W-:Y:S02]  /*2f9f0*/  LOP3.LUT R11, R11, 0xe0, R27, 0xf8, !PT ;  /* 0x000000e00b0b7812 */ /* 0x000fe400078ef81b */
[----:B------:R-:W-:Y:S01]  /*2fa00*/  LOP3.LUT R28, R28, 0x1000, RZ, 0xc0, !PT ;  /* 0x000010001c1c7812 */ /* 0x000fe200078ec0ff */
[----:B------:R-:W4:Y:S01]  /*2fa10*/  LDL.LU.64 R26, [R1+0x40e8] ;  /* 0x0040e800011a7983 */ /* 0x000f220000300a00 */
[----:B------:R-:W-:-:S04]  /*2fa20*/  LOP3.LUT R11, R29, R11, RZ, 0x3c, !PT ;  /* 0x0000000b1d0b7212 */ /* 0x000fc800078e3cff */
[----:B------:R-:W-:Y:S01]  /*2fa30*/  IADD3 R11, R28, R11, RZ ;  /* 0x0000000b1c0b7210 */ /* 0x000fe20007ffe0ff */
[----:B---3--:R-:W-:Y:S01]  /*2fa40*/  HMMA.16816.F32 R4, R12, R24, R4 ;  /* 0x000000180c04723c */ /* 0x008fe20000001804 */
[----:B------:R-:W3:Y:S11]  /*2fa50*/  LDL.LU.64 R24, [R1+0x40e0] ;  /* 0x0040e00001187983 */ /* 0x000ef60000300a00 */
[----:B------:R-:W-:Y:S11]  /*2fa60*/  @!UPT UIADD3 URZ, URZ, URZ, URZ ;  /* 0x0000003f3f3ff290 */ /* 0x000ff6000fffe03f */
[----:B------:R0:W-:Y:S01]  /*2fa70*/  STL.64 [R1+0xb0], R4 ;  /* 0x0000b00401007387 */ /* 0x0001e20000100a00 */
[----:B------:R-:W-:Y:S01]  /*2fa80*/  MOV R29, R6 ;  /* 0x00000006001d7202 */ /* 0x000fe20000000f00 */
[----:B------:R-:W-:Y:S02]  /*2fa90*/  IMAD.MOV.U32 R28, RZ, RZ, R7 ;  /* 0x000000ffff1c7224 */ /* 0x000fe400078e0007 */
[----:B------:R-:W5:Y:S04]  /*2faa0*/  LDL.LU.64 R6, [R1+0x40d8] ;  /* 0x0040d80001067983 */ /* 0x000f680000300a00 */
[----:B0-----:R-:W2:Y:S01]  /*2fab0*/  LDL.LU.64 R4, [R1+0x40d0] ;  /* 0x0040d00001047983 */ /* 0x001ea20000300a00 */
[----:B------:R-:W-:Y:S02]  /*2fac0*/  STL.64 [R1+0x4098], R22 ;  /* 0x0040981601007387 */ /* 0x000fe40000100a00 */
[----:B------:R4:W-:Y:S02]  /*2fad0*/  STL.64 [R1+0x4090], R20 ;  /* 0x0040901401007387 */ /* 0x0009e40000100a00 */
[----:B----4-:R-:W-:-:S02]  /*2fae0*/  MOV R20, R27 ;  /* 0x0000001b00147202 */ /* 0x010fc40000000f00 */
[----:B------:R-:W-:-:S05]  /*2faf0*/  MOV R21, R26 ;  /* 0x0000001a00157202 */ /* 0x000fca0000000f00 */
[----:B------:R5:W-:Y:S01]  /*2fb00*/  STL.64 [R1+0x40a8], R20 ;  /* 0x0040a81401007387 */ /* 0x000be20000100a00 */
[----:B--2---:R-:W-:Y:S03]  /*2fb10*/  HMMA.16816.F32 R12, R12, R4, R16 ;  /* 0x000000040c0c723c */ /* 0x004fe60000001810 */
[----:B------:R-:W2:Y:S01]  /*2fb20*/  LDL.LU.64 R18, [R1+0x40c8] ;  /* 0x0040c80001127983 */ /* 0x000ea20000300a00 */
[----:B------:R-:W2:Y:S02]  /*2fb30*/  LDL.LU.64 R16, [R1+0x40c0] ;  /* 0x0040c00001107983 */ /* 0x000ea40000300a00 */
[----:B------:R0:W-:Y:S01]  /*2fb40*/  STL.64 [R1+0x40a0], R4 ;  /* 0x0040a00401007387 */ /* 0x0001e20000100a00 */
[----:B-----5:R-:W-:Y:S01]  /*2fb50*/  MOV R21, R6 ;  /* 0x0000000600157202 */ /* 0x020fe20000000f00 */
[----:B------:R-:W-:Y:S01]  /*2fb60*/  IMAD.MOV.U32 R20, RZ, RZ, R7 ;  /* 0x000000ffff147224 */ /* 0x000fe200078e0007 */
[----:B0-----:R-:W4:Y:S11]  /*2fb70*/  LDL.LU R4, [R1+0x2f0] ;  /* 0x0002f00001047983 */ /* 0x001f360000300800 */
[----:B------:R-:W-:Y:S03]  /*2fb80*/  @!UPT UIADD3 URZ, URZ, URZ, URZ ;  /* 0x0000003f3f3ff290 */ /* 0x000fe6000fffe03f */
[----:B------:R3:W-:Y:S01]  /*2fb90*/  STL.64 [R1+0x70], R12 ;  /* 0x0000700c01007387 */ /* 0x0007e20000100a00 */
[----:B------:R-:W-:Y:S02]  /*2fba0*/  STL.64 [R1+0x78], R14 ;  /* 0x0000780e01007387 */ /* 0x000fe40000100a00 */
[----:B------:R-:W4:Y:S02]  /*2fbb0*/  LDL.LU R5, [R1+0x2f4] ;  /* 0x0002f40001057983 */ /* 0x000f240000300800 */
[----:B------:R-:W5:Y:S01]  /*2fbc0*/  LDL.LU R6, [R1+0x2f8] ;  /* 0x0002f80001067983 */ /* 0x000f620000300800 */
[----:B------:R-:W5:Y:S01]  /*2fbd0*/  LDL.LU R7, [R1+0x2fc] ;  /* 0x0002fc0001077983 */ /* 0x000f620000300800 */
[----:B---3--:R-:W-:Y:S01]  /*2fbe0*/  MOV R12, R25 ;  /* 0x00000019000c7202 */ /* 0x008fe20000000f00 */
[----:B------:R-:W-:Y:S02]  /*2fbf0*/  IMAD.MOV.U32 R13, RZ, RZ, R24 ;  /* 0x000000ffff0d7224 */ /* 0x000fe400078e0018 */
[----:B------:R-:W0:Y:S04]  /*2fc00*/  LDSM.16.MT88.4 R24, [R11+0x1e000] ;  /* 0x01e000000b18783b */ /* 0x000e280000004200 */
[----:B-----5:R-:W-:Y:S01]  /*2fc10*/  STL.64 [R1+0x40b8], R6 ;  /* 0x0040b80601007387 */ /* 0x020fe20000100a00 */
[----:B----4-:R1:W-:Y:S03]  /*2fc20*/  STL.64 [R1+0x40b0], R4 ;  /* 0x0040b00401007387 */ /* 0x0103e60000100a00 */
[----:B-1----:R-:W2:Y:S01]  /*2fc30*/  LDL.LU R4, [R1+0x300] ;  /* 0x0003000001047983 */ /* 0x002ea20000300800 */
[----:B------:R-:W2:Y:S02]  /*2fc40*/  LDL.LU R5, [R1+0x304] ;  /* 0x0003040001057983 */ /* 0x000ea40000300800 */
[----:B------:R-:W2:Y:S02]  /*2fc50*/  LDL.LU R6, [R1+0x308] ;  /* 0x0003080001067983 */ /* 0x000ea40000300800 */
[----:B------:R-:W2:Y:S01]  /*2fc60*/  LDL.LU R7, [R1+0x30c] ;  /* 0x00030c0001077983 */ /* 0x000ea20000300800 */
[----:B0-----:R-:W-:Y:S01]  /*2fc70*/  STL.64 [R1+0x3f58], R26 ;  /* 0x003f581a01007387 */ /* 0x001fe20000100a00 */
[----:B------:R0:W-:Y:S03]  /*2fc80*/  STL.64 [R1+0x3f50], R24 ;  /* 0x003f501801007387 */ /* 0x0001e60000100a00 */
[----:B0-----:R-:W3:Y:S01]  /*2fc90*/  LDL.LU R24, [R1+0x2e0] ;  /* 0x0002e00001187983 */ /* 0x001ee20000300800 */
[C---:B--2---:R-:W-:Y:S03]  /*2fca0*/  HMMA.16816.F32 R20, R16.reuse, R20, R4 ;  /* 0x000000141014723c */ /* 0x044fe60000001804 */
[----:B------:R-:W2:Y:S01]  /*2fcb0*/  LDL.LU.64 R6, [R1+0x40b8] ;  /* 0x0040b80001067983 */ /* 0x000ea20000300a00 */
[----:B------:R-:W2:Y:S11]  /*2fcc0*/  LDL.LU.64 R4, [R1+0x40b0] ;  /* 0x0040b00001047983 */ /* 0x000eb60000300a00 */
[----:B------:R-:W-:Y:S08]  /*2fcd0*/  @!UPT UIADD3 URZ, URZ, URZ, URZ ;  /* 0x0000003f3f3ff290 */ /* 0x000ff0000fffe03f */
[----:B------:R0:W-:Y:S04]  /*2fce0*/  STL.64 [R1+0x50], R20 ;  /* 0x0000501401007387 */ /* 0x0001e80000100a00 */
[----:B0-----:R-:W2:Y:S01]  /*2fcf0*/  LDL.LU.64 R20, [R1+0x40a8] ;  /* 0x0040a80001147983 */ /* 0x001ea20000300a00 */
[----:B------:R-:W-:Y:S02]  /*2fd00*/  MOV R25, R3 ;  /* 0x0000000300197202 */ /* 0x000fe40000000f00 */
[----:B------:R-:W-:Y:S01]  /*2fd10*/  MOV R26, R2 ;  /* 0x00000002001a7202 */ /* 0x000fe20000000f00 */
[----:B------:R-:W-:Y:S01]  /*2fd20*/  MOV R3, R22 ;  /* 0x0000001600037202 */ /* 0x000fe20000000f00 */
[----:B------:R-:W-:Y:S01]  /*2fd30*/  MOV R2, R23 ;  /* 0x0000001700027202 */ /* 0x000fe20000000f00 */
[----:B------:R-:W-:Y:S01]  /*2fd40*/  IMAD.MOV.U32 R27, RZ, RZ, R0 ;  /* 0x000000ffff1b7224 */ /* 0x000fe200078e0000 */
[C---:B--2---:R-:W-:Y:S01]  /*2fd50*/  HMMA.16816.F32 R20, R16.reuse, R20, R4 ;  /* 0x000000141014723c */ /* 0x044fe20000001804 */
[----:B------:R-:W2:Y:S11]  /*2fd60*/  LDL.LU.64 R4, [R1+0x40a0] ;  /* 0x0040a00001047983 */ /* 0x000eb60000300a00 */
[----:B------:R-:W-:Y:S11]  /*2fd70*/  @!UPT UIADD3 URZ, URZ, URZ, URZ ;  /* 0x0000003f3f3ff290 */ /* 0x000ff6000fffe03f */
[----:B------:R0:W-:Y:S01]  /*2fd80*/  STL [R1+0xa0], R20 ;  /* 0x0000a01401007387 */ /* 0x0001e20000100800 */
[----:B------:R-:W-:Y:S02]  /*2fd90*/  MOV R7, R22 ;  /* 0x0000001600077202 */ /* 0x000fe40000000f00 */
[----:B------:R-:W-:Y:S01]  /*2fda0*/  MOV R0, R23 ;  /* 0x0000001700007202 */ /* 0x000fe20000000f00 */
[----:B------:R-:W-:Y:S01]  /*2fdb0*/  IMAD.MOV.U32 R6, RZ, RZ, R21 ;  /* 0x000000ffff067224 */ /* 0x000fe200078e0015 */
[----:B------:R-:W4:Y:S04]  /*2fdc0*/  LDL.LU.64 R22, [R1+0x4098] ;  /* 0x0040980001167983 */ /* 0x000f280000300a00 */
[----:B0-----:R-:W5:Y:S01]  /*2fdd0*/  LDL.LU.64 R20, [R1+0x4090] ;  /* 0x0040900001147983 */ /* 0x001f620000300a00 */
[----:B------:R-:W-:Y:S03]  /*2fde0*/  STL.64 [R1+0x3f68], R6 ;  /* 0x003f680601007387 */ /* 0x000fe60000100a00 */
[----:B--2---:R3:W-:Y:S02]  /*2fdf0*/  STL.64 [R1+0x3f60], R4 ;  /* 0x003f600401007387 */ /* 0x0047e40000100a00 */
[----:B---3--:R-:W-:Y:S02]  /*2fe00*/  HMMA.16816.F32 R4, R16, R12, R24 ;  /* 0x0000000c1004723c */ /* 0x008fe40000001818 */
[----:B------:R-:W0:Y:S05]  /*2fe10*/  LDSM.16.MT88.4 R12, [R11+0x1e100] ;  /* 0x01e100000b0c783b */ /* 0x000e2a0000004200 */
[----:B----4-:R-:W-:Y:S01]  /*2fe20*/  MOV R25, R22 ;  /* 0x0000001600197202 */ /* 0x010fe20000000f00 */
[----:B-----5:R-:W-:-:S02]  /*2fe30*/  IMAD.MOV.U32 R24, RZ, RZ, R20 ;  /* 0x000000ffff187224 */ /* 0x020fc400078e0014 */
[----:B------:R-:W2:Y:S11]  /*2fe40*/  LDL.LU R20, [R1+0x4088] ;  /* 0x0040880001147983 */ /* 0x000eb60000300800 */
[----:B------:R-:W-:Y:S02]  /*2fe50*/  @!UPT UIADD3 URZ, URZ, URZ, URZ ;  /* 0x0000003f3f3ff290 */ /* 0x000fe4000fffe03f */
[----:B------:R1:W-:Y:S02]  /*2fe60*/  STL.64 [R1+0x90], R4 ;  /* 0x0000900401007387 */ /* 0x0003e40000100a00 */
[----:B------:R3:W-:Y:S02]  /*2fe70*/  STL.64 [R1+0x98], R6 ;  /* 0x0000980601007387 */ /* 0x0007e40000100a00 */
[----:B------:R-:W4:Y:S01]  /*2fe80*/  LDL.LU R22, [R1+0x4084] ;  /* 0x0040840001167983 */ /* 0x000f220000300800 */
[----:B------:R5:W-:Y:S04]  /*2fe90*/  STL.64 [R1+0x3f70], R24 ;  /* 0x003f701801007387 */ /* 0x000be80000100a00 */
[----:B-1----:R-:W2:Y:S01]  /*2fea0*/  LDL.LU R4, [R1+0x180] ;  /* 0x0001800001047983 */ /* 0x002ea20000300800 */
[----:B------:R-:W2:Y:S02]  /*2feb0*/  LDL.LU R5, [R1+0x184] ;  /* 0x0001840001057983 */ /* 0x000ea40000300800 */
[----:B---3--:R-:W3:Y:S02]  /*2fec0*/  LDL.LU R6, [R1+0x188] ;  /* 0x0001880001067983 */ /* 0x008ee40000300800 */
[----:B------:R-:W3:Y:S01]  /*2fed0*/  LDL.LU R7, [R1+0x18c] ;  /* 0x00018c0001077983 */ /* 0x000ee20000300800 */
[----:B-----5:R-:W-:Y:S01]  /*2fee0*/  MOV R24, R23 ;  /* 0x0000001700187202 */ /* 0x020fe20000000f00 */
[----:B------:R-:W-:Y:S01]  /*2fef0*/  IMAD.MOV.U32 R25, RZ, RZ, R10 ;  /* 0x000000ffff197224 */ /* 0x000fe200078e000a */
[----:B---3--:R-:W-:Y:S01]  /*2ff00*/  STL.64 [R1+0x3f80], R6 ;  /* 0x003f800601007387 */ /* 0x008fe20000100a00 */
[----:B--2---:R1:W-:Y:S02]  /*2ff10*/  STL.64 [R1+0x3f78], R4 ;  /* 0x003f780401007387 */ /* 0x0043e40000100a00 */
[----:B------:R-:W2:Y:S02]  /*2ff20*/  LDL.LU R23, [R1+0x4080] ;  /* 0x0040800001177983 */ /* 0x000ea40000300800 */
[----:B------:R3:W-:Y:S01]  /*2ff30*/  STL.64 [R1+0x3f88], R24 ;  /* 0x003f881801007387 */ /* 0x0007e20000100a00 */
[----:B-1----:R-:W5:Y:S01]  /*2ff40*/  LDL.LU R4, [R1+0x190] ;  /* 0x0001900001047983 */ /* 0x002f620000300800 */
[----:B------:R-:W5:Y:S02]  /*2ff50*/  LDL.LU R5, [R1+0x194] ;  /* 0x0001940001057983 */ /* 0x000f640000300800 */
[----:B------:R-:W2:Y:S02]  /*2ff60*/  LDL.LU R6, [R1+0x198] ;  /* 0x0001980001067983 */ /* 0x000ea40000300800 */
[----:B------:R-:W2:Y:S01]  /*2ff70*/  LDL.LU R7, [R1+0x19c] ;  /* 0x00019c0001077983 */ /* 0x000ea20000300800 */
[----:B---3--:R-:W-:-:S02]  /*2ff80*/  MOV R24, R9 ;  /* 0x0000000900187202 */ /* 0x008fc40000000f00 */
[----:B------:R-:W-:Y:S01]  /*2ff90*/  MOV R25, R8 ;  /* 0x0000000800197202 */ /* 0x000fe20000000f00 */
[----:B--2---:R-:W-:Y:S01]  /*2ffa0*/  STL.64 [R1+0x3f98], R6 ;  /* 0x003f980601007387 */ /* 0x004fe20000100a00 */
[----:B-----5:R-:W-:Y:S03]  /*2ffb0*/  STL.64 [R1+0x3f90], R4 ;  /* 0x003f900401007387 */ /* 0x020fe60000100a00 */
[----:B------:R1:W-:Y:S02]  /*2ffc0*/  STL.64 [R1+0x3fa0], R24 ;  /* 0x003fa01801007387 */ /* 0x0003e40000100a00 */
[----:B-1----:R-:W-:Y:S01]  /*2ffd0*/  IMAD.MOV.U32 R24, RZ, RZ, R20 ;  /* 0x000000ffff187224 */ /* 0x002fe200078e0014 */
[----:B------:R-:W-:Y:S01]  /*2ffe0*/  MOV R25, R21 ;  /* 0x0000001500197202 */ /* 0x000fe20000000f00 */
[----:B------:R-:W2:Y:S01]  /*2fff0*/  LDL.LU R20, [R1+0x407c] ;  /* 0x00407c0001147983 */ /* 0x000ea20000300800 */
[----:B------:R-:W3:Y:S03]  /*30000*/  LDL.LU R21, [R1+0x4078] ;  /* 0x0040780001157983 */ /* 0x000ee60000300800 */
[----:B------:R1:W-:Y:S02]  /*30010*/  STL.64 [R1+0x3fb8], R24 ;  /* 0x003fb81801007387 */ /* 0x0003e40000100a00 */
[----:B-1----:R-:W-:Y:S01]  /*30020*/  MOV R24, R23 ;  /* 0x0000001700187202 */ /* 0x002fe20000000f00 */
[----:B----4-:R-:W-:Y:S01]  /*30030*/  IMAD.MOV.U32 R25, RZ, RZ, R22 ;  /* 0x000000ffff197224 */ /* 0x010fe200078e0016 */
[----:B------:R-:W4:Y:S01]  /*30040*/  LDL.LU R23, [R1+0x4074] ;  /* 0x0040740001177983 */ /* 0x000f220000300800 */
[----:B------:R-:W5:Y:S03]  /*30050*/  LDL.LU R22, [R1+0x4070] ;  /* 0x0040700001167983 */ /* 0x000f660000300800 */
[----:B------:R2:W-:Y:S01]  /*30060*/  STL.64 [R1+0x3fd0], R24 ;  /* 0x003fd01801007387 */ /* 0x0005e20000100a00 */
[----:B------:R-:W5:Y:S02]  /*30070*/  LDL.LU R4, [R1+0x1b0] ;  /* 0x0001b00001047983 */ /* 0x000f640000300800 */
[----:B------:R-:W5:Y:S02]  /*30080*/  LDL.LU R5, [R1+0x1b4] ;  /* 0x0001b40001057983 */ /* 0x000f640000300800 */
[----:B------:R-:W5:Y:S01]  /*30090*/  LDL.LU R6, [R1+0x1b8] ;  /* 0x0001b80001067983 */ /* 0x000f620000300800 */
[----:B------:R-:W5:Y:S01]  /*300a0*/  LDL.LU R7, [R1+0x1bc] ;  /* 0x0001bc0001077983 */ /* 0x000f620000300800 */
[----:B--2---:R-:W-:-:S02]  /*300b0*/  MOV R25, R20 ;  /* 0x0000001400197202 */ /* 0x004fc40000000f00 */
[----:B---3--:R-:W-:Y:S02]  /*300c0*/  MOV R24, R21 ;  /* 0x0000001500187202 */ /* 0x008fe40000000f00 */
[----:B------:R-:W2:Y:S01]  /*300d0*/  LDL.LU R21, [R1+0x406c] ;  /* 0x00406c0001157983 */ /* 0x000ea20000300800 */
[----:B------:R-:W3:Y:S02]  /*300e0*/  LDL.LU R20, [R1+0x4068] ;  /* 0x0040680001147983 */ /* 0x000ee40000300800 */
[----:B------:R4:W-:Y:S02]  /*300f0*/  STL.64 [R1+0x3fe8], R24 ;  /* 0x003fe81801007387 */ /* 0x0009e40000100a00 */
[----:B----4-:R-:W-:Y:S01]  /*30100*/  MOV R25, R23 ;  /* 0x0000001700197202 */ /* 0x010fe20000000f00 */
[----:B-----5:R-:W-:Y:S01]  /*30110*/  IMAD.MOV.U32 R24, RZ, RZ, R22 ;  /* 0x000000ffff187224 */ /* 0x020fe200078e0016 */
[----:B------:R-:W-:Y:S01]  /*30120*/  STL.64 [R1+0x3fb0], R6 ;  /* 0x003fb00601007387 */ /* 0x000fe20000100a00 */
[----:B------:R1:W-:Y:S03]  /*30130*/  STL.64 [R1+0x3fa8], R4 ;  /* 0x003fa80401007387 */ /* 0x0003e60000100a00 */
[----:B-1----:R-:W4:Y:S01]  /*30140*/  LDL.LU R4, [R1+0x1f0] ;  /* 0x0001f00001047983 */ /* 0x002f220000300800 */
[----:B------:R-:W4:Y:S02]  /*30150*/  LDL.LU R5, [R1+0x1f4] ;  /* 0x0001f40001057983 */ /* 0x000f240000300800 */
[----:B------:R-:W5:Y:S02]  /*30160*/  LDL.LU R6, [R1+0x1f8] ;  /* 0x0001f80001067983 */ /* 0x000f640000300800 */
[----:B------:R-:W5:Y:S01]  /*30170*/  LDL.LU R7, [R1+0x1fc] ;  /* 0x0001fc0001077983 */ /* 0x000f620000300800 */
[----:B------:R-:W4:Y:S01]  /*30180*/  LDL.LU R22, [R1+0x4064] ;  /* 0x0040640001167983 */ /* 0x000f220000300800 */
[----:B------:R-:W5:Y:S02]  /*30190*/  LDL.LU R23, [R1+0x4060] ;  /* 0x0040600001177983 */ /* 0x000f640000300800 */
[----:B------:R2:W-:Y:S02]  /*301a0*/  STL.64 [R1+0x4000], R24 ;  /* 0x0040001801007387 */ /* 0x0005e40000100a00 */
[----:B--2---:R-:W-:Y:S01]  /*301b0*/  IMAD.MOV.U32 R25, RZ, RZ, R21 ;  /* 0x000000ffff197224 */ /* 0x004fe200078e0015 */
[----:B---3--:R-:W-:-:S02]  /*301c0*/  MOV R24, R20 ;  /* 0x0000001400187202 */ /* 0x008fc40000000f00 */
[----:B------:R-:W2:Y:S01]  /*301d0*/  LDL.LU R20, [R1+0x405c] ;  /* 0x00405c0001147983 */ /* 0x000ea20000300800 */
[----:B------:R-:W3:Y:S02]  /*301e0*/  LDL.LU R21, [R1+0x4058] ;  /* 0x0040580001157983 */ /* 0x000ee40000300800 */
[----:B------:R1:W-:Y:S02]  /*301f0*/  STL.64 [R1+0x4018], R24 ;  /* 0x0040181801007387 */ /* 0x0003e40000100a00 */
[----:B-1----:R-:W2:Y:S01]  /*30200*/  LDL.LU R24, [R1+0x260] ;  /* 0x0002600001187983 */ /* 0x002ea20000300800 */
[----:B------:R-:W2:Y:S02]  /*30210*/  LDL.LU R25, [R1+0x264] ;  /* 0x0002640001197983 */ /* 0x000ea40000300800 */
[----:B------:R-:W2:Y:S02]  /*30220*/  LDL.LU R26, [R1+0x268] ;  /* 0x00026800011a7983 */ /* 0x000ea40000300800 */
[----:B------:R-:W2:Y:S01]  /*30230*/  LDL.LU R27, [R1+0x26c] ;  /* 0x00026c00011b7983 */ /* 0x000ea20000300800 */
[----:B----4-:R-:W-:-:S02]  /*30240*/  MOV R9, R22 ;  /* 0x0000001600097202 */ /* 0x010fc40000000f00 */
[----:B-----5:R-:W-:Y:S01]  /*30250*/  MOV R8, R23 ;  /* 0x0000001700087202 */ /* 0x020fe20000000f00 */
[----:B--2---:R-:W-:Y:S01]  /*30260*/  STL.64 [R1+0x4038], R26 ;  /* 0x0040381a01007387 */ /* 0x004fe20000100a00 */
[----:B------:R1:W-:Y:S03]  /*30270*/  STL.64 [R1+0x4030], R24 ;  /* 0x0040301801007387 */ /* 0x0003e60000100a00 */
[----:B------:R-:W-:Y:S01]  /*30280*/  STL.64 [R1+0x4040], R8 ;  /* 0x0040400801007387 */ /* 0x000fe20000100a00 */
[----:B-1----:R-:W2:Y:S01]  /*30290*/  LDL.LU R24, [R1+0x240] ;  /* 0x0002400001187983 */ /* 0x002ea20000300800 */
[----:B------:R-:W2:Y:S02]  /*302a0*/  LDL.LU R25, [R1+0x244] ;  /* 0x0002440001197983 */ /* 0x000ea40000300800 */
[----:B------:R-:W4:Y:S02]  /*302b0*/  LDL.LU R26, [R1+0x248] ;  /* 0x00024800011a7983 */ /* 0x000f240000300800 */
[----:B------:R-:W4:Y:S02]  /*302c0*/  LDL.LU R27, [R1+0x24c] ;  /* 0x00024c00011b7983 */ /* 0x000f240000300800 */
[----:B----4-:R-:W-:Y:S01]  /*302d0*/  STL.64 [R1+0x4050], R26 ;  /* 0x0040501a01007387 */ /* 0x010fe20000100a00 */
[----:B--2---:R1:W-:Y:S03]  /*302e0*/  STL.64 [R1+0x4048], R24 ;  /* 0x0040481801007387 */ /* 0x0043e60000100a00 */
[----:B-1----:R-:W2:Y:S01]  /*302f0*/  LDL.LU R24, [R1+0x1e0] ;  /* 0x0001e00001187983 */ /* 0x002ea20000300800 */
[----:B------:R-:W2:Y:S02]  /*30300*/  LDL.LU R25, [R1+0x1e4] ;  /* 0x0001e40001197983 */ /* 0x000ea40000300800 */
[----:B------:R-:W2:Y:S02]  /*30310*/  LDL.LU R26, [R1+0x1e8] ;  /* 0x0001e800011a7983 */ /* 0x000ea40000300800 */
[----:B------:R-:W2:Y:S01]  /*30320*/  LDL.LU R27, [R1+0x1ec] ;  /* 0x0001ec00011b7983 */ /* 0x000ea20000300800 */
[----:B------:R-:W-:Y:S01]  /*30330*/  STL.64 [R1+0x3fc8], R6 ;  /* 0x003fc80601007387 */ /* 0x000fe20000100a00 */
[----:B------:R1:W-:Y:S03]  /*30340*/  STL.64 [R1+0x3fc0], R4 ;  /* 0x003fc00401007387 */ /* 0x0003e60000100a00 */
[----:B-1----:R-:W4:Y:S01]  /*30350*/  LDL.LU R4, [R1+0x210] ;  /* 0x0002100001047983 */ /* 0x002f220000300800 */
[----:B------:R-:W4:Y:S02]  /*30360*/  LDL.LU R5, [R1+0x214] ;  /* 0x0002140001057983 */ /* 0x000f240000300800 */
[----:B------:R-:W5:Y:S02]  /*30370*/  LDL.LU R6, [R1+0x218] ;  /* 0x0002180001067983 */ /* 0x000f640000300800 */
[----:B------:R-:W5:Y:S02]  /*30380*/  LDL.LU R7, [R1+0x21c] ;  /* 0x00021c0001077983 */ /* 0x000f640000300800 */
[----:B-----5:R-:W-:Y:S01]  /*30390*/  STL.64 [R1+0x3fe0], R6 ;  /* 0x003fe00601007387 */ /* 0x020fe20000100a00 */
[----:B----4-:R1:W-:Y:S03]  /*303a0*/  STL.64 [R1+0x3fd8], R4 ;  /* 0x003fd80401007387 */ /* 0x0103e60000100a00 */
[----:B-1----:R-:W4:Y:S01]  /*303b0*/  LDL.LU R4, [R1+0x220] ;  /* 0x0002200001047983 */ /* 0x002f220000300800 */
[----:B------:R-:W4:Y:S02]  /*303c0*/  LDL.LU R5, [R1+0x224] ;  /* 0x0002240001057983 */ /* 0x000f240000300800 */
[----:B------:R-:W5:Y:S02]  /*303d0*/  LDL.LU R6, [R1+0x228] ;  /* 0x0002280001067983 */ /* 0x000f640000300800 */
[----:B------:R-:W5:Y:S02]  /*303e0*/  LDL.LU R7, [R1+0x22c] ;  /* 0x00022c0001077983 */ /* 0x000f640000300800 */
[----:B---3--:R-:W-:Y:S01]  /*303f0*/  IMAD.MOV.U32 R8, RZ, RZ, R21 ;  /* 0x000000ffff087224 */ /* 0x008fe200078e0015 */
[----:B------:R-:W-:Y:S01]  /*30400*/  MOV R9, R20 ;  /* 0x0000001400097202 */ /* 0x000fe20000000f00 */
[----:B-----5:R-:W-:Y:S01]  /*30410*/  STL.64 [R1+0x3ff8], R6 ;  /* 0x003ff80601007387 */ /* 0x020fe20000100a00 */
[----:B----4-:R1:W-:Y:S03]  /*30420*/  STL.64 [R1+0x3ff0], R4 ;  /* 0x003ff00401007387 */ /* 0x0103e60000100a00 */
[----:B-1----:R-:W3:Y:S01]  /*30430*/  LDL.LU R4, [R1+0x280] ;  /* 0x0002800001047983 */ /* 0x002ee20000300800 */
[----:B------:R-:W3:Y:S02]  /*30440*/  LDL.LU R5, [R1+0x284] ;  /* 0x0002840001057983 */ /* 0x000ee40000300800 */
[----:B------:R-:W4:Y:S02]  /*30450*/  LDL.LU R6, [R1+0x288] ;  /* 0x0002880001067983 */ /* 0x000f240000300800 */
[----:B------:R-:W4:Y:S01]  /*30460*/  LDL.LU R7, [R1+0x28c] ;  /* 0x00028c0001077983 */ /* 0x000f220000300800 */
[C---:B--2---:R-:W-:Y:S01]  /*30470*/  HMMA.16816.F32 R8, R16.reuse, R8, R24 ;  /* 0x000000081008723c */ /* 0x044fe20000001818 */
[----:B----4-:R-:W-:Y:S01]  /*30480*/  STL.64 [R1+0x4010], R6 ;  /* 0x0040100601007387 */ /* 0x010fe20000100a00 */
[----:B---3--:R1:W-:Y:S03]  /*30490*/  STL.64 [R1+0x4008], R4 ;  /* 0x0040080401007387 */ /* 0x0083e60000100a00 */
[----:B-1----:R-:W2:Y:S01]  /*304a0*/  LDL.LU R4, [R1+0x2d0] ;  /* 0x0002d00001047983 */ /* 0x002ea20000300800 */
[----:B------:R-:W2:Y:S02]  /*304b0*/  LDL.LU R5, [R1+0x2d4] ;  /* 0x0002d40001057983 */ /* 0x000ea40000300800 */
[----:B------:R-:W2:Y:S02]  /*304c0*/  LDL.LU R6, [R1+0x2d8] ;  /* 0x0002d80001067983 */ /* 0x000ea40000300800 */
[----:B------:R-:W2:Y:S01]  /*304d0*/  LDL.LU R7, [R1+0x2dc] ;  /* 0x0002dc0001077983 */ /* 0x000ea20000300800 */
[----:B------:R-:W3:Y:S01]  /*304e0*/  LDL.LU R20, [R1+0x40] ;  /* 0x0000400001147983 */ /* 0x000ee20000300800 */
[----:B------:R-:W3:Y:S02]  /*304f0*/  LDL.LU R21, [R1+0x44] ;  /* 0x0000440001157983 */ /* 0x000ee40000300800 */
[----:B------:R-:W3:Y:S02]  /*30500*/  LDL.LU R22, [R1+0x48] ;  /* 0x0000480001167983 */ /* 0x000ee40000300800 */
[----:B------:R-:W3:Y:S01]  /*30510*/  LDL.LU R23, [R1+0x4c] ;  /* 0x00004c0001177983 */ /* 0x000ee20000300800 */
[----:B0-----:R-:W-:Y:S01]  /*30520*/  STL.64 [R1+0x3e60], R14 ;  /* 0x003e600e01007387 */ /* 0x001fe20000100a00 */
[----:B------:R0:W-:Y:S03]  /*30530*/  STL.64 [R1+0x3e58], R12 ;  /* 0x003e580c01007387 */ /* 0x0001e60000100a00 */
[----:B0-----:R-:W4:Y:S01]  /*30540*/  LDL.LU.64 R12, [R1+0x270] ;  /* 0x00027000010c7983 */ /* 0x001f220000300a00 */
[----:B------:R-:W5:Y:S02]  /*30550*/  LDL.64 R14, [R1+0x278] ;  /* 0x00027800010e7983 */ /* 0x000f640000100a00 */
[----:B------:R-:W2:Y:S02]  /*30560*/  LDL.LU.64 R26, [R1+0x4050] ;  /* 0x00405000011a7983 */ /* 0x000ea40000300a00 */
[----:B------:R-:W2:Y:S01]  /*30570*/  LDL.LU.64 R24, [R1+0x4048] ;  /* 0x0040480001187983 */ /* 0x000ea20000300a00 */
[----:B------:R0:W-:Y:S01]  /*30580*/  STL.64 [R1+0x1e0], R8 ;  /* 0x0001e00801007387 */ /* 0x0001e20000100a00 */
        /* <DEDUP_REMOVED lines=8> */
[----:B0-----:R-:W2:Y:S01]  /*30610*/  LDL.LU.64 R10, [R1+0x4028] ;  /* 0x00402800010a7983 */ /* 0x001ea20000300a00 */
[----:B------:R-:W2:Y:S02]  /*30620*/  LDL.LU.64 R8, [R1+0x4020] ;  /* 0x0040200001087983 */ /* 0x000ea40000300a00 */
[C---:B--2---:R-:W-:Y:S11]  /*30630*/  HMMA.16816.F32 R24, R16.reuse, R8, R24 ;  /* 0x000000081018723c */ /* 0x044ff60000001818 */
[----:B------:R-:W-:Y:S11]  /*30640*/  @!UPT UIADD3 URZ, URZ, URZ, URZ ;  /* 0x0000003f3f3ff290 */ /* 0x000ff6000fffe03f */
[----:B------:R-:W-:Y:S01]  /*30650*/  @!UPT UIADD3 URZ, URZ, URZ, URZ ;  /* 0x0000003f3f3ff290 */ /* 0x000fe2000fffe03f */
[----:B------:R0:W-:Y:S01]  /*30660*/  STL.64 [R1+0x260], R24 ;  /* 0x0002601801007387 */ /* 0x0001e20000100a00 */
[----:B------:R-:W-:Y:S03]  /*30670*/  STL.64 [R1+0x268], R26 ;  /* 0x0002681a01007387 */ /* 0x000fe60000100a00 */
[----:B0-----:R-:W2:Y:S01]  /*30680*/  LDL.LU.64 R24, [R1+0x4018] ;  /* 0x0040180001187983 */ /* 0x001ea20000300a00 */
[----:B------:R0:W-:Y:S02]  /*30690*/  STL.64 [R1+0x3f28], R10 ;  /* 0x003f280a01007387 */ /* 0x0001e40000100a00 */
[----:B------:R-:W4:Y:S02]  /*306a0*/  LDL.LU R8, [R1+0x1c0] ;  /* 0x0001c00001087983 */ /* 0x000f240000300800 */
[----:B------:R-:W4:Y:S01]  /*306b0*/  LDL.LU R9, [R1+0x1c4] ;  /* 0x0001c40001097983 */ /* 0x000f220000300800 */
[----:B0-----:R-:W4:Y:S01]  /*306c0*/  LDL.LU R10, [R1+0x1c8] ;  /* 0x0001c800010a7983 */ /* 0x001f220000300800 */
[----:B------:R-:W4:Y:S01]  /*306d0*/  LDL.LU R11, [R1+0x1cc] ;  /* 0x0001cc00010b7983 */ /* 0x000f220000300800 */
        /* <DEDUP_REMOVED lines=27> */
[----:B0-----:R-:W2:Y:S01]  /*30890*/  LDL.LU.64 R24, [R1+0x3fb8] ;  /* 0x003fb80001187983 */ /* 0x001ea20000300a00 */
[C---:B----4-:R-:W-:Y:S08]  /*308a0*/  HMMA.16816.F32 R8, R16.reuse, R12, R8 ;  /* 0x0000000c1008723c */ /* 0x050ff00000001808 */
[C---:B--2---:R-:W-:Y:S01]  /*308b0*/  HMMA.16816.F32 R24, R16.reuse, R24, R4 ;  /* 0x000000181018723c */ /* 0x044fe20000001804 */
[----:B------:R-:W2:Y:S01]  /*308c0*/  LDL.LU.64 R6, [R1+0x3fb0] ;  /* 0x003fb00001067983 */ /* 0x000ea20000300a00 */
[----:B------:R-:W2:Y:S11]  /*308d0*/  LDL.LU.64 R4, [R1+0x3fa8] ;  /* 0x003fa80001047983 */ /* 0x000eb60000300a00 */
[----:B------:R-:W-:Y:S10]  /*308e0*/  @!UPT UIADD3 URZ, URZ, URZ, URZ ;  /* 0x0000003f3f3ff290 */ /* 0x000ff4000fffe03f */
[----:B------:R0:W-:Y:S01]  /*308f0*/  STL.64 [R1+0x1f0], R24 ;  /* 0x0001f01801007387 */ /* 0x0001e20000100a00 */
[----:B------:R-:W-:Y:S03]  /*30900*/  STL.64 [R1+0x1f8], R26 ;  /* 0x0001f81a01007387 */ /* 0x000fe60000100a00 */
[----:B0-----:R-:W2:Y:S01]  /*30910*/  LDL.LU.64 R24, [R1+0x3fa0] ;  /* 0x003fa00001187983 */ /* 0x001ea20000300a00 */
[----:B------:R-:W-:Y:S02]  /*30920*/  STL.64 [R1+0x1c0], R8 ;  /* 0x0001c00801007387 */ /* 0x000fe40000100a00 */
[----:B------:R0:W-:Y:S02]  /*30930*/  STL.64 [R1+0x1c8], R10 ;  /* 0x0001c80a01007387 */ /* 0x0001e40000100a00 */
[----:B0-----:R-:W4:Y:S04]  /*30940*/  LDL R10, [R1+0x28] ;  /* 0x00002800010a7983 */ /* 0x001f280000100800 */
[----:B------:R-:W4:Y:S04]  /*30950*/  LDL R11, [R1+0x2c] ;  /* 0x00002c00010b7983 */ /* 0x000f280000100800 */
[----:B----4-:R0:W-:Y:S04]  /*30960*/  STL.64 [R1+0x3f38], R10 ;  /* 0x003f380a01007387 */ /* 0x0101e80000100a00 */
[----:B0-----:R-:W4:Y:S01]  /*30970*/  LDL.LU.64 R10, [R1+0x38] ;  /* 0x00003800010a7983 */ /* 0x001f220000300a00 */
[----:B-----5:R0:W-:Y:S03]  /*30980*/  STL.64 [R1+0x3ec8], R14 ;  /* 0x003ec80e01007387 */ /* 0x0201e60000100a00 */
[----:B0-----:R-:W5:Y:S04]  /*30990*/  LDL R14, [R1+0x8] ;  /* 0x00000800010e7983 */ /* 0x001f680000100800 */
[----:B------:R-:W5:Y:S01]  /*309a0*/  LDL R15, [R1+0xc] ;  /* 0x00000c00010f7983 */ /* 0x000f620000100800 */
[C---:B--2---:R-:W-:Y:S03]  /*309b0*/  HMMA.16816.F32 R24, R16.reuse, R24, R4 ;  /* 0x000000181018723c */ /* 0x044fe60000001804 */
[----:B-----5:R0:W-:Y:S01]  /*309c0*/  STL.64 [R1+0x3f30], R14 ;  /* 0x003f300e01007387 */ /* 0x0201e20000100a00 */
[----:B------:R-:W2:Y:S02]  /*309d0*/  LDL.LU R12, [R1+0x170] ;  /* 0x00017000010c7983 */ /* 0x000ea40000300800 */
[----:B------:R-:W2:Y:S01]  /*309e0*/  LDL.LU R13, [R1+0x174] ;  /* 0x00017400010d7983 */ /* 0x000ea20000300800 */
[----:B0-----:R-:W2:Y:S01]  /*309f0*/  LDL.LU R14, [R1+0x178] ;  /* 0x00017800010e7983 */ /* 0x001ea20000300800 */
[----:B------:R-:W2:Y:S02]  /*30a00*/  LDL.LU R15, [R1+0x17c] ;  /* 0x00017c00010f7983 */ /* 0x000ea40000300800 */
[----:B------:R-:W5:Y:S02]  /*30a10*/  LDL.LU.64 R6, [R1+0x3f98] ;  /* 0x003f980001067983 */ /* 0x000f640000300a00 */
[----:B------:R-:W5:Y:S11]  /*30a20*/  LDL.LU.64 R4, [R1+0x3f90] ;  /* 0x003f900001047983 */ /* 0x000f760000300a00 */
        /* <DEDUP_REMOVED lines=8> */
[----:B------:R5:W-:Y:S03]  /*30ab0*/  STL.64 [R1+0x198], R26 ;  /* 0x0001981a01007387 */ /* 0x000be60000100a00 */
[----:B0-----:R-:W5:Y:S02]  /*30ac0*/  LDL.LU.64 R24, [R1+0x3f70] ;  /* 0x003f700001187983 */ /* 0x001f640000300a00 */
[C---:B-----5:R-:W-:Y:S02]  /*30ad0*/  HMMA.16816.F32 R24, R16.reuse, R24, R4 ;  /* 0x000000181018723c */ /* 0x060fe40000001804 */
[----:B------:R-:W5:Y:S01]  /*30ae0*/  LDL.LU.64 R6, [R1+0x3f68] ;  /* 0x003f680001067983 */ /* 0x000f620000300a00 */
[----:B------:R-:W3:Y:S11]  /*30af0*/  LDL.LU.64 R4, [R1+0x3f60] ;  /* 0x003f600001047983 */ /* 0x000ef60000300a00 */
[----:B------:R-:W-:Y:S09]  /*30b00*/  @!UPT UIADD3 URZ, URZ, URZ, URZ ;  /* 0x0000003f3f3ff290 */ /* 0x000ff2000fffe03f */
[----:B------:R-:W-:Y:S01]  /*30b10*/  STL.64 [R1+0x180], R24 ;  /* 0x0001801801007387 */ /* 0x000fe20000100a00 */
[----:B------:R0:W-:Y:S03]  /*30b20*/  STL.64 [R1+0x188], R26 ;  /* 0x0001881a01007387 */ /* 0x0001e60000100a00 */
[----:B0-----:R-:W2:Y:S01]  /*30b30*/  LDL.LU.64 R26, [R1+0x3f58] ;  /* 0x003f5800011a7983 */ /* 0x001ea20000300a00 */
[----:B------:R-:W2:Y:S01]  /*30b40*/  LDL.LU.64 R24, [R1+0x3f50] ;  /* 0x003f500001187983 */ /* 0x000ea20000300a00 */
[----:B---3--:R-:W-:Y:S02]  /*30b50*/  HMMA.16816.F32 R16, R16, R4, R20 ;  /* 0x000000041010723c */ /* 0x008fe40000001814 */
[----:B------:R-:W2:Y:S01]  /*30b60*/  LDL.LU.64 R22, [R1+0x3f48] ;  /* 0x003f480001167983 */ /* 0x000ea20000300a00 */
[----:B------:R-:W2:Y:S11]  /*30b70*/  LDL.LU.64 R20, [R1+0x3f40] ;  /* 0x003f400001147983 */ /* 0x000eb60000300a00 */
[----:B------:R-:W-:Y:S09]  /*30b80*/  @!UPT UIADD3 URZ, URZ, URZ, URZ ;  /* 0x0000003f3f3ff290 */ /* 0x000ff2000fffe03f */
[----:B------:R-:W-:Y:S01]  /*30b90*/  STL.64 [R1+0x40], R16 ;  /* 0x0000401001007387 */ /* 0x000fe20000100a00 */
[----:B------:R0:W-:Y:S03]  /*30ba0*/  STL.64 [R1+0x48], R18 ;  /* 0x0000481201007387 */ /* 0x0001e60000100a00 */
[----:B0-----:R-:W2:Y:S04]  /*30bb0*/  LDL R18, [R1+0x68] ;  /* 0x0000680001127983 */ /* 0x001ea80000100800 */
[----:B------:R-:W2:Y:S02]  /*30bc0*/  LDL R19, [R1+0x6c] ;  /* 0x00006c0001137983 */ /* 0x000ea40000100800 */
[C---:B--2---:R-:W-:Y:S02]  /*30bd0*/  HMMA.16816.F32 R16, R24.reuse, R18, R20 ;  /* 0x000000121810723c */ /* 0x044fe40000001814 */
[----:B------:R-:W2:Y:S01]  /*30be0*/  LDL.LU R20, [R1+0x80] ;  /* 0x0000800001147983 */ /* 0x000ea20000300800 */
[----:B------:R-:W2:Y:S02]  /*30bf0*/  LDL.LU R21, [R1+0x84] ;  /* 0x0000840001157983 */ /* 0x000ea40000300800 */
[----:B------:R-:W2:Y:S02]  /*30c00*/  LDL.LU R22, [R1+0x88] ;  /* 0x0000880001167983 */ /* 0x000ea40000300800 */
[----:B------:R-:W2:Y:S01]  /*30c10*/  LDL.LU R23, [R1+0x8c] ;  /* 0x00008c0001177983 */ /* 0x000ea20000300800 */
[----:B----4-:R-:W-:Y:S01]  /*30c20*/  MOV R5, R10 ;  /* 0x0000000a00057202 */ /* 0x010fe20000000f00 */
[----:B------:R-:W-:Y:S11]  /*30c30*/  IMAD.MOV.U32 R4, RZ, RZ, R11 ;  /* 0x000000ffff047224 */ /* 0x000ff600078e000b */
[----:B------:R-:W-:Y:S03]  /*30c40*/  @!UPT UIADD3 URZ, URZ, URZ, URZ ;  /* 0x0000003f3f3ff290 */ /* 0x000fe6000fffe03f */
[----:B------:R0:W-:Y:S01]  /*30c50*/  STL [R1+0x3ca4], R16 ;  /* 0x003ca41001007387 */ /* 0x0001e20000100800 */
[----:B------:R1:W-:Y:S02]  /*30c60*/  STL [R1+0x3ca0], R17 ;  /* 0x003ca01101007387 */ /* 0x0003e40000100800 */
[----:B------:R3:W-:Y:S02]  /*30c70*/  STL [R1+0x3c9c], R18 ;  /* 0x003c9c1201007387 */ /* 0x0007e40000100800 */
[----:B------:R4:W-:Y:S01]  /*30c80*/  STL [R1+0x3c98], R19 ;  /* 0x003c981301007387 */ /* 0x0009e20000100800 */
[----:B0-----:R-:W5:Y:S01]  /*30c90*/  LDL.LU R16, [R1+0x150] ;  /* 0x0001500001107983 */ /* 0x001f620000300800 */
[----:B-1----:R-:W5:Y:S02]  /*30ca0*/  LDL.LU R17, [R1+0x154] ;  /* 0x0001540001117983 */ /* 0x002f640000300800 */
[----:B---3--:R-:W3:Y:S02]  /*30cb0*/  LDL.LU R18, [R1+0x158] ;  /* 0x0001580001127983 */ /* 0x008ee40000300800 */
[----:B----4-:R-:W3:Y:S01]  /*30cc0*/  LDL.LU R19, [R1+0x15c] ;  /* 0x00015c0001137983 */ /* 0x010ee20000300800 */
[C---:B--2---:R-:W-:Y:S01]  /*30cd0*/  HMMA.16816.F32 R20, R24.reuse, R10, R20 ;  /* 0x0000000a1814723c */ /* 0x044fe20000001814 */
[----:B------:R-:W2:Y:S01]  /*30ce0*/  LDL.LU.64 R10, [R1+0x3f38] ;  /* 0x003f3800010a7983 */ /* 0x000ea20000300a00 */
[----:B-----5:R0:W-:Y:S03]  /*30cf0*/  STL.64 [R1+0x3e98], R6 ;  /* 0x003e980601007387 */ /* 0x0201e60000100a00 */
[----:B------:R-:W-:Y:S04]  /*30d00*/  STL.64 [R1+0x3e90], R4 ;  /* 0x003e900401007387 */ /* 0x000fe80000100a00 */
[----:B0-----:R-:W4:Y:S04]  /*30d10*/  LDL R6, [R1+0x18] ;  /* 0x0000180001067983 */ /* 0x001f280000100800 */
[----:B------:R-:W4:Y:S10]  /*30d20*/  LDL R7, [R1+0x1c] ;  /* 0x00001c0001077983 */ /* 0x000f340000100800 */
[----:B------:R0:W-:Y:S01]  /*30d30*/  STL [R1+0x3cb4], R20 ;  /* 0x003cb41401007387 */ /* 0x0001e20000100800 */
[----:B------:R1:W-:Y:S02]  /*30d40*/  STL [R1+0x3cb0], R21 ;  /* 0x003cb01501007387 */ /* 0x0003e40000100800 */
[----:B------:R5:W-:Y:S02]  /*30d50*/  STL [R1+0x3cac], R22 ;  /* 0x003cac1601007387 */ /* 0x000be40000100800 */
[----:B------:R3:W-:Y:S01]  /*30d60*/  STL [R1+0x3ca8], R23 ;  /* 0x003ca81701007387 */ /* 0x0007e20000100800 */
[----:B0-----:R-:W4:Y:S01]  /*30d70*/  LDL.LU R20, [R1+0x160] ;  /* 0x0001600001147983 */ /* 0x001f220000300800 */
[----:B-1----:R-:W4:Y:S02]  /*30d80*/  LDL.LU R21, [R1+0x164] ;  /* 0x0001640001157983 */ /* 0x002f240000300800 */
[----:B-----5:R-:W4:Y:S02]  /*30d90*/  LDL.LU R22, [R1+0x168] ;  /* 0x0001680001167983 */ /* 0x020f240000300800 */
[----:B---3--:R-:W4:Y:S01]  /*30da0*/  LDL.LU R23, [R1+0x16c] ;  /* 0x00016c0001177983 */ /* 0x008f220000300800 */
[C---:B--2---:R-:W-:Y:S01]  /*30db0*/  HMMA.16816.F32 R8, R24.reuse, R10, R12 ;  /* 0x0000000a1808723c */ /* 0x044fe2000000180c */
[----:B------:R-:W2:Y:S11]  /*30dc0*/  LDL.LU.64 R14, [R1+0x3f30] ;  /* 0x003f3000010e7983 */ /* 0x000eb60000300a00 */
[----:B------:R-:W-:Y:S11]  /*30dd0*/  @!UPT UIADD3 URZ, URZ, URZ, URZ ;  /* 0x0000003f3f3ff290 */ /* 0x000ff6000fffe03f */
[----:B------:R-:W-:Y:S01]  /*30de0*/  STL.64 [R1+0x5c0], R8 ;  /* 0x0005c00801007387 */ /* 0x000fe20000100a00 */
[----:B------:R0:W-:Y:S03]  /*30df0*/  STL.64 [R1+0x5c8], R10 ;  /* 0x0005c80a01007387 */ /* 0x0001e60000100a00 */
[----:B0-----:R-:W3:Y:S01]  /*30e00*/  LDL.LU.64 R10, [R1+0x3f28] ;  /* 0x003f2800010a7983 */ /* 0x001ee20000300a00 */
[C---:B----4-:R-:W-:Y:S03]  /*30e10*/  HMMA.16816.F32 R20, R24.reuse, R6, R20 ;  /* 0x000000061814723c */ /* 0x050fe60000001814 */
[----:B------:R-:W4:Y:S11]  /*30e20*/  LDL.LU R4, [R1+0x140] ;  /* 0x0001400001047983 */ /* 0x000f360000300800 */
[----:B------:R-:W-:Y:S09]  /*30e30*/  @!UPT UIADD3 URZ, URZ, URZ, URZ ;  /* 0x0000003f3f3ff290 */ /* 0x000ff2000fffe03f */
[----:B------:R0:W-:Y:S01]  /*30e40*/  STL.64 [R1+0x5b0], R20 ;  /* 0x0005b01401007387 */ /* 0x0001e20000100a00 */
[----:B------:R3:W-:Y:S01]  /*30e50*/  STL.64 [R1+0x5b8], R22 ;  /* 0x0005b81601007387 */ /* 0x0007e20000100a00 */
[----:B--2---:R-:W-:Y:S11]  /*30e60*/  HMMA.16816.F32 R12, R24, R14, R16 ;  /* 0x0000000e180c723c */ /* 0x004ff60000001810 */
[----:B------:R-:W-:Y:S11]  /*30e70*/  @!UPT UIADD3 URZ, URZ, URZ, URZ ;  /* 0x0000003f3f3ff290 */ /* 0x000ff6000fffe03f */
[----:B------:R-:W-:Y:S01]  /*30e80*/  @!UPT UIADD3 URZ, URZ, URZ, URZ ;  /* 0x0000003f3f3ff290 */ /* 0x000fe2000fffe03f */
[----:B------:R-:W-:Y:S01]  /*30e90*/  STL.64 [R1+0x830], R12 ;  /* 0x0008300c01007387 */ /* 0x000fe20000100a00 */
[----:B------:R-:W-:Y:S02]  /*30ea0*/  STL.64 [R1+0x838], R14 ;  /* 0x0008380e01007387 */ /* 0x000fe40000100a00 */
[----:B------:R-:W4:Y:S02]  /*30eb0*/  LDL.LU R5, [R1+0x144] ;  /* 0x0001440001057983 */ /* 0x000f240000300800 */
[----:B------:R-:W4:Y:S01]  /*30ec0*/  LDL.LU R6, [R1+0x148] ;  /* 0x0001480001067983 */ /* 0x000f220000300800 */
[----:B------:R-:W4:Y:S01]  /*30ed0*/  LDL.LU R7, [R1+0x14c] ;  /* 0x00014c0001077983 */ /* 0x000f220000300800 */
[----:B0-----:R-:W2:Y:S02]  /*30ee0*/  LDL.LU R20, [R1+0xf0] ;  /* 0x0000f00001147983 */ /* 0x001ea40000300800 */
[----:B------:R-:W2:Y:S01]  /*30ef0*/  LDL.LU R21, [R1+0xf4] ;  /* 0x0000f40001157983 */ /* 0x000ea20000300800 */
[----:B---3--:R-:W-:-:S02]  /*30f00*/  MOV R22, R11 ;  /* 0x0000000b00167202 */ /* 0x008fc40000000f00 */
[----:B------:R-:W-:Y:S01]  /*30f10*/  MOV R23, R10 ;  /* 0x0000000a00177202 */ /* 0x000fe20000000f00 */
[----:B------:R-:W3:Y:S01]  /*30f20*/  LDL.LU R11, [R1+0x3f24] ;  /* 0x003f2400010b7983 */ /* 0x000ee20000300800 */
[----:B------:R-:W5:Y:S02]  /*30f30*/  LDL.LU R10, [R1+0x3f20] ;  /* 0x003f2000010a7983 */ /* 0x000f640000300800 */
[----:B------:R-:W2:Y:S02]  /*30f40*/  LDL.LU R16, [R1+0x100] ;  /* 0x0001000001107983 */ /* 0x000ea40000300800 */
[----:B------:R-:W2:Y:S01]  /*30f50*/  LDL.LU R17, [R1+0x104] ;  /* 0x0001040001117983 */ /* 0x000ea20000300800 */
[----:B------:R-:W2:Y:S01]  /*30f60*/  LDL.LU R18, [R1+0x108] ;  /* 0x0001080001127983 */ /* 0x000ea20000300800 */
[----:B------:R-:W2:Y:S03]  /*30f70*/  LDL.LU R19, [R1+0x10c] ;  /* 0x00010c0001137983 */ /* 0x000ea60000300800 */
[----:B--2---:R0:W-:Y:S01]  /*30f80*/  STL.64 [R1+0x3ee8], R18 ;  /* 0x003ee81201007387 */ /* 0x0041e20000100a00 */
[----:B------:R-:W-:Y:S03]  /*30f90*/  STL.64 [R1+0x3ee0], R16 ;  /* 0x003ee01001007387 */ /* 0x000fe60000100a00 */
[----:B0-----:R-:W2:Y:S04]  /*30fa0*/  LDL R18, [R1+0x208] ;  /* 0x0002080001127983 */ /* 0x001ea80000100800 */
[----:B------:R-:W2:Y:S04]  /*30fb0*/  LDL R19, [R1+0x20c] ;  /* 0x00020c0001137983 */ /* 0x000ea80000100800 */
[----:B--2---:R0:W-:Y:S04]  /*30fc0*/  STL.64 [R1+0x3ef8], R18 ;  /* 0x003ef81201007387 */ /* 0x0041e80000100a00 */
[----:B0-----:R-:W2:Y:S04]  /*30fd0*/  LDL.LU.64 R18, [R1+0x1d8] ;  /* 0x0001d80001127983 */ /* 0x001ea80000300a00 */
[----:B--2---:R0:W-:Y:S04]  /*30fe0*/  STL.64 [R1+0x3f00], R18 ;  /* 0x003f001201007387 */ /* 0x0041e80000100a00 */
[----:B0-----:R-:W2:Y:S04]  /*30ff0*/  LDL R18, [R1+0x1a8] ;  /* 0x0001a80001127983 */ /* 0x001ea80000100800 */
[----:B------:R-:W2:Y:S01]  /*31000*/  LDL R19, [R1+0x1ac] ;  /* 0x0001ac0001137983 */ /* 0x000ea20000100800 */
[----:B------:R0:W-:Y:S02]  /*31010*/  STL.64 [R1+0x3ed8], R22 ;  /* 0x003ed81601007387 */ /* 0x0001e40000100a00 */
[----:B------:R1:W-:Y:S01]  /*31020*/  STL.64 [R1+0x3ed0], R20 ;  /* 0x003ed01401007387 */ /* 0x0003e20000100a00 */
[----:B0-----:R-:W2:Y:S04]  /*31030*/  LDL.LU.64 R22, [R1+0x238] ;  /* 0x0002380001167983 */ /* 0x001ea80000300a00 */
[----:B--2---:R5:W-:Y:S01]  /*31040*/  STL.64 [R1+0x3ef0], R22 ;  /* 0x003ef01601007387 */ /* 0x004be20000100a00 */
[----:B-1----:R-:W2:Y:S02]  /*31050*/  LDL.LU R20, [R1+0x110] ;  /* 0x0001100001147983 */ /* 0x002ea40000300800 */
[----:B------:R-:W2:Y:S02]  /*31060*/  LDL.LU R21, [R1+0x114] ;  /* 0x0001140001157983 */ /* 0x000ea40000300800 */
[----:B-----5:R-:W-:Y:S01]  /*31070*/  IMAD.MOV.U32 R22, RZ, RZ, R10 ;  /* 0x000000ffff167224 */ /* 0x020fe200078e000a */
[----:B---3--:R-:W-:Y:S01]  /*31080*/  MOV R23, R11 ;  /* 0x0000000b00177202 */ /* 0x008fe20000000f00 */
[----:B------:R-:W4:Y:S01]  /*31090*/  LDL.LU R10, [R1+0x3f1c] ;  /* 0x003f1c00010a7983 */ /* 0x000f220000300800 */
[----:B------:R-:W4:Y:S03]  /*310a0*/  LDL.LU R11, [R1+0x3f18] ;  /* 0x003f1800010b7983 */ /* 0x000f260000300800 */
[----:B------:R-:W-:Y:S01]  /*310b0*/  STL.64 [R1+0x3f10], R22 ;  /* 0x003f101601007387 */ /* 0x000fe20000100a00 */
[C---:B----4-:R-:W-:Y:S03]  /*310c0*/  HMMA.16816.F32 R4, R24.reuse, R10, R4 ;  /* 0x0000000a1804723c */ /* 0x050fe60000001804 */
[----:B--2---:R0:W-:Y:S04]  /*310d0*/  STL.64 [R1+0x3f08], R20 ;  /* 0x003f081401007387 */ /* 0x0041e80000100a00 */
[----:B0-----:R-:W2:Y:S01]  /*310e0*/  LDL.LU R20, [R1+0x130] ;  /* 0x0001300001147983 */ /* 0x001ea20000300800 */
[----:B------:R-:W2:Y:S02]  /*310f0*/  LDL.LU R21, [R1+0x134] ;  /* 0x0001340001157983 */ /* 0x000ea40000300800 */
[----:B------:R-:W2:Y:S02]  /*31100*/  LDL.LU R22, [R1+0x138] ;  /* 0x0001380001167983 */ /* 0x000ea40000300800 */
[----:B------:R-:W2:Y:S01]  /*31110*/  LDL.LU R23, [R1+0x13c] ;  /* 0x00013c0001177983 */ /* 0x000ea20000300800 */
[----:B------:R-:W3:Y:S10]  /*31120*/  LDL.LU.64 R14, [R1+0x258] ;  /* 0x00025800010e7983 */ /* 0x000ef40000300a00 */
[----:B------:R-:W-:Y:S01]  /*31130*/  STL.64 [R1+0x820], R4 ;  /* 0x0008200401007387 */ /* 0x000fe20000100a00 */
[----:B------:R0:W-:Y:S03]  /*31140*/  STL.64 [R1+0x828], R6 ;  /* 0x0008280601007387 */ /* 0x0001e60000100a00 */
[----:B0-----:R-:W4:Y:S04]  /*31150*/  LDL.64 R6, [R1+0x2c8] ;  /* 0x0002c80001067983 */ /* 0x001f280000100a00 */
[----:B----4-:R0:W-:Y:S04]  /*31160*/  STL.64 [R1+0x3ea8], R6 ;  /* 0x003ea80601007387 */ /* 0x0101e80000100a00 */
[----:B0-----:R-:W4:Y:S01]  /*31170*/  LDL.64 R6, [R1+0x298] ;  /* 0x0002980001067983 */ /* 0x001f220000100a00 */
[C---:B--2---:R-:W-:Y:S03]  /*31180*/  HMMA.16816.F32 R16, R24.reuse, R18, R20 ;  /* 0x000000121810723c */ /* 0x044fe60000001814 */
[----:B----4-:R0:W-:Y:S01]  /*31190*/  STL.64 [R1+0x3ec0], R6 ;  /* 0x003ec00601007387 */ /* 0x0101e20000100a00 */
[----:B------:R-:W2:Y:S02]  /*311a0*/  LDL.LU R4, [R1+0xe0] ;  /* 0x0000e00001047983 */ /* 0x000ea40000300800 */
[----:B------:R-:W2:Y:S01]  /*311b0*/  LDL.LU R5, [R1+0xe4] ;  /* 0x0000e40001057983 */ /* 0x000ea20000300800 */
[----:B0-----:R-:W2:Y:S01]  /*311c0*/  LDL.LU R6, [R1+0xe8] ;  /* 0x0000e80001067983 */ /* 0x001ea20000300800 */
[----:B------:R-:W2:Y:S02]  /*311d0*/  LDL.LU R7, [R1+0xec] ;  /* 0x0000ec0001077983 */ /* 0x000ea40000300800 */
[----:B------:R0:W-:Y:S02]  /*311e0*/  STL [R1+0x3df4], R10 ;  /* 0x003df40a01007387 */ /* 0x0001e40000100800 */
[----:B------:R1:W-:Y:S01]  /*311f0*/  STL [R1+0x3df0], R11 ;  /* 0x003df00b01007387 */ /* 0x0003e20000100800 */
[----:B------:R-:W4:Y:S01]  /*31200*/  LDL.LU R8, [R1+0x120] ;  /* 0x0001200001087983 */ /* 0x000f220000300800 */
[----:B------:R-:W4:Y:S03]  /*31210*/  LDL.LU R9, [R1+0x124] ;  /* 0x0001240001097983 */ /* 0x000f260000300800 */
[----:B0-----:R-:W4:Y:S01]  /*31220*/  LDL.LU R10, [R1+0x128] ;  /* 0x00012800010a7983 */ /* 0x001f220000300800 */
[----:B-1----:R-:W4:Y:S02]  /*31230*/  LDL.LU R11, [R1+0x12c] ;  /* 0x00012c00010b7983 */ /* 0x002f240000300800 */
[----:B------:R-:W5:Y:S02]  /*31240*/  LDL.LU.64 R22, [R1+0x3f10] ;  /* 0x003f100001167983 */ /* 0x000f640000300a00 */
[----:B------:R-:W5:Y:S01]  /*31250*/  LDL.LU.64 R20, [R1+0x3f08] ;  /* 0x003f080001147983 */ /* 0x000f620000300a00 */
[----:B------:R-:W-:Y:S01]  /*31260*/  STL.64 [R1+0x870], R16 ;  /* 0x0008701001007387 */ /* 0x000fe20000100a00 */
[----:B------:R0:W-:Y:S03]  /*31270*/  STL.64 [R1+0x878], R18 ;  /* 0x0008781201007387 */ /* 0x0001e60000100a00 */
[----:B0-----:R-:W4:Y:S02]  /*31280*/  LDL.LU.64 R18, [R1+0x3f00] ;  /* 0x003f000001127983 */ /* 0x001f240000300a00 */
[C---:B----4-:R-:W-:Y:S11]  /*31290*/  HMMA.16816.F32 R8, R24.reuse, R18, R8 ;  /* 0x000000121808723c */ /* 0x050ff60000001808 */
[----:B------:R-:W-:Y:S11]  /*312a0*/  @!UPT UIADD3 URZ, URZ, URZ, URZ ;  /* 0x0000003f3f3ff290 */ /* 0x000ff6000fffe03f */
[----:B------:R-:W-:Y:S01]  /*312b0*/  @!UPT UIADD3 URZ, URZ, URZ, URZ ;  /* 0x0000003f3f3ff290 */ /* 0x000fe2000fffe03f */
[----:B------:R-:W-:Y:S01]  /*312c0*/  STL.64 [R1+0x860], R8 ;  /* 0x0008600801007387 */ /* 0x000fe20000100a00 */
[----:B------:R0:W-:Y:S02]  /*312d0*/  STL.64 [R1+0x868], R10 ;  /* 0x0008680a01007387 */ /* 0x0001e40000100a00 */
[----:B0-----:R-:W-:Y:S01]  /*312e0*/  MOV R10, R18 ;  /* 0x00000012000a7202 */ /* 0x001fe20000000f00 */
[----:B------:R-:W-:Y:S02]  /*312f0*/  IMAD.MOV.U32 R11, RZ, RZ, R19 ;  /* 0x000000ffff0b7224 */ /* 0x000fe400078e0013 */
[----:B------:R-:W5:Y:S03]  /*31300*/  LDL.LU.64 R18, [R1+0x3ef8] ;  /* 0x003ef80001127983 */ /* 0x000f660000300a00 */
[----:B------:R0:W-:Y:S02]  /*31310*/  STL.64 [R1+0x3ea0], R10 ;  /* 0x003ea00a01007387 */ /* 0x0001e40000100a00 */
[----:B------:R-:W4:Y:S02]  /*31320*/  LDL.LU R8, [R1+0xc0] ;  /* 0x0000c00001087983 */ /* 0x000f240000300800 */
[----:B------:R-:W4:Y:S01]  /*31330*/  LDL.LU R9, [R1+0xc4] ;  /* 0x0000c40001097983 */ /* 0x000f220000300800 */
[----:B0-----:R-:W2:Y:S01]  /*31340*/  LDL.LU R10, [R1+0xc8] ;  /* 0x0000c800010a7983 */ /* 0x001ea20000300800 */
[----:B------:R-:W2:Y:S01]  /*31350*/  LDL.LU R11, [R1+0xcc] ;  /* 0x0000cc00010b7983 */ /* 0x000ea20000300800 */
[C---:B-----5:R-:W-:Y:S02]  /*31360*/  HMMA.16816.F32 R16, R24.reuse, R18, R20 ;  /* 0x000000121810723c */ /* 0x060fe40000001814 */
[----:B--2---:R-:W-:Y:S01]  /*31370*/  STL.64 [R1+0x3eb8], R10 ;  /* 0x003eb80a01007387 */ /* 0x004fe20000100a00 */
[----:B----4-:R0:W-:Y:S03]  /*31380*/  STL.64 [R1+0x3eb0], R8 ;  /* 0x003eb00801007387 */ /* 0x0101e60000100a00 */
[----:B0-----:R-:W2:Y:S01]  /*31390*/  LDL.LU R8, [R1+0xd0] ;  /* 0x0000d00001087983 */ /* 0x001ea20000300800 */
[----:B------:R-:W2:Y:S02]  /*313a0*/  LDL.LU R9, [R1+0xd4] ;  /* 0x0000d40001097983 */ /* 0x000ea40000300800 */
[----:B------:R-:W2:Y:S02]  /*313b0*/  LDL.LU R10, [R1+0xd8] ;  /* 0x0000d800010a7983 */ /* 0x000ea40000300800 */
[----:B------:R-:W2:Y:S01]  /*313c0*/  LDL.LU R11, [R1+0xdc] ;  /* 0x0000dc00010b7983 */ /* 0x000ea20000300800 */
[----:B------:R-:W4:Y:S11]  /*313d0*/  LDL.LU.64 R22, [R1+0x3ef0] ;  /* 0x003ef00001167983 */ /* 0x000f360000300a00 */
[----:B------:R-:W-:Y:S02]  /*313e0*/  STL.64 [R1+0x9b0], R16 ;  /* 0x0009b01001007387 */ /* 0x000fe40000100a00 */
[----:B------:R0:W-:Y:S02]  /*313f0*/  STL.64 [R1+0x9b8], R18 ;  /* 0x0009b81201007387 */ /* 0x0001e40000100a00 */
[----:B0-----:R-:W4:Y:S01]  /*31400*/  LDL.LU.64 R18, [R1+0x3ee8] ;  /* 0x003ee80001127983 */ /* 0x001f220000300a00 */
[----:B------:R-:W4:Y:S02]  /*31410*/  LDL.LU.64 R16, [R1+0x3ee0] ;  /* 0x003ee00001107983 */ /* 0x000f240000300a00 */
[C---:B----4-:R-:W-:Y:S11]  /*31420*/  HMMA.16816.F32 R16, R24.reuse, R22, R16 ;  /* 0x000000161810723c */ /* 0x050ff60000001810 */
[----:B------:R-:W-:Y:S11]  /*31430*/  @!UPT UIADD3 URZ, URZ, URZ, URZ ;  /* 0x0000003f3f3ff290 */ /* 0x000ff6000fffe03f */
[----:B------:R-:W-:Y:S01]  /*31440*/  @!UPT UIADD3 URZ, URZ, URZ, URZ ;  /* 0x0000003f3f3ff290 */ /* 0x000fe2000fffe03f */
[----:B------:R0:W-:Y:S01]  /*31450*/  STL.64 [R1+0x9a0], R16 ;  /* 0x0009a01001007387 */ /* 0x0001e20000100a00 */
[----:B------:R-:W-:Y:S01]  /*31460*/  STL.64 [R1+0x9a8], R18 ;  /* 0x0009a81201007387 */ /* 0x000fe20000100a00 */
[----:B0-----:R-:W-:Y:S02]  /*31470*/  MOV R17, R22 ;  /* 0x0000001600117202 */ /* 0x001fe40000000f00 */
[----:B------:R-:W-:Y:S02]  /*31480*/  MOV R16, R23 ;  /* 0x0000001700107202 */ /* 0x000fe40000000f00 */
[----:B------:R-:W3:Y:S01]  /*31490*/  LDL.LU.64 R22, [R1+0x3ed8] ;  /* 0x003ed80001167983 */ /* 0x000ee20000300a00 */
[----:B------:R-:W3:Y:S02]  /*314a0*/  LDL.LU.64 R20, [R1+0x3ed0] ;  /* 0x003ed00001147983 */ /* 0x000ee40000300a00 */
[C---:B---3--:R-:W-:Y:S11]  /*314b0*/  HMMA.16816.F32 R20, R24.reuse, R14, R20 ;  /* 0x0000000e1814723c */ /* 0x048ff60000001814 */
[----:B------:R-:W-:Y:S11]  /*314c0*/  @!UPT UIADD3 URZ, URZ, URZ, URZ ;  /* 0x0000003f3f3ff290 */ /* 0x000ff6000fffe03f */
[----:B------:R-:W-:Y:S01]  /*314d0*/  @!UPT UIADD3 URZ, URZ, URZ, URZ ;  /* 0x0000003f3f3ff290 */ /* 0x000fe2000fffe03f */
[----:B------:R0:W-:Y:S01]  /*314e0*/  STL.64 [R1+0xa00], R20 ;  /* 0x000a001401007387 */ /* 0x0001e20000100a00 */
[----:B------:R1:W-:Y:S02]  /*314f0*/  STL.64 [R1+0xa08], R22 ;  /* 0x000a081601007387 */ /* 0x0003e40000100a00 */
[----:B0-----:R-:W-:Y:S01]  /*31500*/  IMAD.MOV.U32 R21, RZ, RZ, R14 ;  /* 0x000000ffff157224 */ /* 0x001fe200078e000e */
[----:B------:R-:W-:Y:S02]  /*31510*/  MOV R20, R15 ;  /* 0x0000000f00147202 */ /* 0x000fe40000000f00 */
[----:B------:R-:W3:Y:S02]  /*31520*/  LDL.LU.64 R14, [R1+0x3ec8] ;  /* 0x003ec800010e7983 */ /* 0x000ee40000300a00 */
[C---:B---3--:R-:W-:Y:S01]  /*31530*/  HMMA.16816.F32 R4, R24.reuse, R14, R4 ;  /* 0x0000000e1804723c */ /* 0x048fe20000001804 */
[----:B-1----:R-:W-:Y:S11]  /*31540*/  MOV R22, R15 ;  /* 0x0000000f00167202 */ /* 0x002ff60000000f00 */
[----:B------:R-:W-:Y:S11]  /*31550*/  @!UPT UIADD3 URZ, URZ, URZ, URZ ;  /* 0x0000003f3f3ff290 */ /* 0x000ff6000fffe03f */
[----:B------:R-:W-:Y:S01]  /*31560*/  STL.64 [R1+0x9f0], R4 ;  /* 0x0009f00401007387 */ /* 0x000fe20000100a00 */
[----:B------:R0:W-:Y:S03]  /*31570*/  STL.64 [R1+0x9f8], R6 ;  /* 0x0009f80601007387 */ /* 0x0001e60000100a00 */
[----:B0-----:R-:W2:Y:S01]  /*31580*/  LDL.LU.64 R6, [R1+0x3ec0] ;  /* 0x003ec00001067983 */ /* 0x001ea20000300a00 */
[----:B------:R-:W3:Y:S02]  /*31590*/  LDL.LU R12, [R1+0x70] ;  /* 0x00007000010c7983 */ /* 0x000ee40000300800 */
[----:B------:R-:W3:Y:S02]  /*315a0*/  LDL.LU R13, [R1+0x74] ;  /* 0x00007400010d7983 */ /* 0x000ee40000300800 */
[----:B------:R-:W4:Y:S01]  /*315b0*/  LDL.LU R14, [R1+0x78] ;  /* 0x00007800010e7983 */ /* 0x000f220000300800 */
[----:B------:R-:W4:Y:S01]  /*315c0*/  LDL.LU R15, [R1+0x7c] ;  /* 0x00007c00010f7983 */ /* 0x000f220000300800 */
[C---:B--2---:R-:W-:Y:S03]  /*315d0*/  HMMA.16816.F32 R8, R24.reuse, R6, R8 ;  /* 0x000000061808723c */ /* 0x044fe60000001808 */
[----:B----4-:R0:W-:Y:S01]  /*315e0*/  STL.64 [R1+0x3e70], R14 ;  /* 0x003e700e01007387 */ /* 0x0101e20000100a00 */
[----:B---3--:R-:W-:Y:S02]  /*315f0*/  STL.64 [R1+0x3e68], R12 ;  /* 0x003e680c01007387 */ /* 0x008fe40000100a00 */
[----:B------:R-:W-:Y:S01]  /*31600*/  IMAD.MOV.U32 R18, RZ, RZ, R6 ;  /* 0x000000ffff127224 */ /* 0x000fe200078e0006 */
[----:B0-----:R-:W2:Y:S11]  /*31610*/  LDL.LU.64 R14, [R1+0x2b8] ;  /* 0x0002b800010e7983 */ /* 0x001eb60000300a00 */
[----:B------:R-:W-:Y:S05]  /*31620*/  @!UPT UIADD3 URZ, URZ, URZ, URZ ;  /* 0x0000003f3f3ff290 */ /* 0x000fea000fffe03f */
[----:B------:R-:W-:Y:S01]  /*31630*/  STL.64 [R1+0xa30], R8 ;  /* 0x000a300801007387 */ /* 0x000fe20000100a00 */
[----:B------:R0:W-:Y:S03]  /*31640*/  STL.64 [R1+0xa38], R10 ;  /* 0x000a380a01007387 */ /* 0x0001e60000100a00 */
[----:B0-----:R-:W3:Y:S01]  /*31650*/  LDL.LU.64 R10, [R1+0x3eb8] ;  /* 0x003eb800010a7983 */ /* 0x001ee20000300a00 */
[----:B------:R-:W3:Y:S02]  /*31660*/  LDL.LU.64 R8, [R1+0x3eb0] ;  /* 0x003eb00001087983 */ /* 0x000ee40000300a00 */
[----:B------:R-:W3:Y:S02]  /*31670*/  LDL.LU.64 R6, [R1+0x3ea8] ;  /* 0x003ea80001067983 */ /* 0x000ee40000300a00 */
[----:B------:R-:W-:Y:S01]  /*31680*/  STL [R1+0x3e80], R18 ;  /* 0x003e801201007387 */ /* 0x000fe20000100800 */
[----:B------:R0:W-:Y:S04]  /*31690*/  STL.64 [R1+0x3e78], R16 ;  /* 0x003e781001007387 */ /* 0x0001e80000100a00 */
[----:B0-----:R-:W2:Y:S01]  /*316a0*/  LDL.LU R16, [R1+0xb0] ;  /* 0x0000b00001107983 */ /* 0x001ea20000300800 */
[----:B------:R-:W2:Y:S01]  /*316b0*/  LDL.LU R17, [R1+0xb4] ;  /* 0x0000b40001117983 */ /* 0x000ea20000300800 */
[----:B---3--:R-:W-:Y:S01]  /*316c0*/  HMMA.16816.F32 R8, R24, R6, R8 ;  /* 0x000000061808723c */ /* 0x008fe20000001808 */
[----:B------:R-:W-:Y:S11]  /*316d0*/  IMAD.MOV.U32 R23, RZ, RZ, R7 ;  /* 0x000000ffff177224 */ /* 0x000ff600078e0007 */
[----:B------:R-:W-:Y:S11]  /*316e0*/  @!UPT UIADD3 URZ, URZ, URZ, URZ ;  /* 0x0000003f3f3ff290 */ /* 0x000ff6000fffe03f */
[----:B------:R-:W-:Y:S01]  /*316f0*/  STL.64 [R1+0xa40], R8 ;  /* 0x000a400801007387 */ /* 0x000fe20000100a00 */
[----:B------:R0:W-:Y:S03]  /*31700*/  STL.64 [R1+0xa48], R10 ;  /* 0x000a480a01007387 */ /* 0x0001e60000100a00 */
[----:B0-----:R-:W3:Y:S01]  /*31710*/  LDL.LU.64 R10, [R1+0x3ea0] ;  /* 0x003ea000010a7983 */ /* 0x001ee20000300a00 */
[----:B------:R-:W4:Y:S02]  /*31720*/  LDL.LU.64 R6, [R1+0x3e98] ;  /* 0x003e980001067983 */ /* 0x000f240000300a00 */
[----:B------:R-:W5:Y:S02]  /*31730*/  LDL.LU.64 R4, [R1+0x3e90] ;  /* 0x003e900001047983 */ /* 0x000f640000300a00 */
[----:B------:R-:W2:Y:S01]  /*31740*/  LDL.64 R8, [R1+0x13f8] ;  /* 0x0013f80001087983 */ /* 0x000ea20000100a00 */
[----:B------:R-:W-:-:S02]  /*31750*/  MOV R18, R29 ;  /* 0x0000001d00127202 */ /* 0x000fc40000000f00 */
[----:B------:R-:W-:Y:S02]  /*31760*/  MOV R19, R28 ;  /* 0x0000001c00137202 */ /* 0x000fe40000000f00 */
[----:B------:R-:W4:Y:S04]  /*31770*/  LDL.64 R28, [R1+0x1400] ;  /* 0x00140000011c7983 */ /* 0x000f280000100a00 */
[----:B---3--:R5:W-:Y:S01]  /*31780*/  STL.64 [R1+0x3e40], R10 ;  /* 0x003e400a01007387 */ /* 0x008be20000100a00 */
[----:B--2---:R0:W-:Y:S01]  /*31790*/  STL.64 [R1+0x3e38], R8 ;  /* 0x003e380801007387 */ /* 0x0041e20000100a00 */
[----:B-----5:R-:W-:Y:S02]  /*317a0*/  MOV R10, R5 ;  /* 0x00000005000a7202 */ /* 0x020fe40000000f00 */
[----:B------:R-:W-:-:S05]  /*317b0*/  MOV R11, R4 ;  /* 0x00000004000b7202 */ /* 0x000fca0000000f00 */
[----:B------:R1:W-:Y:S01]  /*317c0*/  STL.64 [R1+0x3e50], R10 ;  /* 0x003e500a01007387 */ /* 0x0003e20000100a00 */
[----:B0-----:R-:W2:Y:S02]  /*317d0*/  LDL.LU R8, [R1+0x50] ;  /* 0x0000500001087983 */ /* 0x001ea40000300800 */
[----:B------:R-:W2:Y:S02]  /*317e0*/  LDL.LU R9, [R1+0x54] ;  /* 0x0000540001097983 */ /* 0x000ea40000300800 */
[----:B------:R-:W3:Y:S02]  /*317f0*/  LDL.64 R4, [R1+0x13e8] ;  /* 0x0013e80001047983 */ /* 0x000ee40000100a00 */
[----:B-1----:R-:W-:Y:S01]  /*31800*/  IMAD.MOV.U32 R10, RZ, RZ, R3 ;  /* 0x000000ffff0a7224 */ /* 0x002fe200078e0003 */
[----:B------:R-:W-:Y:S02]  /*31810*/  MOV R11, R2 ;  /* 0x00000002000b7202 */ /* 0x000fe40000000f00 */
[----:B------:R-:W5:Y:S01]  /*31820*/  LDL.64 R2, [R1+0x13f0] ;  /* 0x0013f00001027983 */ /* 0x000f620000100a00 */
[----:B------:R0:W-:Y:S02]  /*31830*/  STL.64 [R1+0x3d98], R22 ;  /* 0x003d981601007387 */ /* 0x0001e40000100a00 */
[----:B------:R4:W-:Y:S01]  /*31840*/  STL.64 [R1+0x3d90], R20 ;  /* 0x003d901401007387 */ /* 0x0009e20000100a00 */
[----:B0-----:R-:W2:Y:S01]  /*31850*/  LDL.LU R22, [R1+0x28] ;  /* 0x0000280001167983 */ /* 0x001ea20000300800 */
[----:B------:R-:W2:Y:S01]  /*31860*/  LDL.LU R23, [R1+0x2c] ;  /* 0x00002c0001177983 */ /* 0x000ea20000300800 */
[----:B------:R-:W-:Y:S01]  /*31870*/  HMMA.16816.F32 R16, R24, R14, R16 ;  /* 0x0000000e1810723c */ /* 0x000fe20000001810 */
[----:B----4-:R-:W-:Y:S01]  /*31880*/  MOV R21, R6 ;  /* 0x0000000600157202 */ /* 0x010fe20000000f00 */
[----:B--2---:R0:W-:Y:S01]  /*31890*/  STL.64 [R1+0x3e48], R22 ;  /* 0x003e481601007387 */ /* 0x0041e20000100a00 */
[----:B------:R-:W2:Y:S02]  /*318a0*/  LDL.LU R20, [R1+0xa0] ;  /* 0x0000a00001147983 */ /* 0x000ea40000300800 */
[----:B------:R-:W4:Y:S02]  /*318b0*/  LDL.LU R6, [R1+0x3e88] ;  /* 0x003e880001067983 */ /* 0x000f240000300800 */
[----:B0-----:R-:W-:-:S02]  /*318c0*/  IMAD.MOV.U32 R22, RZ, RZ, R7 ;  /* 0x000000ffff167224 */ /* 0x001fc400078e0007 */
[----:B------:R-:W4:Y:S11]  /*318d0*/  LDL.LU R7, [R1+0x3e84] ;  /* 0x003e840001077983 */ /* 0x000f360000300800 */
[----:B------:R-:W-:Y:S03]  /*318e0*/  @!UPT UIADD3 URZ, URZ, URZ, URZ ;  /* 0x0000003f3f3ff290 */ /* 0x000fe6000fffe03f */
[----:B------:R-:W-:Y:S02]  /*318f0*/  STL.64 [R1+0xa90], R16 ;  /* 0x000a901001007387 */ /* 0x000fe40000100a00 */
[----:B------:R0:W-:Y:S01]  /*31900*/  STL.64 [R1+0xa98], R18 ;  /* 0x000a981201007387 */ /* 0x0001e20000100a00 */
[----:B------:R-:W-:Y:S01]  /*31910*/  MOV R23, R0 ;  /* 0x0000000000177202 */ /* 0x000fe20000000f00 */
[----:B------:R-:W-:Y:S01]  /*31920*/  IMAD.MOV.U32 R0, RZ, RZ, R15 ;  /* 0x000000ffff007224 */ /* 0x000fe200078e000f */
[----:B0-----:R-:W2:Y:S01]  /*31930*/  LDL.LU R18, [R1+0x3e80] ;  /* 0x003e800001127983 */ /* 0x001ea20000300800 */
[----:B------:R-:W2:Y:S01]  /*31940*/  LDL.LU.64 R16, [R1+0x3e78] ;  /* 0x003e780001107983 */ /* 0x000ea20000300a00 */
[----:B------:R-:W-:Y:S02]  /*31950*/  MOV R19, R14 ;  /* 0x0000000e00137202 */ /* 0x000fe40000000f00 */
[----:B------:R-:W4:Y:S01]  /*31960*/  LDL.LU.64 R14, [R1+0x3e70] ;  /* 0x003e7000010e7983 */ /* 0x000f220000300a00 */
[----:B------:R-:W4:Y:S02]  /*31970*/  LDL.LU.64 R12, [R1+0x3e68] ;  /* 0x003e6800010c7983 */ /* 0x000f240000300a00 */
[----:B------:R0:W-:Y:S02]  /*31980*/  STL [R1+0x3d3c], R19 ;  /* 0x003d3c1301007387 */ /* 0x0001e40000100800 */
[----:B0-----:R-:W3:Y:S01]  /*31990*/  LDL R19, [R1+0x7d0] ;  /* 0x0007d00001137983 */ /* 0x001ee20000100800 */
[----:B----4-:R-:W-:Y:S03]  /*319a0*/  HMMA.16816.F32 R24, R24, R6, R12 ;  /* 0x000000061818723c */ /* 0x010fe6000000180c */
[----:B------:R-:W4:Y:S01]  /*319b0*/  LDL.LU.64 R14, [R1+0x3e60] ;  /* 0x003e6000010e7983 */ /* 0x000f220000300a00 */
[----:B------:R-:W4:Y:S11]  /*319c0*/  LDL.LU.64 R12, [R1+0x3e58] ;  /* 0x003e5800010c7983 */ /* 0x000f360000300a00 */
[----:B------:R-:W-:Y:S08]  /*319d0*/  @!UPT UIADD3 URZ, URZ, URZ, URZ ;  /* 0x0000003f3f3ff290 */ /* 0x000ff0000fffe03f */
[----:B------:R-:W-:Y:S01]  /*319e0*/  STL.64 [R1+0xa80], R24 ;  /* 0x000a801801007387 */ /* 0x000fe20000100a00 */
[----:B------:R0:W-:Y:S03]  /*319f0*/  STL.64 [R1+0xa88], R26 ;  /* 0x000a881a01007387 */ /* 0x0001e60000100a00 */
[----:B0-----:R-:W4:Y:S01]  /*31a00*/  LDL.LU R26, [R1+0x68] ;  /* 0x00006800011a7983 */ /* 0x001f220000300800 */
[----:B------:R-:W4:Y:S02]  /*31a10*/  LDL.LU R27, [R1+0x6c] ;  /* 0x00006c00011b7983 */ /* 0x000f240000300800 */
[C---:B----4-:R-:W-:Y:S01]  /*31a20*/  HMMA.16816.F32 R24, R12.reuse, R26, R8 ;  /* 0x0000001a0c18723c */ /* 0x050fe20000001808 */
[----:B------:R-:W2:Y:S11]  /*31a30*/  LDL.LU.64 R10, [R1+0x3e50] ;  /* 0x003e5000010a7983 */ /* 0x000eb60000300a00 */
[----:B------:R-:W-:Y:S11]  /*31a40*/  @!UPT UIADD3 URZ, URZ, URZ, URZ ;  /* 0x0000003f3f3ff290 */ /* 0x000ff6000fffe03f */
[----:B------:R0:W-:Y:S01]  /*31a50*/  STL [R1+0x3cc4], R24 ;  /* 0x003cc41801007387 */ /* 0x0001e20000100800 */
[----:B------:R1:W-:Y:S02]  /*31a60*/  STL [R1+0x3cc0], R25 ;  /* 0x003cc01901007387 */ /* 0x0003e40000100800 */
[----:B------:R4:W-:Y:S02]  /*31a70*/  STL [R1+0x3cbc], R26 ;  /* 0x003cbc1a01007387 */ /* 0x0009e40000100800 */
[----:B------:R3:W-:Y:S01]  /*31a80*/  STL [R1+0x3cb8], R27 ;  /* 0x003cb81b01007387 */ /* 0x0007e20000100800 */
[----:B0-----:R-:W5:Y:S01]  /*31a90*/  LDL.LU R24, [R1+0x90] ;  /* 0x0000900001187983 */ /* 0x001f620000300800 */
[----:B-1----:R-:W5:Y:S02]  /*31aa0*/  LDL.LU R25, [R1+0x94] ;  /* 0x0000940001197983 */ /* 0x002f640000300800 */
[----:B----4-:R-:W4:Y:S02]  /*31ab0*/  LDL.LU R26, [R1+0x98] ;  /* 0x00009800011a7983 */ /* 0x010f240000300800 */
[----:B---3--:R-:W4:Y:S01]  /*31ac0*/  LDL.LU R27, [R1+0x9c] ;  /* 0x00009c00011b7983 */ /* 0x008f220000300800 */
[----:B--2---:R-:W-:Y:S01]  /*31ad0*/  HMMA.16816.F32 R8, R12, R10, R20 ;  /* 0x0000000a0c08723c */ /* 0x004fe20000001814 */
[----:B------:R-:W4:Y:S11]  /*31ae0*/  LDL.LU.64 R22, [R1+0x3e48] ;  /* 0x003e480001167983 */ /* 0x000f360000300a00 */
[----:B------:R-:W-:Y:S11]  /*31af0*/  @!UPT UIADD3 URZ, URZ, URZ, URZ ;  /* 0x0000003f3f3ff290 */ /* 0x000ff6000fffe03f */
[----:B------:R-:W-:Y:S01]  /*31b00*/  STL.64 [R1+0x30], R8 ;  /* 0x0000300801007387 */ /* 0x000fe20000100a00 */
[----:B------:R0:W-:Y:S03]  /*31b10*/  STL.64 [R1+0x38], R10 ;  /* 0x0000380a01007387 */ /* 0x0001e60000100a00 */
[----:B0-----:R-:W2:Y:S01]  /*31b20*/  LDL.LU.64 R10, [R1+0x3e40] ;  /* 0x003e4000010a7983 */ /* 0x001ea20000300a00 */
[----:B------:R-:W3:Y:S02]  /*31b30*/  LDL.LU.64 R8, [R1+0x3e38] ;  /* 0x003e380001087983 */ /* 0x000ee40000300a00 */
[----:B------:R-:W-:-:S04]  /*31b40*/  IMAD.WIDE R4, R19, 0x2, R4 ;  /* 0x0000000213047825 */ /* 0x000fc800078e0204 */
[----:B------:R-:W-:-:S04]  /*31b50*/  IMAD.WIDE R28, R19, 0x2, R28 ;  /* 0x00000002131c7825 */ /* 0x000fc800078e021c */
[C---:B-----5:R-:W-:Y:S01]  /*31b60*/  IMAD.WIDE R2, R19.reuse, 0x2, R2 ;  /* 0x0000000213027825 */ /* 0x060fe200078e0202 */
[C---:B----4-:R-:W-:Y:S11]  /*31b70*/  HMMA.16816.F32 R20, R12.reuse, R22, R24 ;  /* 0x000000160c14723c */ /* 0x050ff60000001818 */
[----:B------:R-:W-:Y:S11]  /*31b80*/  @!UPT UIADD3 URZ, URZ, URZ, URZ ;  /* 0x0000003f3f3ff290 */ /* 0x000ff6000fffe03f */
[----:B------:R-:W-:Y:S01]  /*31b90*/  @!UPT UIADD3 URZ, URZ, URZ, URZ ;  /* 0x0000003f3f3ff290 */ /* 0x000fe2000fffe03f */
[----:B------:R-:W-:Y:S01]  /*31ba0*/  STL.64 [R1+0x5e0], R20 ;  /* 0x0005e01401007387 */ /* 0x000fe20000100a00 */
[----:B------:R-:W-:Y:S02]  /*31bb0*/  STL.64 [R1+0x5e8], R22 ;  /* 0x0005e81601007387 */ /* 0x000fe40000100a00 */
[----:B------:R0:W-:Y:S02]  /*31bc0*/  STL.64 [R1+0x3e20], R18 ;  /* 0x003e201201007387 */ /* 0x0001e40000100a00 */
[----:B------:R1:W-:Y:S02]  /*31bd0*/  STL.64 [R1+0x3e18], R16 ;  /* 0x003e181001007387 */ /* 0x0003e40000100a00 */
[----:B---3--:R-:W-:Y:S01]  /*31be0*/  IMAD.WIDE R8, R19, 0x2, R8 ;  /* 0x0000000213087825 */ /* 0x008fe200078e0208 */
[----:B0-----:R-:W3:Y:S03]  /*31bf0*/  LDL.LU R18, [R1+0x18] ;  /* 0x0000180001127983 */ /* 0x001ee60000300800 */
[----:B------:R-:W3:Y:S01]  /*31c00*/  LDL.LU R19, [R1+0x1c] ;  /* 0x00001c0001137983 */ /* 0x000ee20000300800 */
[----:B-1----:R0:W4:Y:S04]  /*31c10*/  LDG.E.U16 R16, [R4.64] ;  /* 0x0000000404107981 */ /* 0x002128000c1e1500 */
[----:B------:R1:W5:Y:S04]  /*31c20*/  LDG.E.U16 R22, [R28.64] ;  /* 0x000000041c167981 */ /* 0x000368000c1e1500 */
[----:B------:R2:W3:Y:S04]  /*31c30*/  LDG.E.U16 R17, [R2.64] ;  /* 0x0000000402117981 */ /* 0x0004e8000c1e1500 */
[----:B------:R3:W3:Y:S04]  /*31c40*/  LDG.E.U16 R23, [R8.64] ;  /* 0x0000000408177981 */ /* 0x0006e8000c1e1500 */
[----:B0-----:R-:W3:Y:S04]  /*31c50*/  LDL.64 R4, [R1+0x13b8] ;  /* 0x0013b80001047983 */ /* 0x001ee80000100a00 */
[----:B-1----:R-:W4:Y:S04]  /*31c60*/  LDL.64 R28, [R1+0x13d8] ;  /* 0x0013d800011c7983 */ /* 0x002f280000100a00 */
[----:B--2---:R-:W2:Y:S01]  /*31c70*/  LDL.64 R2, [R1+0x13c0] ;  /* 0x0013c00001027983 */ /* 0x004ea20000100a00 */
[----:B------:R-:W-:Y:S03]  /*31c80*/  STL.64 [R1+0x3e30], R6 ;  /* 0x003e300601007387 */ /* 0x000fe60000100a00 */
[----:B---3--:R0:W-:Y:S04]  /*31c90*/  STL.64 [R1+0x3e28], R4 ;  /* 0x003e280401007387 */ /* 0x0081e80000100a00 */
[----:B0-----:R-:W3:Y:S01]  /*31ca0*/  LDL.LU R4, [R1+0x1e0] ;  /* 0x0001e00001047983 */ /* 0x001ee20000300800 */
[----:B------:R-:W3:Y:S02]  /*31cb0*/  LDL.LU R5, [R1+0x1e4] ;  /* 0x0001e40001057983 */ /* 0x000ee40000300800 */
[----:B------:R-:W3:Y:S02]  /*31cc0*/  LDL.LU R6, [R1+0x1e8] ;  /* 0x0001e80001067983 */ /* 0x000ee40000300800 */
[----:B------:R-:W3:Y:S01]  /*31cd0*/  LDL.LU R7, [R1+0x1ec] ;  /* 0x0001ec0001077983 */ /* 0x000ee20000300800 */
[----:B------:R-:W2:Y:S04]  /*31ce0*/  LDL.64 R26, [R1+0x1378] ;  /* 0x00137800011a7983 */ /* 0x000ea80000100a00 */
[----:B------:R-:W3:Y:S04]  /*31cf0*/  LDL.64 R24, [R1+0x1360] ;  /* 0x0013600001187983 */ /* 0x000ee80000100a00 */
[----:B------:R-:W4:Y:S04]  /*31d00*/  LDL.64 R8, [R1+0x13a0] ;  /* 0x0013a00001087983 */ /* 0x000f280000100a00 */
[----:B------:R-:W4:Y:S04]  /*31d10*/  LDL.64 R20, [R1+0x1398] ;  /* 0x0013980001147983 */ /* 0x000f280000100a00 */
[----:B--2---:R-:W-:Y:S01]  /*31d20*/  STL.64 [R1+0x3e00], R26 ;  /* 0x003e001a01007387 */ /* 0x004fe20000100a00 */
[----:B---3--:R0:W-:Y:S03]  /*31d30*/  STL.64 [R1+0x3df8], R24 ;  /* 0x003df81801007387 */ /* 0x0081e60000100a00 */
[----:B0-----:R-:W2:Y:S01]  /*31d40*/  LDL.64 R24, [R1+0x13e0] ;  /* 0x0013e00001187983 */ /* 0x001ea20000100a00 */
[----:B------:R-:W3:Y:S02]  /*31d50*/  LDL.LU R26, [R1+0x8] ;  /* 0x00000800011a7983 */ /* 0x000ee40000300800 */
[----:B------:R-:W3:Y:S02]  /*31d60*/  LDL.LU R27, [R1+0xc] ;  /* 0x00000c00011b7983 */ /* 0x000ee40000300800 */
[----:B------:R-:W-:Y:S01]  /*31d70*/  STL [R1+0x178], R23 ;  /* 0x0001781701007387 */ /* 0x000fe20000100800 */
[----:B-----5:R0:W-:Y:S04]  /*31d80*/  STL [R1+0x1a0], R22 ;  /* 0x0001a01601007387 */ /* 0x0201e80000100800 */
[----:B0-----:R-:W5:Y:S04]  /*31d90*/  LDL.64 R22, [R1+0x1358] ;  /* 0x0013580001167983 */ /* 0x001f680000100a00 */
[----:B-----5:R-:W-:Y:S01]  /*31da0*/  STL.64 [R1+0x3e10], R22 ;  /* 0x003e101601007387 */ /* 0x020fe20000100a00 */
[----:B----4-:R0:W-:Y:S03]  /*31db0*/  STL.64 [R1+0x3e08], R20 ;  /* 0x003e081401007387 */ /* 0x0101e60000100a00 */
[----:B0-----:R-:W3:Y:S01]  /*31dc0*/  LDL.LU R20, [R1+0x240] ;  /* 0x0002400001147983 */ /* 0x001ee20000300800 */
[----:B------:R-:W-:Y:S02]  /*31dd0*/  STL [R1+0x204], R17 ;  /* 0x0002041101007387 */ /* 0x000fe40000100800 */
[----:B------:R-:W3:Y:S02]  /*31de0*/  LDL.LU R21, [R1+0x244] ;  /* 0x0002440001157983 */ /* 0x000ee40000300800 */
[----:B------:R0:W-:Y:S01]  /*31df0*/  STL [R1+0x200], R16 ;  /* 0x0002001001007387 */ /* 0x0001e20000100800 */
[----:B------:R-:W3:Y:S01]  /*31e00*/  LDL.LU R22, [R1+0x248] ;  /* 0x0002480001167983 */ /* 0x000ee20000300800 */
[----:B------:R-:W3:Y:S01]  /*31e10*/  LDL.LU R23, [R1+0x24c] ;  /* 0x00024c0001177983 */ /* 0x000ee20000300800 */
[----:B0-----:R-:W-:Y:S02]  /*31e20*/  HMMA.16816.F32 R16, R12, R18, R4 ;  /* 0x000000120c10723c */ /* 0x001fe40000001804 */
[----:B------:R-:W4:Y:S01]  /*31e30*/  LDL.LU.64 R6, [R1+0x3e30] ;  /* 0x003e300001067983 */ /* 0x000f220000300a00 */
[----:B------:R-:W5:Y:S11]  /*31e40*/  LDL.LU.64 R4, [R1+0x3e28] ;  /* 0x003e280001047983 */ /* 0x000f760000300a00 */
[----:B------:R-:W-:Y:S09]  /*31e50*/  @!UPT UIADD3 URZ, URZ, URZ, URZ ;  /* 0x0000003f3f3ff290 */ /* 0x000ff2000fffe03f */
[----:B------:R-:W-:Y:S01]  /*31e60*/  STL.64 [R1+0x5d0], R16 ;  /* 0x0005d01001007387 */ /* 0x000fe20000100a00 */
[----:B------:R0:W-:Y:S03]  /*31e70*/  STL.64 [R1+0x5d8], R18 ;  /* 0x0005d81201007387 */ /* 0x0001e60000100a00 */
[----:B0-----:R-:W2:Y:S01]  /*31e80*/  LDL.LU.64 R18, [R1+0x3e20] ;  /* 0x003e200001127983 */ /* 0x001ea20000300a00 */
[----:B------:R-:W3:Y:S02]  /*31e90*/  LDL.LU.64 R16, [R1+0x3e18] ;  /* 0x003e180001107983 */ /* 0x000ee40000300a00 */
[----:B--2---:R-:W-:-:S04]  /*31ea0*/  IMAD.WIDE R24, R19, 0x2, R24 ;  /* 0x0000000213187825 */ /* 0x004fc800078e0218 */
[C---:B------:R-:W-:Y:S02]  /*31eb0*/  IMAD.WIDE R28, R19.reuse, 0x2, R28 ;  /* 0x00000002131c7825 */ /* 0x040fe400078e021c */
[----:B------:R0:W2:Y:S04]  /*31ec0*/  LDG.E.U16 R24, [R24.64] ;  /* 0x0000000418187981 */ /* 0x0000a8000c1e1500 */
[----:B0-----:R0:W2:Y:S04]  /*31ed0*/  LDG.E.U16 R25, [R28.64] ;  /* 0x000000041c197981 */ /* 0x0010a8000c1e1500 */
[----:B0-----:R-:W3:Y:S01]  /*31ee0*/  LDL.64 R28, [R1+0x1380] ;  /* 0x00138000011c7983 */ /* 0x001ee20000100a00 */
[----:B------:R-:W-:-:S04]  /*31ef0*/  IMAD.WIDE R2, R19, 0x2, R2 ;  /* 0x0000000213027825 */ /* 0x000fc800078e0202 */
[----:B-----5:R-:W-:-:S04]  /*31f00*/  IMAD.WIDE R4, R19, 0x2, R4 ;  /* 0x0000000213047825 */ /* 0x020fc800078e0204 */
[C---:B------:R-:W-:Y:S01]  /*31f10*/  IMAD.WIDE R8, R19.reuse, 0x2, R8 ;  /* 0x0000000213087825 */ /* 0x040fe200078e0208 */
[----:B------:R-:W5:Y:S04]  /*31f20*/  LDG.E.U16 R3, [R2.64] ;  /* 0x0000000402037981 */ /* 0x000f68000c1e1500 */
[----:B------:R-:W4:Y:S04]  /*31f30*/  LDG.E.U16 R5, [R4.64] ;  /* 0x0000000404057981 */ /* 0x000f28000c1e1500 */
[----:B------:R-:W4:Y:S04]  /*31f40*/  LDG.E.U16 R9, [R8.64] ;  /* 0x0000000408097981 */ /* 0x000f28000c1e1500 */
[----:B--2---:R-:W-:Y:S01]  /*31f50*/  STL [R1+0x154], R25 ;  /* 0x0001541901007387 */ /* 0x004fe20000100800 */
[----:B------:R3:W-:Y:S02]  /*31f60*/  STL [R1+0x15c], R24 ;  /* 0x00015c1801007387 */ /* 0x0007e40000100800 */
[----:B---3--:R-:W-:Y:S01]  /*31f70*/  HMMA.16816.F32 R24, R12, R26, R20 ;  /* 0x0000001a0c18723c */ /* 0x008fe20000001814 */
[----:B------:R-:W2:Y:S01]  /*31f80*/  LDL.LU.64 R22, [R1+0x3e10] ;  /* 0x003e100001167983 */ /* 0x000ea20000300a00 */
[----:B------:R-:W3:Y:S11]  /*31f90*/  LDL.LU.64 R20, [R1+0x3e08] ;  /* 0x003e080001147983 */ /* 0x000ef60000300a00 */
[----:B------:R-:W-:Y:S10]  /*31fa0*/  @!UPT UIADD3 URZ, URZ, URZ, URZ ;  /* 0x0000003f3f3ff290 */ /* 0x000ff4000fffe03f */
[----:B------:R-:W-:Y:S01]  /*31fb0*/  STL.64 [R1+0x850], R24 ;  /* 0x0008501801007387 */ /* 0x000fe20000100a00 */
[----:B------:R0:W-:Y:S03]  /*31fc0*/  STL.64 [R1+0x858], R26 ;  /* 0x0008581a01007387 */ /* 0x0001e60000100a00 */
[----:B0-----:R-:W2:Y:S01]  /*31fd0*/  LDL.LU.64 R26, [R1+0x3e00] ;  /* 0x003e0000011a7983 */ /* 0x001ea20000300a00 */
[----:B------:R-:W2:Y:S02]  /*31fe0*/  LDL.LU.64 R24, [R1+0x3df8] ;  /* 0x003df80001187983 */ /* 0x000ea40000300a00 */
[----:B-----5:R-:W-:Y:S02]  /*31ff0*/  STL [R1+0x14c], R3 ;  /* 0x00014c0301007387 */ /* 0x020fe40000100800 */
[----:B----4-:R-:W-:Y:S01]  /*32000*/  STL [R1+0x144], R5 ;  /* 0x0001440501007387 */ /* 0x010fe20000100800 */
[----:B------:R2:W-:Y:S01]  /*32010*/  STL [R1+0x13c], R9 ;  /* 0x00013c0901007387 */ /* 0x0005e20000100800 */
[----:B---3--:R-:W-:-:S04]  /*32020*/  IMAD.WIDE R20, R19, 0x2, R20 ;  /* 0x0000000213147825 */ /* 0x008fc800078e0214 */
[C---:B--2---:R-:W-:Y:S02]  /*32030*/  IMAD.WIDE R8, R19.reuse, 0x2, R24 ;  /* 0x0000000213087825 */ /* 0x044fe400078e0218 */
[----:B------:R0:W2:Y:S02]  /*32040*/  LDG.E.U16 R25, [R20.64] ;  /* 0x0000000414197981 */ /* 0x0000a4000c1e1500 */
[----:B------:R-:W-:-:S04]  /*32050*/  IMAD.WIDE R2, R19, 0x2, R28 ;  /* 0x0000000213027825 */ /* 0x000fc800078e021c */
[----:B------:R-:W-:-:S04]  /*32060*/  IMAD.WIDE R4, R19, 0x2, R26 ;  /* 0x0000000213047825 */ /* 0x000fc800078e021a */
[----:B------:R-:W-:Y:S01]  /*32070*/  IMAD.WIDE R28, R19, 0x2, R22 ;  /* 0x00000002131c7825 */ /* 0x000fe200078e0216 */
[----:B------:R-:W-:Y:S03]  /*32080*/  STL.64 [R1+0x3de8], R18 ;  /* 0x003de81201007387 */ /* 0x000fe60000100a00 */
[----:B------:R1:W-:Y:S01]  /*32090*/  STL.64 [R1+0x3de0], R16 ;  /* 0x003de01001007387 */ /* 0x0003e20000100a00 */
[----:B------:R3:W4:Y:S04]  /*320a0*/  LDG.E.U16 R22, [R2.64] ;  /* 0x0000000402167981 */ /* 0x000728000c1e1500 */
[----:B------:R5:W4:Y:S04]  /*320b0*/  LDG.E.U16 R23, [R4.64] ;  /* 0x0000000404177981 */ /* 0x000b28000c1e1500 */
[----:B0-----:R0:W4:Y:S04]  /*320c0*/  LDG.E.U16 R20, [R8.64] ;  /* 0x0000000408147981 */ /* 0x001128000c1e1500 */
[----:B------:R0:W4:Y:S01]  /*320d0*/  LDG.E.U16 R21, [R28.64] ;  /* 0x000000041c157981 */ /* 0x000122000c1e1500 */
[----:B------:R-:W-:-:S02]  /*320e0*/  MOV R26, R10 ;  /* 0x0000000a001a7202 */ /* 0x000fc40000000f00 */
[----:B------:R-:W-:Y:S01]  /*320f0*/  MOV R27, R11 ;  /* 0x0000000b001b7202 */ /* 0x000fe20000000f00 */
[----:B-1----:R-:W4:Y:S01]  /*32100*/  LDL.LU R16, [R1+0x260] ;  /* 0x0002600001107983 */ /* 0x002f220000300800 */
[----:B------:R-:W4:Y:S02]  /*32110*/  LDL.LU R17, [R1+0x264] ;  /* 0x0002640001117983 */ /* 0x000f240000300800 */
[----:B------:R-:W4:Y:S02]  /*32120*/  LDL.LU R18, [R1+0x268] ;  /* 0x0002680001127983 */ /* 0x000f240000300800 */
[----:B------:R-:W4:Y:S01]  /*32130*/  LDL.LU R19, [R1+0x26c] ;  /* 0x00026c0001137983 */ /* 0x000f220000300800 */
[----:B---3--:R-:W3:Y:S04]  /*32140*/  LDL.64 R2, [R1+0x1340] ;  /* 0x0013400001027983 */ /* 0x008ee80000100a00 */
[----:B-----5:R-:W5:Y:S04]  /*32150*/  LDL.64 R4, [R1+0x1338] ;  /* 0x0013380001047983 */ /* 0x020f680000100a00 */
[----:B0-----:R-:W3:Y:S04]  /*32160*/  LDL.64 R8, [R1+0x1320] ;  /* 0x0013200001087983 */ /* 0x001ee80000100a00 */
[----:B------:R-:W3:Y:S01]  /*32170*/  LDL.64 R28, [R1+0x1300] ;  /* 0x00130000011c7983 */ /* 0x000ee20000100a00 */
[----:B------:R-:W4:Y:S02]  /*32180*/  LDL.LU R10, [R1+0x3df4] ;  /* 0x003df400010a7983 */ /* 0x000f240000300800 */
[----:B------:R-:W4:Y:S01]  /*32190*/  LDL.LU R11, [R1+0x3df0] ;  /* 0x003df000010b7983 */ /* 0x000f220000300800 */
[----:B--2---:R0:W-:Y:S04]  /*321a0*/  STL [R1+0x124], R25 ;  /* 0x0001241901007387 */ /* 0x0041e80000100800 */
[----:B0-----:R-:W2:Y:S01]  /*321b0*/  LDL.64 R24, [R1+0x12d8] ;  /* 0x0012d80001187983 */ /* 0x001ea20000100a00 */
[----:B------:R-:W-:Y:S01]  /*321c0*/  STL.64 [R1+0x3dd8], R26 ;  /* 0x003dd81a01007387 */ /* 0x000fe20000100a00 */
[----:B----4-:R-:W-:Y:S02]  /*321d0*/  HMMA.16816.F32 R16, R12, R10, R16 ;  /* 0x0000000a0c10723c */ /* 0x010fe40000001810 */
[----:B--2---:R0:W-:Y:S04]  /*321e0*/  STL.64 [R1+0x3dd0], R24 ;  /* 0x003dd01801007387 */ /* 0x0041e80000100a00 */
[----:B0-----:R-:W2:Y:S01]  /*321f0*/  LDL.LU R24, [R1+0x2a0] ;  /* 0x0002a00001187983 */ /* 0x001ea20000300800 */
[----:B------:R-:W2:Y:S02]  /*32200*/  LDL.LU R25, [R1+0x2a4] ;  /* 0x0002a40001197983 */ /* 0x000ea40000300800 */
[----:B------:R-:W2:Y:S02]  /*32210*/  LDL.LU R26, [R1+0x2a8] ;  /* 0x0002a800011a7983 */ /* 0x000ea40000300800 */
[----:B------:R-:W2:Y:S01]  /*32220*/  LDL.LU R27, [R1+0x2ac] ;  /* 0x0002ac00011b7983 */ /* 0x000ea20000300800 */
[----:B------:R-:W-:Y:S01]  /*32230*/  STL [R1+0x114], R23 ;  /* 0x0001141701007387 */ /* 0x000fe20000100800 */
[----:B------:R0:W-:Y:S03]  /*32240*/  STL [R1+0x120], R22 ;  /* 0x0001201601007387 */ /* 0x0001e60000100800 */
[----:B0-----:R-:W4:Y:S01]  /*32250*/  LDL.64 R22, [R1+0x12c0] ;  /* 0x0012c00001167983 */ /* 0x001f220000100a00 */
[----:B------:R-:W-:Y:S02]  /*32260*/  STL [R1+0x104], R21 ;  /* 0x0001041501007387 */ /* 0x000fe40000100800 */
[----:B------:R0:W-:Y:S02]  /*32270*/  STL [R1+0x110], R20 ;  /* 0x0001101401007387 */ /* 0x0001e40000100800 */
[----:B0-----:R-:W2:Y:S02]  /*32280*/  LDL.64 R20, [R1+0x12b8] ;  /* 0x0012b80001147983 */ /* 0x001ea40000100a00 */
[----:B------:R-:W-:Y:S02]  /*32290*/  STL.64 [R1+0x840], R16 ;  /* 0x0008401001007387 */ /* 0x000fe40000100a00 */
[----:B------:R0:W-:Y:S02]  /*322a0*/  STL.64 [R1+0x848], R18 ;  /* 0x0008481201007387 */ /* 0x0001e40000100a00 */
[----:B0-----:R-:W3:Y:S01]  /*322b0*/  LDL.LU.64 R18, [R1+0x3de8] ;  /* 0x003de80001127983 */ /* 0x001ee20000300a00 */
[----:B------:R-:W2:Y:S02]  /*322c0*/  LDL.LU.64 R16, [R1+0x3de0] ;  /* 0x003de00001107983 */ /* 0x000ea40000300a00 */
[----:B------:R-:W2:Y:S02]  /*322d0*/  LDL.64 R10, [R1+0x1318] ;  /* 0x00131800010a7983 */ /* 0x000ea40000100a00 */
[----:B---3--:R-:W-:-:S04]  /*322e0*/  IMAD.WIDE R2, R19, 0x2, R2 ;  /* 0x0000000213027825 */ /* 0x008fc800078e0202 */
[C---:B-----5:R-:W-:Y:S02]  /*322f0*/  IMAD.WIDE R4, R19.reuse, 0x2, R4 ;  /* 0x0000000213047825 */ /* 0x060fe400078e0204 */
[----:B------:R-:W3:Y:S04]  /*32300*/  LDG.E.U16 R3, [R2.64] ;  /* 0x0000000402037981 */ /* 0x000ee8000c1e1500 */
[----:B------:R-:W5:Y:S01]  /*32310*/  LDG.E.U16 R5, [R4.64] ;  /* 0x0000000404057981 */ /* 0x000f62000c1e1500 */
[----:B------:R-:W-:-:S04]  /*32320*/  IMAD.WIDE R8, R19, 0x2, R8 ;  /* 0x0000000213087825 */ /* 0x000fc800078e0208 */
[C---:B--2---:R-:W-:Y:S02]  /*32330*/  IMAD.WIDE R10, R19.reuse, 0x2, R10 ;  /* 0x00000002130a7825 */ /* 0x044fe400078e020a */
[----:B------:R0:W2:Y:S04]  /*32340*/  LDG.E.U16 R8, [R8.64] ;  /* 0x0000000408087981 */ /* 0x0000a8000c1e1500 */
[----:B0-----:R0:W2:Y:S04]  /*32350*/  LDG.E.U16 R9, [R10.64] ;  /* 0x000000040a097981 */ /* 0x0010a8000c1e1500 */
[----:B---3--:R1:W-:Y:S04]  /*32360*/  STL [R1+0xf0], R3 ;  /* 0x0000f00301007387 */ /* 0x0083e80000100800 */
[----:B-1----:R-:W3:Y:S01]  /*32370*/  LDL.64 R2, [R1+0x12f8] ;  /* 0x0012f80001027983 */ /* 0x002ee20000100a00 */
[----:B-----5:R1:W-:Y:S03]  /*32380*/  STL [R1+0xec], R5 ;  /* 0x0000ec0501007387 */ /* 0x0203e60000100800 */
[----:B-1----:R-:W5:Y:S01]  /*32390*/  LDL.64 R4, [R1+0x12e0] ;  /* 0x0012e00001047983 */ /* 0x002f620000100a00 */
[----:B0-----:R-:W3:Y:S02]  /*323a0*/  LDL.LU R10, [R1+0x1a8] ;  /* 0x0001a800010a7983 */ /* 0x001ee40000300800 */
[----:B------:R-:W3:Y:S02]  /*323b0*/  LDL.LU R11, [R1+0x1ac] ;  /* 0x0001ac00010b7983 */ /* 0x000ee40000300800 */
[C---:B------:R-:W-:Y:S01]  /*323c0*/  IMAD.WIDE R28, R19.reuse, 0x2, R28 ;  /* 0x00000002131c7825 */ /* 0x040fe200078e021c */
[----:B--2---:R-:W-:Y:S03]  /*323d0*/  STL [R1+0xdc], R9 ;  /* 0x0000dc0901007387 */ /* 0x004fe60000100800 */
[----:B------:R3:W-:Y:S02]  /*323e0*/  STL [R1+0xe0], R8 ;  /* 0x0000e00801007387 */ /* 0x0007e40000100800 */
[----:B------:R-:W2:Y:S01]  /*323f0*/  LDG.E.U16 R29, [R28.64] ;  /* 0x000000041c1d7981 */ /* 0x000ea2000c1e1500 */
[----:B---3--:R-:W-:Y:S03]  /*32400*/  HMMA.16816.F32 R8, R12, R10, R24 ;  /* 0x0000000a0c08723c */ /* 0x008fe60000001818 */
[----:B------:R-:W3:Y:S01]  /*32410*/  LDL.LU.64 R26, [R1+0x3dd8] ;  /* 0x003dd800011a7983 */ /* 0x000ee20000300a00 */
[----:B------:R-:W3:Y:S02]  /*32420*/  LDL.LU.64 R24, [R1+0x3dd0] ;  /* 0x003dd00001187983 */ /* 0x000ee40000300a00 */
[C---:B-----5:R-:W-:Y:S11]  /*32430*/  IMAD.WIDE R4, R19.reuse, 0x2, R4 ;  /* 0x0000000213047825 */ /* 0x060ff600078e0204 */
[----:B------:R-:W-:Y:S06]  /*32440*/  @!UPT UIADD3 URZ, URZ, URZ, URZ ;  /* 0x0000003f3f3ff290 */ /* 0x000fec000fffe03f */
[----:B------:R3:W-:Y:S01]  /*32450*/  STL.64 [R1+0x890], R8 ;  /* 0x0008900801007387 */ /* 0x0007e20000100a00 */
[----:B------:R4:W-:Y:S02]  /*32460*/  STL.64 [R1+0x898], R10 ;  /* 0x0008980a01007387 */ /* 0x0009e40000100a00 */
[----:B--2---:R0:W-:Y:S02]  /*32470*/  STL [R1+0xd0], R29 ;  /* 0x0000d01d01007387 */ /* 0x0041e40000100800 */
[C---:B---3--:R-:W-:Y:S02]  /*32480*/  IMAD.WIDE R8, R19.reuse, 0x2, R24 ;  /* 0x0000000213087825 */ /* 0x048fe400078e0218 */
[----:B------:R1:W2:Y:S02]  /*32490*/  LDG.E.U16 R24, [R4.64] ;  /* 0x0000000404187981 */ /* 0x0002a4000c1e1500 */
[----:B------:R-:W-:-:S04]  /*324a0*/  IMAD.WIDE R2, R19, 0x2, R2 ;  /* 0x0000000213027825 */ /* 0x000fc800078e0202 */
[C---:B----4-:R-:W-:Y:S01]  /*324b0*/  IMAD.WIDE R10, R19.reuse, 0x2, R22 ;  /* 0x00000002130a7825 */ /* 0x050fe200078e0216 */
[----:B------:R3:W4:Y:S04]  /*324c0*/  LDG.E.U16 R25, [R8.64] ;  /* 0x0000000408197981 */ /* 0x000728000c1e1500 */
[----:B------:R5:W2:Y:S04]  /*324d0*/  LDG.E.U16 R23, [R2.64] ;  /* 0x0000000402177981 */ /* 0x000aa8000c1e1500 */
[----:B-1----:R-:W2:Y:S04]  /*324e0*/  LDL.64 R4, [R1+0x1298] ;  /* 0x0012980001047983 */ /* 0x002ea80000100a00 */
[----:B-----5:R-:W5:Y:S01]  /*324f0*/  LDL.64 R2, [R1+0x12a0] ;  /* 0x0012a00001027983 */ /* 0x020f620000100a00 */
[----:B------:R-:W-:Y:S02]  /*32500*/  STL.64 [R1+0x3dc8], R6 ;  /* 0x003dc80601007387 */ /* 0x000fe40000100a00 */
[----:B0-----:R-:W-:-:S02]  /*32510*/  IMAD.WIDE R28, R19, 0x2, R20 ;  /* 0x00000002131c7825 */ /* 0x001fc400078e0214 */
[----:B------:R0:W3:Y:S04]  /*32520*/  LDG.E.U16 R21, [R10.64] ;  /* 0x000000040a157981 */ /* 0x0000e8000c1e1500 */
[----:B------:R1:W3:Y:S04]  /*32530*/  LDG.E.U16 R20, [R28.64] ;  /* 0x000000041c147981 */ /* 0x0002e8000c1e1500 */
[----:B--2---:R2:W-:Y:S04]  /*32540*/  STL.64 [R1+0x3dc0], R4 ;  /* 0x003dc00401007387 */ /* 0x0045e80000100a00 */
[----:B--2---:R-:W2:Y:S01]  /*32550*/  LDL.LU R4, [R1+0x280] ;  /* 0x0002800001047983 */ /* 0x004ea20000300800 */
[----:B------:R-:W2:Y:S02]  /*32560*/  LDL.LU R5, [R1+0x284] ;  /* 0x0002840001057983 */ /* 0x000ea40000300800 */
[----:B------:R-:W2:Y:S02]  /*32570*/  LDL.LU R6, [R1+0x288] ;  /* 0x0002880001067983 */ /* 0x000ea40000300800 */
[----:B------:R-:W2:Y:S01]  /*32580*/  LDL.LU R7, [R1+0x28c] ;  /* 0x00028c0001077983 */ /* 0x000ea20000300800 */
[----:B---3--:R-:W3:Y:S04]  /*32590*/  LDL.64 R8, [R1+0x1280] ;  /* 0x0012800001087983 */ /* 0x008ee80000100a00 */
[----:B0-----:R-:W3:Y:S04]  /*325a0*/  LDL.64 R10, [R1+0x1278] ;  /* 0x00127800010a7983 */ /* 0x001ee80000100a00 */
[----:B-1----:R-:W3:Y:S01]  /*325b0*/  LDL.64 R28, [R1+0x1260] ;  /* 0x00126000011c7983 */ /* 0x002ee20000100a00 */
[----:B------:R0:W-:Y:S02]  /*325c0*/  STL [R1+0xbc], R23 ;  /* 0x0000bc1701007387 */ /* 0x0001e40000100800 */
[----:B------:R-:W-:Y:S01]  /*325d0*/  IMAD.MOV.U32 R22, RZ, RZ, R17 ;  /* 0x000000ffff167224 */ /* 0x000fe200078e0011 */
[----:B0-----:R-:W-:-:S02]  /*325e0*/  MOV R23, R16 ;  /* 0x0000001000177202 */ /* 0x001fc40000000f00 */
[----:B------:R-:W3:Y:S01]  /*325f0*/  LDL.64 R16, [R1+0x1240] ;  /* 0x0012400001107983 */ /* 0x000ee20000100a00 */
[----:B----4-:R-:W-:Y:S02]  /*32600*/  STL [R1+0xb4], R25 ;  /* 0x0000b41901007387 */ /* 0x010fe40000100800 */
[----:B------:R2:W-:Y:S02]  /*32610*/  STL [R1+0xb8], R24 ;  /* 0x0000b81801007387 */ /* 0x0005e40000100800 */
[----:B--2---:R-:W-:Y:S01]  /*32620*/  HMMA.16816.F32 R24, R12, R26, R4 ;  /* 0x0000001a0c18723c */ /* 0x004fe20000001804 */
[----:B------:R-:W2:Y:S01]  /*32630*/  LDL.LU.64 R6, [R1+0x3dc8] ;  /* 0x003dc80001067983 */ /* 0x000ea20000300a00 */
[----:B------:R-:W4:Y:S02]  /*32640*/  LDL.LU.64 R4, [R1+0x3dc0] ;  /* 0x003dc00001047983 */ /* 0x000f240000300a00 */
[----:B-----5:R-:W-:-:S06]  /*32650*/  IMAD.WIDE R2, R19, 0x2, R2 ;  /* 0x0000000213027825 */ /* 0x020fcc00078e0202 */
[----:B------:R-:W5:Y:S11]  /*32660*/  LDG.E.U16 R3, [R2.64] ;  /* 0x0000000402037981 */ /* 0x000f76000c1e1500 */
[----:B------:R-:W-:Y:S02]  /*32670*/  @!UPT UIADD3 URZ, URZ, URZ, URZ ;  /* 0x0000003f3f3ff290 */ /* 0x000fe4000fffe03f */
[----:B------:R0:W-:Y:S01]  /*32680*/  STL.64 [R1+0x880], R24 ;  /* 0x0008801801007387 */ /* 0x0001e20000100a00 */
[----:B------:R1:W-:Y:S03]  /*32690*/  STL.64 [R1+0x888], R26 ;  /* 0x0008881a01007387 */ /* 0x0003e60000100a00 */
[----:B0-----:R-:W2:Y:S04]  /*326a0*/  LDL.64 R24, [R1+0x1220] ;  /* 0x0012200001187983 */ /* 0x001ea80000100a00 */
[----:B-1----:R-:W2:Y:S01]  /*326b0*/  LDL.64 R26, [R1+0x1238] ;  /* 0x00123800011a7983 */ /* 0x002ea20000100a00 */
[----:B----4-:R-:W-:-:S06]  /*326c0*/  IMAD.WIDE R4, R19, 0x2, R4 ;  /* 0x0000000213047825 */ /* 0x010fcc00078e0204 */
[----:B------:R0:W4:Y:S01]  /*326d0*/  LDG.E.U16 R5, [R4.64] ;  /* 0x0000000404057981 */ /* 0x000122000c1e1500 */
[----:B---3--:R-:W-:-:S03]  /*326e0*/  IMAD.WIDE R10, R19, 0x2, R10 ;  /* 0x00000002130a7825 */ /* 0x008fc600078e020a */
[----:B--2---:R-:W-:Y:S01]  /*326f0*/  STL.64 [R1+0x3db8], R26 ;  /* 0x003db81a01007387 */ /* 0x004fe20000100a00 */
[----:B------:R1:W-:Y:S03]  /*32700*/  STL.64 [R1+0x3db0], R24 ;  /* 0x003db01801007387 */ /* 0x0003e60000100a00 */
[----:B-1----:R-:W2:Y:S01]  /*32710*/  LDL.LU R24, [R1+0x220] ;  /* 0x0002200001187983 */ /* 0x002ea20000300800 */
[----:B------:R-:W-:Y:S02]  /*32720*/  STL [R1+0xb0], R21 ;  /* 0x0000b01501007387 */ /* 0x000fe40000100800 */
[----:B------:R-:W2:Y:S02]  /*32730*/  LDL.LU R25, [R1+0x224] ;  /* 0x0002240001197983 */ /* 0x000ea40000300800 */
[----:B------:R1:W-:Y:S01]  /*32740*/  STL [R1+0xac], R20 ;  /* 0x0000ac1401007387 */ /* 0x0003e20000100800 */
[----:B------:R-:W2:Y:S01]  /*32750*/  LDL.LU R26, [R1+0x228] ;  /* 0x00022800011a7983 */ /* 0x000ea20000300800 */
[----:B------:R-:W2:Y:S03]  /*32760*/  LDL.LU R27, [R1+0x22c] ;  /* 0x00022c00011b7983 */ /* 0x000ea60000300800 */
[----:B-1----:R-:W3:Y:S01]  /*32770*/  LDL.64 R20, [R1+0x1218] ;  /* 0x0012180001147983 */ /* 0x002ee20000100a00 */
[----:B-----5:R1:W-:Y:S03]  /*32780*/  STL [R1+0xa8], R3 ;  /* 0x0000a80301007387 */ /* 0x0203e60000100800 */
[----:B-1----:R-:W5:Y:S01]  /*32790*/  LDL.64 R2, [R1+0x1258] ;  /* 0x0012580001027983 */ /* 0x002f620000100a00 */
[----:B------:R-:W-:-:S05]  /*327a0*/  IMAD.WIDE R8, R19, 0x2, R8 ;  /* 0x0000000213087825 */ /* 0x000fca00078e0208 */
[----:B0-----:R2:W2:Y:S04]  /*327b0*/  LDG.E.U16 R4, [R8.64] ;  /* 0x0000000408047981 */ /* 0x0014a8000c1e1500 */
[----:B----4-:R0:W-:Y:S04]  /*327c0*/  STL [R1+0xa4], R5 ;  /* 0x0000a40501007387 */ /* 0x0101e80000100800 */
[----:B0-----:R0:W4:Y:S04]  /*327d0*/  LDG.E.U16 R5, [R10.64] ;  /* 0x000000040a057981 */ /* 0x001128000c1e1500 */
[----:B0-----:R-:W2:Y:S01]  /*327e0*/  LDL.LU R10, [R1+0x208] ;  /* 0x00020800010a7983 */ /* 0x001ea20000300800 */
[----:B------:R-:W2:Y:S02]  /*327f0*/  LDL.LU R11, [R1+0x20c] ;  /* 0x00020c00010b7983 */ /* 0x000ea40000300800 */
[----:B------:R-:W-:-:S06]  /*32800*/  IMAD.WIDE R28, R19, 0x2, R28 ;  /* 0x00000002131c7825 */ /* 0x000fcc00078e021c */
[----:B------:R-:W3:Y:S01]  /*32810*/  LDG.E.U16 R29, [R28.64] ;  /* 0x000000041c1d7981 */ /* 0x000ee2000c1e1500 */
[----:B--2---:R-:W-:Y:S03]  /*32820*/  HMMA.16816.F32 R8, R12, R10, R24 ;  /* 0x0000000a0c08723c */ /* 0x004fe60000001818 */
[----:B------:R-:W2:Y:S01]  /*32830*/  LDL.LU.64 R26, [R1+0x3db8] ;  /* 0x003db800011a7983 */ /* 0x000ea20000300a00 */
[----:B------:R-:W2:Y:S02]  /*32840*/  LDL.LU.64 R24, [R1+0x3db0] ;  /* 0x003db00001187983 */ /* 0x000ea40000300a00 */
[----:B----4-:R-:W-:Y:S02]  /*32850*/  STL [R1+0x9c], R5 ;  /* 0x00009c0501007387 */ /* 0x010fe40000100800 */
[----:B------:R0:W-:Y:S02]  /*32860*/  STL [R1+0xa0], R4 ;  /* 0x0000a00401007387 */ /* 0x0001e40000100800 */
[C---:B0-----:R-:W-:Y:S11]  /*32870*/  IMAD.WIDE R4, R19.reuse, 0x2, R16 ;  /* 0x0000000213047825 */ /* 0x041ff600078e0210 */
[----:B------:R-:W-:Y:S02]  /*32880*/  @!UPT UIADD3 URZ, URZ, URZ, URZ ;  /* 0x0000003f3f3ff290 */ /* 0x000fe4000fffe03f */
[----:B------:R-:W-:Y:S01]  /*32890*/  STL.64 [R1+0x9c0], R8 ;  /* 0x0009c00801007387 */ /* 0x000fe20000100a00 */
[----:B------:R-:W-:Y:S02]  /*328a0*/  STL.64 [R1+0x9c8], R10 ;  /* 0x0009c80a01007387 */ /* 0x000fe40000100a00 */
[----:B------:R-:W4:Y:S02]  /*328b0*/  LDL.64 R16, [R1+0x11d8] ;  /* 0x0011d80001107983 */ /* 0x000f240000100a00 */
[C---:B-----5:R-:W-:Y:S01]  /*328c0*/  IMAD.WIDE R2, R19.reuse, 0x2, R2 ;  /* 0x0000000213027825 */ /* 0x060fe200078e0202 */
[----:B---3--:R0:W-:Y:S03]  /*328d0*/  STL [R1+0x98], R29 ;  /* 0x0000981d01007387 */ /* 0x0081e60000100800 */
[----:B------:R-:W-:Y:S02]  /*328e0*/  STL.64 [R1+0x3da8], R18 ;  /* 0x003da81201007387 */ /* 0x000fe40000100a00 */
[----:B0-----:R-:W-:-:S02]  /*328f0*/  IMAD.WIDE R28, R19, 0x2, R20 ;  /* 0x00000002131c7825 */ /* 0x001fc400078e0214 */
[----:B------:R0:W3:Y:S02]  /*32900*/  LDG.E.U16 R21, [R4.64] ;  /* 0x0000000404157981 */ /* 0x0000e4000c1e1500 */
[----:B--2---:R-:W-:-:S04]  /*32910*/  IMAD.WIDE R8, R19, 0x2, R26 ;  /* 0x0000000213087825 */ /* 0x004fc800078e021a */
[----:B------:R-:W-:Y:S01]  /*32920*/  IMAD.WIDE R10, R19, 0x2, R24 ;  /* 0x00000002130a7825 */ /* 0x000fe200078e0218 */
[----:B------:R-:W2:Y:S04]  /*32930*/  LDG.E.U16 R26, [R28.64] ;  /* 0x000000041c1a7981 */ /* 0x000ea8000c1e1500 */
[----:B------:R1:W5:Y:S04]  /*32940*/  LDG.E.U16 R24, [R2.64] ;  /* 0x0000000402187981 */ /* 0x000368000c1e1500 */
[----:B------:R0:W2:Y:S04]  /*32950*/  LDG.E.U16 R25, [R8.64] ;  /* 0x0000000408197981 */ /* 0x0000a8000c1e1500 */
[----:B------:R0:W2:Y:S04]  /*32960*/  LDG.E.U16 R27, [R10.64] ;  /* 0x000000040a1b7981 */ /* 0x0000a8000c1e1500 */
[----:B----4-:R4:W-:Y:S04]  /*32970*/  STL.64 [R1+0x3da0], R16 ;  /* 0x003da01001007387 */ /* 0x0109e80000100a00 */
[----:B----4-:R-:W4:Y:S01]  /*32980*/  LDL.LU R16, [R1+0x210] ;  /* 0x0002100001107983 */ /* 0x010f220000300800 */
[----:B------:R-:W4:Y:S02]  /*32990*/  LDL.LU R17, [R1+0x214] ;  /* 0x0002140001117983 */ /* 0x000f240000300800 */
[----:B------:R-:W4:Y:S02]  /*329a0*/  LDL.LU R18, [R1+0x218] ;  /* 0x0002180001127983 */ /* 0x000f240000300800 */
[----:B------:R-:W4:Y:S01]  /*329b0*/  LDL.LU R19, [R1+0x21c] ;  /* 0x00021c0001137983 */ /* 0x000f220000300800 */
[----:B-1----:R-:W4:Y:S04]  /*329c0*/  LDL.64 R2, [R1+0x1200] ;  /* 0x0012000001027983 */ /* 0x002f280000100a00 */
[----:B-----5:R-:W-:Y:S01]  /*329d0*/  STL [R1+0x3cc8], R24 ;  /* 0x003cc81801007387 */ /* 0x020fe20000100800 */
[----:B0-----:R-:W5:Y:S02]  /*329e0*/  LDL.64 R4, [R1+0x11f8] ;  /* 0x0011f80001047983 */ /* 0x001f640000100a00 */
[----:B------:R-:W5:Y:S02]  /*329f0*/  LDL.64 R8, [R1+0x11e0] ;  /* 0x0011e00001087983 */ /* 0x000f640000100a00 */
[----:B--2---:R0:W-:Y:S02]  /*32a00*/  STL [R1+0x3ccc], R25 ;  /* 0x003ccc1901007387 */ /* 0x0041e40000100800 */
[----:B0-----:R-:W2:Y:S01]  /*32a10*/  LDL.64 R24, [R1+0x11c0] ;  /* 0x0011c00001187983 */ /* 0x001ea20000100a00 */
[----:B------:R-:W-:Y:S02]  /*32a20*/  STL [R1+0x3cd0], R26 ;  /* 0x003cd01a01007387 */ /* 0x000fe40000100800 */
[----:B---3--:R4:W-:Y:S02]  /*32a30*/  STL [R1+0x90], R21 ;  /* 0x0000901501007387 */ /* 0x0089e40000100800 */
[----:B----4-:R-:W-:Y:S01]  /*32a40*/  HMMA.16816.F32 R20, R12, R22, R16 ;  /* 0x000000160c14723c */ /* 0x010fe20000001810 */
[----:B------:R-:W3:Y:S01]  /*32a50*/  LDL.LU.64 R18, [R1+0x3da8] ;  /* 0x003da80001127983 */ /* 0x000ee20000300a00 */
[----:B------:R-:W4:Y:S11]  /*32a60*/  LDL.LU.64 R16, [R1+0x3da0] ;  /* 0x003da00001107983 */ /* 0x000f360000300a00 */
[----:B------:R-:W-:Y:S10]  /*32a70*/  @!UPT UIADD3 URZ, URZ, URZ, URZ ;  /* 0x0000003f3f3ff290 */ /* 0x000ff4000fffe03f */
[----:B------:R-:W-:Y:S01]  /*32a80*/  STL.64 [R1+0x990], R20 ;  /* 0x0009901401007387 */ /* 0x000fe20000100a00 */
[----:B------:R0:W-:Y:S03]  /*32a90*/  STL.64 [R1+0x998], R22 ;  /* 0x0009981601007387 */ /* 0x0001e60000100a00 */
[----:B0-----:R-:W2:Y:S01]  /*32aa0*/  LDL.LU.64 R22, [R1+0x3d98] ;  /* 0x003d980001167983 */ /* 0x001ea20000300a00 */
[----:B------:R-:W2:Y:S02]  /*32ab0*/  LDL.LU.64 R20, [R1+0x3d90] ;  /* 0x003d900001147983 */ /* 0x000ea40000300a00 */
[----:B---3--:R-:W-:-:S04]  /*32ac0*/  IMAD.WIDE R2, R19, 0x2, R2 ;  /* 0x0000000213027825 */ /* 0x008fc800078e0202 */
[----:B----4-:R-:W-:-:S04]  /*32ad0*/  IMAD.WIDE R10, R19, 0x2, R16 ;  /* 0x00000002130a7825 */ /* 0x010fc800078e0210 */
[----:B-----5:R-:W-:-:S04]  /*32ae0*/  IMAD.WIDE R4, R19, 0x2, R4 ;  /* 0x0000000213047825 */ /* 0x020fc800078e0204 */
[C---:B------:R-:W-:Y:S01]  /*32af0*/  IMAD.WIDE R8, R19.reuse, 0x2, R8 ;  /* 0x0000000213087825 */ /* 0x040fe200078e0208 */
[----:B------:R-:W3:Y:S03]  /*32b00*/  LDL.64 R16, [R1+0x11b8] ;  /* 0x0011b80001107983 */ /* 0x000ee60000100a00 */
[----:B--2---:R-:W-:Y:S02]  /*32b10*/  IMAD.WIDE R28, R19, 0x2, R24 ;  /* 0x00000002131c7825 */ /* 0x004fe400078e0218 */
[----:B------:R-:W2:Y:S02]  /*32b20*/  LDL.LU R19, [R1+0x29c] ;  /* 0x00029c0001137983 */ /* 0x000ea40000300800 */
[----:B------:R0:W4:Y:S02]  /*32b30*/  LDG.E.U16 R25, [R2.64] ;  /* 0x0000000402197981 */ /* 0x000124000c1e1500 */
[----:B------:R1:W4:Y:S04]  /*32b40*/  LDG.E.U16 R24, [R8.64] ;  /* 0x0000000408187981 */ /* 0x000328000c1e1500 */
[----:B------:R5:W4:Y:S04]  /*32b50*/  LDG.E.U16 R26, [R28.64] ;  /* 0x000000041c1a7981 */ /* 0x000b28000c1e1500 */
[----:B--2---:R-:W-:Y:S01]  /*32b60*/  STL.64 [R1+0x3d78], R18 ;  /* 0x003d781201007387 */ /* 0x004fe20000100a00 */
[----:B---3--:R-:W-:Y:S02]  /*32b70*/  STL.64 [R1+0x3d70], R16 ;  /* 0x003d701001007387 */ /* 0x008fe40000100a00 */
[----:B------:R2:W-:Y:S02]  /*32b80*/  STL [R1+0x88], R27 ;  /* 0x0000881b01007387 */ /* 0x0005e40000100800 */
[----:B--2---:R2:W3:Y:S04]  /*32b90*/  LDG.E.U16 R27, [R4.64] ;  /* 0x00000004041b7981 */ /* 0x0044e8000c1e1500 */
[----:B--2---:R-:W2:Y:S01]  /*32ba0*/  LDL.64 R4, [R1+0x11a0] ;  /* 0x0011a00001047983 */ /* 0x004ea20000100a00 */
[----:B------:R-:W-:Y:S02]  /*32bb0*/  STL.64 [R1+0x3d88], R6 ;  /* 0x003d880601007387 */ /* 0x000fe40000100a00 */
[----:B------:R-:W-:-:S02]  /*32bc0*/  IMAD.MOV.U32 R19, RZ, RZ, R20 ;  /* 0x000000ffff137224 */ /* 0x000fc400078e0014 */
[----:B------:R0:W3:Y:S04]  /*32bd0*/  LDG.E.U16 R20, [R10.64] ;  /* 0x000000040a147981 */ /* 0x0000e8000c1e1500 */
[----:B--2---:R2:W-:Y:S04]  /*32be0*/  STL.64 [R1+0x3d80], R4 ;  /* 0x003d800401007387 */ /* 0x0045e80000100a00 */
[----:B--2---:R-:W2:Y:S01]  /*32bf0*/  LDL.LU R4, [R1+0x1f0] ;  /* 0x0001f00001047983 */ /* 0x004ea20000300800 */
[----:B------:R-:W2:Y:S02]  /*32c00*/  LDL.LU R5, [R1+0x1f4] ;  /* 0x0001f40001057983 */ /* 0x000ea40000300800 */
[----:B------:R-:W2:Y:S02]  /*32c10*/  LDL.LU R6, [R1+0x1f8] ;  /* 0x0001f80001067983 */ /* 0x000ea40000300800 */
[----:B------:R-:W2:Y:S01]  /*32c20*/  LDL.LU R7, [R1+0x1fc] ;  /* 0x0001fc0001077983 */ /* 0x000ea20000300800 */
[----:B------:R-:W-:Y:S01]  /*32c30*/  MOV R18, R21 ;  /* 0x0000001500127202 */ /* 0x000fe20000000f00 */
[----:B---3--:R3:W-:Y:S01]  /*32c40*/  STL [R1+0x3cd4], R27 ;  /* 0x003cd41b01007387 */ /* 0x0087e20000100800 */
[----:B-1----:R-:W4:Y:S02]  /*32c50*/  LDL.64 R8, [R1+0x1198] ;  /* 0x0011980001087983 */ /* 0x002f240000100a00 */
[----:B0-----:R-:W4:Y:S01]  /*32c60*/  LDL.64 R10, [R1+0x1180] ;  /* 0x00118000010a7983 */ /* 0x001f220000100a00 */
[----:B---3--:R-:W3:Y:S01]  /*32c70*/  LDL R27, [R1+0x7d0] ;  /* 0x0007d000011b7983 */ /* 0x008ee20000100800 */
[----:B------:R0:W-:Y:S03]  /*32c80*/  STL [R1+0x3cd8], R20 ;  /* 0x003cd81401007387 */ /* 0x0001e60000100800 */
[----:B0-----:R-:W5:Y:S01]  /*32c90*/  LDL.64 R20, [R1+0x1160] ;  /* 0x0011600001147983 */ /* 0x001f620000100a00 */
[----:B--2---:R-:W-:Y:S03]  /*32ca0*/  HMMA.16816.F32 R16, R12, R18, R4 ;  /* 0x000000120c10723c */ /* 0x004fe60000001804 */
[----:B------:R-:W2:Y:S01]  /*32cb0*/  LDL.LU.64 R6, [R1+0x3d88] ;  /* 0x003d880001067983 */ /* 0x000ea20000300a00 */
[----:B------:R-:W2:Y:S11]  /*32cc0*/  LDL.LU.64 R4, [R1+0x3d80] ;  /* 0x003d800001047983 */ /* 0x000eb60000300a00 */
[----:B------:R-:W-:Y:S08]  /*32cd0*/  @!UPT UIADD3 URZ, URZ, URZ, URZ ;  /* 0x0000003f3f3ff290 */ /* 0x000ff0000fffe03f */
[----:B------:R-:W-:Y:S01]  /*32ce0*/  STL.64 [R1+0x9e0], R16 ;  /* 0x0009e01001007387 */ /* 0x000fe20000100a00 */
[----:B------:R0:W-:Y:S03]  /*32cf0*/  STL.64 [R1+0x9e8], R18 ;  /* 0x0009e81201007387 */ /* 0x0001e60000100a00 */
[----:B0-----:R-:W2:Y:S01]  /*32d00*/  LDL.LU.64 R18, [R1+0x3d78] ;  /* 0x003d780001127983 */ /* 0x001ea20000300a00 */
[----:B------:R-:W3:Y:S02]  /*32d10*/  LDL.LU.64 R16, [R1+0x3d70] ;  /* 0x003d700001107983 */ /* 0x000ee40000300a00 */
[C---:B---3--:R-:W-:Y:S02]  /*32d20*/  IMAD.WIDE R2, R27.reuse, 0x2, R16 ;  /* 0x000000021b027825 */ /* 0x048fe400078e0210 */
[----:B------:R-:W3:Y:S02]  /*32d30*/  LDL.64 R16, [R1+0x10c0] ;  /* 0x0010c00001107983 */ /* 0x000ee40000100a00 */
[----:B--2---:R0:W-:Y:S02]  /*32d40*/  STL.64 [R1+0x3d58], R18 ;  /* 0x003d581201007387 */ /* 0x0041e40000100a00 */
[----:B----4-:R-:W-:-:S04]  /*32d50*/  IMAD.WIDE R8, R27, 0x2, R8 ;  /* 0x000000021b087825 */ /* 0x010fc800078e0208 */
[----:B------:R-:W-:-:S04]  /*32d60*/  IMAD.WIDE R4, R27, 0x2, R4 ;  /* 0x000000021b047825 */ /* 0x000fc800078e0204 */
[C---:B-----5:R-:W-:Y:S02]  /*32d70*/  IMAD.WIDE R28, R27.reuse, 0x2, R20 ;  /* 0x000000021b1c7825 */ /* 0x060fe400078e0214 */
[----:B------:R1:W2:Y:S02]  /*32d80*/  LDG.E.U16 R21, [R2.64] ;  /* 0x0000000402157981 */ /* 0x0002a4000c1e1500 */
[----:B------:R-:W-:Y:S01]  /*32d90*/  IMAD.WIDE R10, R27, 0x2, R10 ;  /* 0x000000021b0a7825 */ /* 0x000fe200078e020a */
[----:B0-----:R-:W-:-:S05]  /*32da0*/  MOV R19, R22 ;  /* 0x0000001600137202 */ /* 0x001fca0000000f00 */
[----:B------:R-:W4:Y:S04]  /*32db0*/  LDG.E.U16 R11, [R10.64] ;  /* 0x000000040a0b7981 */ /* 0x000f28000c1e1500 */
[----:B------:R0:W5:Y:S04]  /*32dc0*/  LDG.E.U16 R22, [R8.64] ;  /* 0x0000000408167981 */ /* 0x000168000c1e1500 */
[----:B---3--:R3:W-:Y:S01]  /*32dd0*/  STL.64 [R1+0x3d50], R16 ;  /* 0x003d501001007387 */ /* 0x0087e20000100a00 */
[----:B------:R-:W4:Y:S02]  /*32de0*/  LDL.LU R18, [R1+0x278] ;  /* 0x0002780001127983 */ /* 0x000f240000300800 */
[----:B------:R-:W-:Y:S02]  /*32df0*/  STL [R1+0x3d68], R27 ;  /* 0x003d681b01007387 */ /* 0x000fe40000100800 */
[----:B------:R0:W-:Y:S01]  /*32e00*/  STL.64 [R1+0x3d60], R24 ;  /* 0x003d601801007387 */ /* 0x0001e20000100a00 */
[----:B---3--:R3:W4:Y:S04]  /*32e10*/  LDG.E.U16 R17, [R4.64] ;  /* 0x0000000404117981 */ /* 0x008728000c1e1500 */
[----:B0-----:R-:W4:Y:S01]  /*32e20*/  LDL.LU R24, [R1+0x1c0] ;  /* 0x0001c00001187983 */ /* 0x001f220000300800 */
[----:B------:R-:W4:Y:S02]  /*32e30*/  LDL.LU R25, [R1+0x1c4] ;  /* 0x0001c40001197983 */ /* 0x000f240000300800 */
[----:B------:R0:W-:Y:S02]  /*32e40*/  STL [R1+0x70], R26 ;  /* 0x0000701a01007387 */ /* 0x0001e40000100800 */
[----:B0-----:R-:W4:Y:S01]  /*32e50*/  LDL.LU R26, [R1+0x1c8] ;  /* 0x0001c800011a7983 */ /* 0x001f220000300800 */
[----:B------:R-:W4:Y:S02]  /*32e60*/  LDL.LU R27, [R1+0x1cc] ;  /* 0x0001cc00011b7983 */ /* 0x000f240000300800 */
[----:B-1----:R-:W4:Y:S02]  /*32e70*/  LDL.64 R2, [R1+0x1140] ;  /* 0x0011400001027983 */ /* 0x002f240000100a00 */
[----:B--2---:R0:W-:Y:S01]  /*32e80*/  STL [R1+0x3cdc], R21 ;  /* 0x003cdc1501007387 */ /* 0x0041e20000100800 */
[----:B---3--:R-:W2:Y:S04]  /*32e90*/  LDL.64 R4, [R1+0x1120] ;  /* 0x0011200001047983 */ /* 0x008ea80000100a00 */
[----:B------:R-:W3:Y:S04]  /*32ea0*/  LDL.64 R8, [R1+0x1100] ;  /* 0x0011000001087983 */ /* 0x000ee80000100a00 */
[----:B0-----:R-:W2:Y:S01]  /*32eb0*/  LDL.64 R20, [R1+0x10e0] ;  /* 0x0010e00001147983 */ /* 0x001ea20000100a00 */
[----:B-----5:R0:W-:Y:S03]  /*32ec0*/  STL [R1+0x3ce0], R22 ;  /* 0x003ce01601007387 */ /* 0x0201e60000100800 */
[----:B0-----:R0:W5:Y:S04]  /*32ed0*/  LDG.E.U16 R22, [R28.64] ;  /* 0x000000041c167981 */ /* 0x001168000c1e1500 */
[----:B----4-:R1:W-:Y:S02]  /*32ee0*/  STL [R1+0x68], R17 ;  /* 0x0000681101007387 */ /* 0x0103e40000100800 */
[----:B-1----:R-:W-:Y:S02]  /*32ef0*/  HMMA.16816.F32 R16, R12, R18, R24 ;  /* 0x000000120c10723c */ /* 0x002fe40000001818 */
[----:B------:R-:W4:Y:S01]  /*32f00*/  LDL.LU R27, [R1+0x3d68] ;  /* 0x003d6800011b7983 */ /* 0x000f220000300800 */
[----:B------:R-:W2:Y:S11]  /*32f10*/  LDL.LU.64 R24, [R1+0x3d60] ;  /* 0x003d600001187983 */ /* 0x000eb60000300a00 */
[----:B------:R-:W-:Y:S09]  /*32f20*/  @!UPT UIADD3 URZ, URZ, URZ, URZ ;  /* 0x0000003f3f3ff290 */ /* 0x000ff2000fffe03f */
[----:B------:R-:W-:Y:S01]  /*32f30*/  STL.64 [R1+0x9d0], R16 ;  /* 0x0009d01001007387 */ /* 0x000fe20000100a00 */
[----:B------:R1:W-:Y:S03]  /*32f40*/  STL.64 [R1+0x9d8], R18 ;  /* 0x0009d81201007387 */ /* 0x0003e60000100a00 */
[----:B-1----:R-:W2:Y:S01]  /*32f50*/  LDL.LU.64 R18, [R1+0x3d58] ;  /* 0x003d580001127983 */ /* 0x002ea20000300a00 */
[----:B------:R-:W0:Y:S02]  /*32f60*/  LDL.LU.64 R16, [R1+0x3d50] ;  /* 0x003d500001107983 */ /* 0x000e240000300a00 */
[----:B----4-:R-:W-:-:S04]  /*32f70*/  IMAD.WIDE R2, R27, 0x2, R2 ;  /* 0x000000021b027825 */ /* 0x010fc800078e0202 */
[C---:B0-----:R-:W-:Y:S02]  /*32f80*/  IMAD.WIDE R28, R27.reuse, 0x2, R16 ;  /* 0x000000021b1c7825 */ /* 0x041fe400078e0210 */
[----:B------:R0:W4:Y:S04]  /*32f90*/  LDG.E.U16 R17, [R2.64] ;  /* 0x0000000402117981 */ /* 0x000128000c1e1500 */
[----:B------:R1:W-:Y:S01]  /*32fa0*/  STL [R1+0x60], R11 ;  /* 0x0000600b01007387 */ /* 0x0003e20000100800 */
[----:B------:R-:W-:Y:S02]  /*32fb0*/  STL [R1+0x3d48], R27 ;  /* 0x003d481b01007387 */ /* 0x000fe40000100800 */
[----:B--2---:R2:W-:Y:S02]  /*32fc0*/  STL.64 [R1+0x3d40], R24 ;  /* 0x003d401801007387 */ /* 0x0045e40000100a00 */
[----:B------:R-:W-:-:S04]  /*32fd0*/  IMAD.WIDE R4, R27, 0x2, R4 ;  /* 0x000000021b047825 */ /* 0x000fc800078e0204 */
[----:B---3--:R-:W-:-:S05]  /*32fe0*/  IMAD.WIDE R8, R27, 0x2, R8 ;  /* 0x000000021b087825 */ /* 0x008fca00078e0208 */
[----:B------:R3:W4:Y:S01]  /*32ff0*/  LDG.E.U16 R16, [R8.64] ;  /* 0x0000000408107981 */ /* 0x000722000c1e1500 */
[----:B-1----:R-:W-:-:S03]  /*33000*/  IMAD.WIDE R10, R27, 0x2, R20 ;  /* 0x000000021b0a7825 */ /* 0x002fc600078e0214 */
[----:B--2---:R-:W2:Y:S01]  /*33010*/  LDL.LU R24, [R1+0x1b0] ;  /* 0x0001b00001187983 */ /* 0x004ea20000300800 */
[----:B------:R-:W2:Y:S02]  /*33020*/  LDL.LU R25, [R1+0x1b4] ;  /* 0x0001b40001197983 */ /* 0x000ea40000300800 */
[----:B------:R-:W2:Y:S02]  /*33030*/  LDL.LU R26, [R1+0x1b8] ;  /* 0x0001b800011a7983 */ /* 0x000ea40000300800 */
[----:B------:R-:W2:Y:S01]  /*33040*/  LDL.LU R27, [R1+0x1bc] ;  /* 0x0001bc00011b7983 */ /* 0x000ea20000300800 */
[----:B0-----:R-:W2:Y:S04]  /*33050*/  LDL.64 R2, [R1+0x10a0] ;  /* 0x0010a00001027983 */ /* 0x001ea80000100a00 */
[----:B------:R-:W2:Y:S01]  /*33060*/  LDL.64 R20, [R1+0x1020] ;  /* 0x0010200001147983 */ /* 0x000ea20000100a00 */
[----:B-----5:R0:W-:Y:S02]  /*33070*/  STL [R1+0x5c], R22 ;  /* 0x00005c1601007387 */ /* 0x0201e40000100800 */
[----:B---3--:R-:W3:Y:S01]  /*33080*/  LDL.64 R8, [R1+0x1060] ;  /* 0x0010600001087983 */ /* 0x008ee20000100a00 */
[----:B0-----:R0:W5:Y:S04]  /*33090*/  LDG.E.U16 R22, [R4.64] ;  /* 0x0000000404167981 */ /* 0x001168000c1e1500 */
[----:B0-----:R-:W2:Y:S04]  /*330a0*/  LDL.64 R4, [R1+0x1080] ;  /* 0x0010800001047983 */ /* 0x001ea80000100a00 */
[----:B----4-:R0:W-:Y:S04]  /*330b0*/  STL [R1+0x58], R17 ;  /* 0x0000581101007387 */ /* 0x0101e80000100800 */
[----:B0-----:R0:W4:Y:S04]  /*330c0*/  LDG.E.U16 R17, [R10.64] ;  /* 0x000000040a117981 */ /* 0x001128000c1e1500 */
[----:B0-----:R-:W2:Y:S04]  /*330d0*/  LDL.64 R10, [R1+0x1040] ;  /* 0x00104000010a7983 */ /* 0x001ea80000100a00 */
[----:B-----5:R0:W-:Y:S04]  /*330e0*/  STL [R1+0x54], R22 ;  /* 0x0000541601007387 */ /* 0x0201e80000100800 */
[----:B0-----:R0:W5:Y:S04]  /*330f0*/  LDG.E.U16 R22, [R28.64] ;  /* 0x000000041c167981 */ /* 0x001168000c1e1500 */
[----:B----4-:R-:W-:Y:S01]  /*33100*/  STL [R1+0x2c], R17 ;  /* 0x00002c1101007387 */ /* 0x010fe20000100800 */
[----:B------:R2:W-:Y:S02]  /*33110*/  STL [R1+0x50], R16 ;  /* 0x0000501001007387 */ /* 0x0005e40000100800 */
[----:B--2---:R-:W-:Y:S01]  /*33120*/  HMMA.16816.F32 R16, R12, R18, R24 ;  /* 0x000000120c10723c */ /* 0x004fe20000001818 */
[----:B------:R-:W2:Y:S01]  /*33130*/  LDL.LU R27, [R1+0x3d48] ;  /* 0x003d4800011b7983 */ /* 0x000ea20000300800 */
[----:B------:R-:W4:Y:S11]  /*33140*/  LDL.LU.64 R24, [R1+0x3d40] ;  /* 0x003d400001187983 */ /* 0x000f360000300a00 */
[----:B------:R-:W-:Y:S10]  /*33150*/  @!UPT UIADD3 URZ, URZ, URZ, URZ ;  /* 0x0000003f3f3ff290 */ /* 0x000ff4000fffe03f */
[----:B------:R-:W-:Y:S01]  /*33160*/  STL.64 [R1+0xa20], R16 ;  /* 0x000a201001007387 */ /* 0x000fe20000100a00 */
[----:B------:R1:W-:Y:S03]  /*33170*/  STL.64 [R1+0xa28], R18 ;  /* 0x000a281201007387 */ /* 0x0003e60000100a00 */
[----:B-1----:R-:W4:Y:S01]  /*33180*/  LDL.LU R19, [R1+0x3d3c] ;  /* 0x003d3c0001137983 */ /* 0x002f220000300800 */
[----:B------:R-:W5:Y:S02]  /*33190*/  LDL.64 R16, [R1+0x1118] ;  /* 0x0011180001107983 */ /* 0x000f640000100a00 */
[----:B--2---:R-:W-:-:S04]  /*331a0*/  IMAD.WIDE R2, R27, 0x2, R2 ;  /* 0x000000021b027825 */ /* 0x004fc800078e0202 */
[----:B------:R-:W-:-:S04]  /*331b0*/  IMAD.WIDE R4, R27, 0x2, R4 ;  /* 0x000000021b047825 */ /* 0x000fc800078e0204 */
[----:B---3--:R-:W-:-:S04]  /*331c0*/  IMAD.WIDE R8, R27, 0x2, R8 ;  /* 0x000000021b087825 */ /* 0x008fc800078e0208 */
[----:B------:R-:W-:-:S04]  /*331d0*/  IMAD.WIDE R10, R27, 0x2, R10 ;  /* 0x000000021b0a7825 */ /* 0x000fc800078e020a */
[C---:B0-----:R-:W-:Y:S02]  /*331e0*/  IMAD.WIDE R28, R27.reuse, 0x2, R20 ;  /* 0x000000021b1c7825 */ /* 0x041fe400078e0214 */
[----:B------:R0:W2:Y:S04]  /*331f0*/  LDG.E.U16 R20, [R2.64] ;  /* 0x0000000402147981 */ /* 0x0000a8000c1e1500 */
[----:B------:R1:W3:Y:S04]  /*33200*/  LDG.E.U16 R21, [R4.64] ;  /* 0x0000000404157981 */ /* 0x0002e8000c1e1500 */
[----:B------:R0:W2:Y:S04]  /*33210*/  LDG.E.U16 R26, [R8.64] ;  /* 0x00000004081a7981 */ /* 0x0000a8000c1e1500 */
[----:B----4-:R-:W-:Y:S01]  /*33220*/  STL [R1+0x3d38], R19 ;  /* 0x003d381301007387 */ /* 0x010fe20000100800 */
[----:B-----5:R4:W-:Y:S03]  /*33230*/  STL.64 [R1+0x3d30], R16 ;  /* 0x003d301001007387 */ /* 0x0209e60000100a00 */
[----:B----4-:R-:W4:Y:S01]  /*33240*/  LDL.LU R16, [R1+0x190] ;  /* 0x0001900001107983 */ /* 0x010f220000300800 */
[----:B------:R-:W4:Y:S02]  /*33250*/  LDL.LU R17, [R1+0x194] ;  /* 0x0001940001117983 */ /* 0x000f240000300800 */
[----:B------:R-:W4:Y:S02]  /*33260*/  LDL.LU R18, [R1+0x198] ;  /* 0x0001980001127983 */ /* 0x000f240000300800 */
[----:B------:R-:W4:Y:S01]  /*33270*/  LDL.LU R19, [R1+0x19c] ;  /* 0x00019c0001137983 */ /* 0x000f220000300800 */
[----:B0-----:R-:W5:Y:S04]  /*33280*/  LDL.64 R2, [R1+0x1178] ;  /* 0x0011780001027983 */ /* 0x001f680000100a00 */
[----:B-1----:R-:W2:Y:S04]  /*33290*/  LDL.64 R4, [R1+0x1158] ;  /* 0x0011580001047983 */ /* 0x002ea80000100a00 */
[----:B------:R-:W2:Y:S01]  /*332a0*/  LDL.64 R8, [R1+0x1138] ;  /* 0x0011380001087983 */ /* 0x000ea20000100a00 */
[----:B------:R0:W-:Y:S03]  /*332b0*/  STL [R1+0x28], R22 ;  /* 0x0000281601007387 */ /* 0x0001e60000100800 */
[----:B0-----:R-:W2:Y:S04]  /*332c0*/  LDG.E.U16 R22, [R10.64] ;  /* 0x000000040a167981 */ /* 0x001ea8000c1e1500 */
[----:B--2---:R-:W-:Y:S01]  /*332d0*/  STL [R1+0x3ce4], R22 ;  /* 0x003ce41601007387 */ /* 0x004fe20000100800 */
[----:B------:R0:W-:Y:S03]  /*332e0*/  STL [R1+0x24], R20 ;  /* 0x0000241401007387 */ /* 0x0001e60000100800 */
[----:B0-----:R-:W2:Y:S04]  /*332f0*/  LDG.E.U16 R20, [R28.64] ;  /* 0x000000041c147981 */ /* 0x001ea8000c1e1500 */
[----:B--2---:R-:W-:Y:S01]  /*33300*/  STL [R1+0x3ce8], R20 ;  /* 0x003ce81401007387 */ /* 0x004fe20000100800 */
[----:B------:R-:W4:Y:S02]  /*33310*/  LDL.LU R22, [R1+0x2c8] ;  /* 0x0002c80001167983 */ /* 0x000f240000300800 */
[----:B---3--:R4:W-:Y:S02]  /*33320*/  STL [R1+0x20], R21 ;  /* 0x0000201501007387 */ /* 0x0089e40000100800 */
[C---:B-----5:R-:W-:Y:S01]  /*33330*/  IMAD.WIDE R2, R27.reuse, 0x2, R2 ;  /* 0x000000021b027825 */ /* 0x060fe200078e0202 */
[----:B----4-:R-:W-:Y:S01]  /*33340*/  HMMA.16816.F32 R20, R12, R22, R16 ;  /* 0x000000160c14723c */ /* 0x010fe20000001810 */
[----:B------:R-:W2:Y:S02]  /*33350*/  LDL.LU R19, [R1+0x3d38] ;  /* 0x003d380001137983 */ /* 0x000ea40000300800 */
[----:B------:R-:W3:Y:S02]  /*33360*/  LDL.LU.64 R16, [R1+0x3d30] ;  /* 0x003d300001107983 */ /* 0x000ee40000300a00 */
[----:B------:R-:W-:-:S04]  /*33370*/  IMAD.WIDE R4, R27, 0x2, R4 ;  /* 0x000000021b047825 */ /* 0x000fc800078e0204 */
[C---:B------:R-:W-:Y:S11]  /*33380*/  IMAD.WIDE R8, R27.reuse, 0x2, R8 ;  /* 0x000000021b087825 */ /* 0x040ff600078e0208 */
[----:B------:R-:W-:Y:S03]  /*33390*/  @!UPT UIADD3 URZ, URZ, URZ, URZ ;  /* 0x0000003f3f3ff290 */ /* 0x000fe6000fffe03f */
[----:B------:R-:W-:Y:S01]  /*333a0*/  STL.64 [R1+0xa10], R20 ;  /* 0x000a101401007387 */ /* 0x000fe20000100a00 */
[----:B------:R0:W-:Y:S02]  /*333b0*/  STL.64 [R1+0xa18], R22 ;  /* 0x000a181601007387 */ /* 0x0001e40000100a00 */
[----:B------:R-:W-:Y:S02]  /*333c0*/  STL [R1+0x3d28], R27 ;  /* 0x003d281b01007387 */ /* 0x000fe40000100800 */
[----:B------:R1:W-:Y:S01]  /*333d0*/  STL.64 [R1+0x3d20], R24 ;  /* 0x003d201801007387 */ /* 0x0003e20000100a00 */
[----:B0-----:R0:W4:Y:S04]  /*333e0*/  LDG.E.U16 R23, [R2.64] ;  /* 0x0000000402177981 */ /* 0x001128000c1e1500 */
[----:B-1----:R-:W5:Y:S01]  /*333f0*/  LDL.LU R24, [R1+0x180] ;  /* 0x0001800001187983 */ /* 0x002f620000300800 */
[----:B------:R-:W5:Y:S02]  /*33400*/  LDL.LU R25, [R1+0x184] ;  /* 0x0001840001197983 */ /* 0x000f640000300800 */
[----:B------:R1:W-:Y:S02]  /*33410*/  STL [R1+0x1c], R26 ;  /* 0x00001c1a01007387 */ /* 0x0003e40000100800 */
[----:B-1----:R-:W5:Y:S01]  /*33420*/  LDL.LU R26, [R1+0x188] ;  /* 0x00018800011a7983 */ /* 0x002f620000300800 */
[----:B---3--:R-:W-:-:S03]  /*33430*/  IMAD.WIDE R10, R27, 0x2, R16 ;  /* 0x000000021b0a7825 */ /* 0x008fc600078e0210 */
[----:B------:R-:W5:Y:S01]  /*33440*/  LDL.LU R27, [R1+0x18c] ;  /* 0x00018c00011b7983 */ /* 0x000f620000300800 */
[----:B------:R-:W3:Y:S03]  /*33450*/  LDL.64 R20, [R1+0x1098] ;  /* 0x0010980001147983 */ /* 0x000ee60000100a00 */
[----:B------:R1:W5:Y:S04]  /*33460*/  LDG.E.U16 R16, [R4.64] ;  /* 0x0000000404107981 */ /* 0x000368000c1e1500 */
[----:B------:R5:W5:Y:S04]  /*33470*/  LDG.E.U16 R17, [R8.64] ;  /* 0x0000000408117981 */ /* 0x000b68000c1e1500 */
[----:B------:R2:W5:Y:S01]  /*33480*/  LDG.E.U16 R18, [R10.64] ;  /* 0x000000040a127981 */ /* 0x000562000c1e1500 */
[----:B------:R-:W5:Y:S02]  /*33490*/  LDL.64 R28, [R1+0x10b8] ;  /* 0x0010b800011c7983 */ /* 0x000f640000100a00 */
[----:B0-----:R-:W5:Y:S01]  /*334a0*/  LDL.64 R2, [R1+0x10f8] ;  /* 0x0010f80001027983 */ /* 0x001f620000100a00 */
[----:B--2---:R-:W-:Y:S01]  /*334b0*/  MOV R10, R19 ;  /* 0x00000013000a7202 */ /* 0x004fe20000000f00 */
[----:B------:R-:W-:Y:S01]  /*334c0*/  IMAD.MOV.U32 R11, RZ, RZ, R0 ;  /* 0x000000ffff0b7224 */ /* 0x000fe200078e0000 */
[----:B----4-:R-:W-:Y:S04]  /*334d0*/  STL [R1+0x3cec], R23 ;  /* 0x003cec1701007387 */ /* 0x010fe80000100800 */
[----:B---3--:R0:W-:Y:S02]  /*334e0*/  STL.64 [R1+0x3d18], R20 ;  /* 0x003d181401007387 */ /* 0x0081e40000100a00 */
[----:B-----5:R-:W-:Y:S02]  /*334f0*/  HMMA.16816.F32 R8, R12, R10, R24 ;  /* 0x0000000a0c08723c */ /* 0x020fe40000001818 */
[----:B0-----:R-:W2:Y:S01]  /*33500*/  LDL.LU R20, [R1+0x40] ;  /* 0x0000400001147983 */ /* 0x001ea20000300800 */
[----:B------:R-:W2:Y:S02]  /*33510*/  LDL.LU R21, [R1+0x44] ;  /* 0x0000440001157983 */ /* 0x000ea40000300800 */
[----:B------:R-:W2:Y:S02]  /*33520*/  LDL.LU R22, [R1+0x48] ;  /* 0x0000480001167983 */ /* 0x000ea40000300800 */
[----:B------:R-:W2:Y:S01]  /*33530*/  LDL.LU R23, [R1+0x4c] ;  /* 0x00004c0001177983 */ /* 0x000ea20000300800 */
[----:B-1----:R-:W3:Y:S01]  /*33540*/  LDL.64 R4, [R1+0x10d8] ;  /* 0x0010d80001047983 */ /* 0x002ee20000100a00 */
[----:B------:R-:W-:Y:S02]  /*33550*/  STL [R1+0x3cf0], R16 ;  /* 0x003cf01001007387 */ /* 0x000fe40000100800 */
[----:B------:R0:W-:Y:S02]  /*33560*/  STL [R1+0x3cf4], R17 ;  /* 0x003cf41101007387 */ /* 0x0001e40000100800 */
[----:B0-----:R-:W4:Y:S01]  /*33570*/  LDL.64 R16, [R1+0x13d0] ;  /* 0x0013d00001107983 */ /* 0x001f220000100a00 */
[----:B------:R-:W-:Y:S02]  /*33580*/  STL [R1+0x3cf8], R18 ;  /* 0x003cf81201007387 */ /* 0x000fe40000100800 */
[----:B------:R-:W5:Y:S02]  /*33590*/  LDL.LU R27, [R1+0x3d28] ;  /* 0x003d2800011b7983 */ /* 0x000f640000300800 */
[----:B------:R-:W2:Y:S05]  /*335a0*/  LDL.LU.64 R24, [R1+0x3d20] ;  /* 0x003d200001187983 */ /* 0x000eaa0000300a00 */
[----:B------:R0:W-:Y:S01]  /*335b0*/  STL.64 [R1+0xa60], R8 ;  /* 0x000a600801007387 */ /* 0x0001e20000100a00 */
[----:B-----5:R-:W-:-:S04]  /*335c0*/  IMAD.WIDE R2, R27, 0x2, R2 ;  /* 0x000000021b027825 */ /* 0x020fc800078e0202 */
[----:B---3--:R-:W-:-:S04]  /*335d0*/  IMAD.WIDE R4, R27, 0x2, R4 ;  /* 0x000000021b047825 */ /* 0x008fc800078e0204 */
[C---:B0-----:R-:W-:Y:S01]  /*335e0*/  IMAD.WIDE R8, R27.reuse, 0x2, R28 ;  /* 0x000000021b087825 */ /* 0x041fe200078e021c */
[----:B------:R-:W3:Y:S04]  /*335f0*/  LDG.E.U16 R19, [R2.64] ;  /* 0x0000000402137981 */ /* 0x000ee8000c1e1500 */
[----:B------:R2:W5:Y:S04]  /*33600*/  LDG.E.U16 R29, [R4.64] ;  /* 0x00000004041d7981 */ /* 0x000568000c1e1500 */
[----:B------:R-:W4:Y:S04]  /*33610*/  LDG.E.U16 R28, [R8.64] ;  /* 0x00000004081c7981 */ /* 0x000f28000c1e1500 */
[----:B------:R0:W-:Y:S01]  /*33620*/  STL.64 [R1+0xa68], R10 ;  /* 0x000a680a01007387 */ /* 0x0001e20000100a00 */
[----:B--2---:R-:W-:Y:S03]  /*33630*/  HMMA.16816.F32 R4, R12, R6, R20 ;  /* 0x000000060c04723c */ /* 0x004fe60000001814 */
[----:B0-----:R-:W2:Y:S04]  /*33640*/  LDL.64 R10, [R1+0x1058] ;  /* 0x00105800010a7983 */ /* 0x001ea80000100a00 */
[----:B---3--:R0:W-:Y:S04]  /*33650*/  STL [R1+0x3cfc], R19 ;  /* 0x003cfc1301007387 */ /* 0x0081e80000100800 */
[----:B0-----:R-:W3:Y:S01]  /*33660*/  LDL.64 R18, [R1+0x1078] ;  /* 0x0010780001127983 */ /* 0x001ee20000100a00 */
[----:B-----5:R-:W-:Y:S02]  /*33670*/  STL [R1+0x3d00], R29 ;  /* 0x003d001d01007387 */ /* 0x020fe40000100800 */
[----:B----4-:R-:W-:Y:S02]  /*33680*/  STL [R1+0x3d04], R28 ;  /* 0x003d041c01007387 */ /* 0x010fe40000100800 */
[----:B------:R-:W4:Y:S01]  /*33690*/  LDL.LU.64 R20, [R1+0x3d18] ;  /* 0x003d180001147983 */ /* 0x000f220000300a00 */
[----:B------:R-:W5:Y:S01]  /*336a0*/  LDL.64 R22, [R1+0x13c8] ;  /* 0x0013c80001167983 */ /* 0x000f620000100a00 */
[----:B--2---:R-:W-:-:S05]  /*336b0*/  IMAD.WIDE R8, R27, 0x2, R10 ;  /* 0x000000021b087825 */ /* 0x004fca00078e020a */
[----:B------:R-:W-:Y:S02]  /*336c0*/  STL.64 [R1+0xa50], R4 ;  /* 0x000a500401007387 */ /* 0x000fe40000100a00 */
[----:B------:R3:W-:Y:S01]  /*336d0*/  STL.64 [R1+0xa58], R6 ;  /* 0x000a580601007387 */ /* 0x0007e20000100a00 */
[----:B------:R-:W2:Y:S04]  /*336e0*/  LDL.64 R14, [R1+0x13a8] ;  /* 0x0013a800010e7983 */ /* 0x000ea80000100a00 */
[----:B------:R-:W2:Y:S01]  /*336f0*/  LDG.E.U16 R8, [R8.64] ;  /* 0x0000000408087981 */ /* 0x000ea2000c1e1500 */
[----:B----4-:R-:W-:-:S04]  /*33700*/  IMAD.WIDE R2, R27, 0x2, R20 ;  /* 0x000000021b027825 */ /* 0x010fc800078e0214 */
[----:B---3--:R-:W-:-:S04]  /*33710*/  IMAD.WIDE R6, R27, 0x2, R18 ;  /* 0x000000021b067825 */ /* 0x008fc800078e0212 */
[C---:B------:R-:W-:Y:S01]  /*33720*/  IMAD.WIDE R4, R27.reuse, 0x2, R16 ;  /* 0x000000021b047825 */ /* 0x040fe200078e0210 */
[----:B------:R-:W3:Y:S04]  /*33730*/  LDL.64 R20, [R1+0x1038] ;  /* 0x0010380001147983 */ /* 0x000ee80000100a00 */
[----:B------:R-:W4:Y:S04]  /*33740*/  LDG.E.U16 R11, [R2.64] ;  /* 0x00000004020b7981 */ /* 0x000f28000c1e1500 */
[----:B------:R-:W2:Y:S04]  /*33750*/  LDG.E.U16 R10, [R6.64] ;  /* 0x00000004060a7981 */ /* 0x000ea8000c1e1500 */
[----:B------:R-:W2:Y:S04]  /*33760*/  LDL.64 R16, [R1+0x13b0] ;  /* 0x0013b00001107983 */ /* 0x000ea80000100a00 */
[----:B------:R3:W2:Y:S04]  /*33770*/  LDG.E.U16 R28, [R4.64] ;  /* 0x00000004041c7981 */ /* 0x0006a8000c1e1500 */
[----:B----4-:R-:W-:Y:S01]  /*33780*/  STL [R1+0x3d08], R11 ;  /* 0x003d080b01007387 */ /* 0x010fe20000100800 */
[----:B------:R-:W4:Y:S02]  /*33790*/  LDL.64 R12, [R1+0x1390] ;  /* 0x00139000010c7983 */ /* 0x000f240000100a00 */
[----:B------:R-:W4:Y:S02]  /*337a0*/  LDL.64 R18, [R1+0x1388] ;  /* 0x0013880001127983 */ /* 0x000f240000100a00 */
[----:B--2---:R0:W-:Y:S01]  /*337b0*/  STL [R1+0x3d0c], R10 ;  /* 0x003d0c0a01007387 */ /* 0x0041e20000100800 */
[----:B------:R1:W-:Y:S01]  /*337c0*/  STL [R1+0x3d10], R8 ;  /* 0x003d100801007387 */ /* 0x0003e20000100800 */
[----:B-----5:R-:W-:-:S04]  /*337d0*/  IMAD.WIDE R2, R27, 0x2, R22 ;  /* 0x000000021b027825 */ /* 0x020fc800078e0216 */
[C---:B------:R-:W-:Y:S02]  /*337e0*/  IMAD.WIDE R6, R27.reuse, 0x2, R16 ;  /* 0x000000021b067825 */ /* 0x040fe400078e0210 */
[----:B------:R-:W2:Y:S02]  /*337f0*/  LDL.64 R16, [R1+0x1350] ;  /* 0x0013500001107983 */ /* 0x000ea40000100a00 */
[----:B---3--:R-:W-:-:S04]  /*33800*/  IMAD.WIDE R4, R27, 0x2, R20 ;  /* 0x000000021b047825 */ /* 0x008fc800078e0214 */
[----:B------:R3:W5:Y:S01]  /*33810*/  LDG.E.U16 R21, [R2.64] ;  /* 0x0000000402157981 */ /* 0x000762000c1e1500 */
[----:B------:R4:W2:Y:S04]  /*33820*/  LDG.E.U16 R22, [R6.64] ;  /* 0x0000000406167981 */ /* 0x0008a8000c1e1500 */
[----:B0-----:R-:W2:Y:S04]  /*33830*/  LDL.64 R10, [R1+0x1370] ;  /* 0x00137000010a7983 */ /* 0x001ea80000100a00 */
[----:B-1----:R-:W5:Y:S04]  /*33840*/  LDL.64 R8, [R1+0x1368] ;  /* 0x0013680001087983 */ /* 0x002f680000100a00 */
[----:B------:R4:W5:Y:S01]  /*33850*/  LDG.E.U16 R0, [R4.64] ;  /* 0x0000000404007981 */ /* 0x000962000c1e1500 */
[----:B---3--:R-:W-:-:S03]  /*33860*/  IMAD.WIDE R2, R27, 0x2, R14 ;  /* 0x000000021b027825 */ /* 0x008fc600078e020e */
[----:B------:R-:W3:Y:S04]  /*33870*/  LDL.64 R14, [R1+0x1348] ;  /* 0x00134800010e7983 */ /* 0x000ee80000100a00 */
[----:B------:R2:W3:Y:S01]  /*33880*/  LDG.E.U16 R23, [R2.64] ;  /* 0x0000000402177981 */ /* 0x0004e2000c1e1500 */
[----:B----4-:R-:W-:-:S04]  /*33890*/  IMAD.WIDE R4, R27, 0x2, R12 ;  /* 0x000000021b047825 */ /* 0x010fc800078e020c */
[C---:B------:R-:W-:Y:S01]  /*338a0*/  IMAD.WIDE R6, R27.reuse, 0x2, R18 ;  /* 0x000000021b067825 */ /* 0x040fe200078e0212 */
[----:B------:R-:W4:Y:S04]  /*338b0*/  LDL.64 R12, [R1+0x1330] ;  /* 0x00133000010c7983 */ /* 0x000f280000100a00 */
[----:B------:R-:W4:Y:S04]  /*338c0*/  LDL.64 R18, [R1+0x1328] ;  /* 0x0013280001127983 */ /* 0x000f280000100a00 */
[----:B------:R5:W4:Y:S04]  /*338d0*/  LDG.E.U16 R29, [R4.64] ;  /* 0x00000004041d7981 */ /* 0x000b28000c1e1500 */
[----:B------:R0:W4:Y:S01]  /*338e0*/  LDG.E.U16 R26, [R6.64] ;  /* 0x00000004061a7981 */ /* 0x000122000c1e1500 */
[----:B--2---:R-:W-:-:S03]  /*338f0*/  IMAD.WIDE R2, R27, 0x2, R10 ;  /* 0x000000021b027825 */ /* 0x004fc600078e020a */
[----:B------:R-:W2:Y:S01]  /*33900*/  LDL.64 R10, [R1+0x1310] ;  /* 0x00131000010a7983 */ /* 0x000ea20000100a00 */
[----:B-----5:R-:W-:-:S04]  /*33910*/  IMAD.WIDE R4, R27, 0x2, R8 ;  /* 0x000000021b047825 */ /* 0x020fc800078e0208 */
[----:B------:R-:W5:Y:S02]  /*33920*/  LDL.64 R8, [R1+0x1308] ;  /* 0x0013080001087983 */ /* 0x000f640000100a00 */
[C---:B0-----:R-:W-:Y:S02]  /*33930*/  IMAD.WIDE R6, R27.reuse, 0x2, R16 ;  /* 0x000000021b067825 */ /* 0x041fe400078e0210 */
[----:B------:R-:W2:Y:S02]  /*33940*/  LDL.64 R16, [R1+0x12f0] ;  /* 0x0012f00001107983 */ /* 0x000ea40000100a00 */
[----:B------:R0:W-:Y:S02]  /*33950*/  STL [R1+0x1d8], R28 ;  /* 0x0001d81c01007387 */ /* 0x0001e40000100800 */
[----:B------:R1:W-:Y:S01]  /*33960*/  STL [R1+0x1d4], R21 ;  /* 0x0001d41501007387 */ /* 0x0003e20000100800 */
[----:B------:R4:W2:Y:S04]  /*33970*/  LDG.E.U16 R20, [R4.64] ;  /* 0x0000000404147981 */ /* 0x0008a8000c1e1500 */
[----:B0-----:R3:W5:Y:S04]  /*33980*/  LDG.E.U16 R28, [R2.64] ;  /* 0x00000004021c7981 */ /* 0x001768000c1e1500 */
[----:B-1----:R0:W5:Y:S01]  /*33990*/  LDG.E.U16 R21, [R6.64] ;  /* 0x0000000406157981 */ /* 0x002162000c1e1500 */
[----:B---3--:R-:W-:-:S03]  /*339a0*/  IMAD.WIDE R2, R27, 0x2, R14 ;  /* 0x000000021b027825 */ /* 0x008fc600078e020e */
[----:B------:R-:W3:Y:S01]  /*339b0*/  LDL.64 R14, [R1+0x12e8] ;  /* 0x0012e800010e7983 */ /* 0x000ee20000100a00 */
[----:B----4-:R-:W-:-:S04]  /*339c0*/  IMAD.WIDE R4, R27, 0x2, R12 ;  /* 0x000000021b047825 */ /* 0x010fc800078e020c */
[C---:B0-----:R-:W-:Y:S01]  /*339d0*/  IMAD.WIDE R6, R27.reuse, 0x2, R18 ;  /* 0x000000021b067825 */ /* 0x041fe200078e0212 */
[----:B------:R-:W4:Y:S04]  /*339e0*/  LDL.64 R12, [R1+0x12d0] ;  /* 0x0012d000010c7983 */ /* 0x000f280000100a00 */
[----:B------:R-:W4:Y:S01]  /*339f0*/  LDL.64 R18, [R1+0x12c8] ;  /* 0x0012c80001127983 */ /* 0x000f220000100a00 */
[----:B------:R0:W-:Y:S02]  /*33a00*/  STL [R1+0x1d0], R22 ;  /* 0x0001d01601007387 */ /* 0x0001e40000100800 */
[----:B------:R1:W-:Y:S02]  /*33a10*/  STL [R1+0x1cc], R23 ;  /* 0x0001cc1701007387 */ /* 0x0003e40000100800 */
[----:B------:R1:W-:Y:S01]  /*33a20*/  STL [R1+0x1c8], R29 ;  /* 0x0001c81d01007387 */ /* 0x0003e20000100800 */
[----:B0-----:R2:W4:Y:S04]  /*33a30*/  LDG.E.U16 R22, [R2.64] ;  /* 0x0000000402167981 */ /* 0x001528000c1e1500 */
[----:B-1----:R5:W4:Y:S04]  /*33a40*/  LDG.E.U16 R23, [R4.64] ;  /* 0x0000000404177981 */ /* 0x002b28000c1e1500 */
[----:B------:R0:W4:Y:S01]  /*33a50*/  LDG.E.U16 R29, [R6.64] ;  /* 0x00000004061d7981 */ /* 0x000122000c1e1500 */
[----:B--2---:R-:W-:-:S03]  /*33a60*/  IMAD.WIDE R2, R27, 0x2, R10 ;  /* 0x000000021b027825 */ /* 0x004fc600078e020a */
[----:B------:R-:W2:Y:S01]  /*33a70*/  LDL.64 R10, [R1+0x12b0] ;  /* 0x0012b000010a7983 */ /* 0x000ea20000100a00 */
[----:B-----5:R-:W-:-:S04]  /*33a80*/  IMAD.WIDE R4, R27, 0x2, R8 ;  /* 0x000000021b047825 */ /* 0x020fc800078e0208 */
[----:B------:R-:W5:Y:S02]  /*33a90*/  LDL.64 R8, [R1+0x12a8] ;  /* 0x0012a80001087983 */ /* 0x000f640000100a00 */
[C---:B0-----:R-:W-:Y:S02]  /*33aa0*/  IMAD.WIDE R6, R27.reuse, 0x2, R16 ;  /* 0x000000021b067825 */ /* 0x041fe400078e0210 */
[----:B------:R-:W5:Y:S02]  /*33ab0*/  LDL.64 R16, [R1+0x1290] ;  /* 0x0012900001107983 */ /* 0x000f640000100a00 */
[----:B------:R0:W-:Y:S02]  /*33ac0*/  STL [R1+0x1c4], R26 ;  /* 0x0001c41a01007387 */ /* 0x0001e40000100800 */
[----:B------:R1:W-:Y:S02]  /*33ad0*/  STL [R1+0x1bc], R28 ;  /* 0x0001bc1c01007387 */ /* 0x0003e40000100800 */
[----:B------:R3:W-:Y:S01]  /*33ae0*/  STL [R1+0x1c0], R20 ;  /* 0x0001c01401007387 */ /* 0x0007e20000100800 */
[----:B0-----:R0:W5:Y:S04]  /*33af0*/  LDG.E.U16 R26, [R2.64] ;  /* 0x00000004021a7981 */ /* 0x001168000c1e1500 */
[----:B-1----:R4:W5:Y:S04]  /*33b00*/  LDG.E.U16 R28, [R4.64] ;  /* 0x00000004041c7981 */ /* 0x002968000c1e1500 */
[----:B---3--:R1:W3:Y:S01]  /*33b10*/  LDG.E.U16 R20, [R6.64] ;  /* 0x0000000406147981 */ /* 0x0082e2000c1e1500 */
[----:B0-----:R-:W-:-:S03]  /*33b20*/  IMAD.WIDE R2, R27, 0x2, R14 ;  /* 0x000000021b027825 */ /* 0x001fc600078e020e */
[----:B------:R-:W3:Y:S01]  /*33b30*/  LDL.64 R14, [R1+0x1288] ;  /* 0x00128800010e7983 */ /* 0x000ee20000100a00 */
[----:B----4-:R-:W-:-:S04]  /*33b40*/  IMAD.WIDE R4, R27, 0x2, R12 ;  /* 0x000000021b047825 */ /* 0x010fc800078e020c */
[C---:B-1----:R-:W-:Y:S01]  /*33b50*/  IMAD.WIDE R6, R27.reuse, 0x2, R18 ;  /* 0x000000021b067825 */ /* 0x042fe200078e0212 */
[----:B------:R-:W4:Y:S04]  /*33b60*/  LDL.64 R12, [R1+0x1270] ;  /* 0x00127000010c7983 */ /* 0x000f280000100a00 */
[----:B------:R-:W4:Y:S01]  /*33b70*/  LDL.64 R18, [R1+0x1268] ;  /* 0x0012680001127983 */ /* 0x000f220000100a00 */
[----:B------:R0:W-:Y:S03]  /*33b80*/  STL [R1+0x1b4], R21 ;  /* 0x0001b41501007387 */ /* 0x0001e60000100800 */
[----:B------:R1:W-:Y:S04]  /*33b90*/  STL [R1+0x1b8], R22 ;  /* 0x0001b81601007387 */ /* 0x0003e80000100800 */
[----:B0-----:R2:W4:Y:S01]  /*33ba0*/  LDG.E.U16 R21, [R2.64] ;  /* 0x0000000402157981 */ /* 0x001522000c1e1500 */
[----:B------:R0:W-:Y:S03]  /*33bb0*/  STL [R1+0x1ac], R23 ;  /* 0x0001ac1701007387 */ /* 0x0001e60000100800 */
[----:B-1----:R5:W4:Y:S04]  /*33bc0*/  LDG.E.U16 R22, [R4.64] ;  /* 0x0000000404167981 */ /* 0x002b28000c1e1500 */
[----:B0-----:R0:W4:Y:S01]  /*33bd0*/  LDG.E.U16 R23, [R6.64] ;  /* 0x0000000406177981 */ /* 0x001122000c1e1500 */
[----:B--2---:R-:W-:-:S04]  /*33be0*/  IMAD.WIDE R2, R27, 0x2, R10 ;  /* 0x000000021b027825 */ /* 0x004fc800078e020a */
[----:B------:R-:W2:Y:S02]  /*33bf0*/  LDL.64 R10, [R1+0x1250] ;  /* 0x00125000010a7983 */ /* 0x000ea40000100a00 */
[----:B-----5:R-:W-:-:S04]  /*33c00*/  IMAD.WIDE R4, R27, 0x2, R8 ;  /* 0x000000021b047825 */ /* 0x020fc800078e0208 */
[C---:B0-----:R-:W-:Y:S01]  /*33c10*/  IMAD.WIDE R6, R27.reuse, 0x2, R16 ;  /* 0x000000021b067825 */ /* 0x041fe200078e0210 */
[----:B------:R-:W5:Y:S04]  /*33c20*/  LDL.64 R8, [R1+0x1248] ;  /* 0x0012480001087983 */ /* 0x000f680000100a00 */
[----:B------:R-:W5:Y:S01]  /*33c30*/  LDL.64 R16, [R1+0x1230] ;  /* 0x0012300001107983 */ /* 0x000f620000100a00 */
[----:B------:R0:W-:Y:S03]  /*33c40*/  STL [R1+0x1b0], R29 ;  /* 0x0001b01d01007387 */ /* 0x0001e60000100800 */
[----:B------:R1:W-:Y:S01]  /*33c50*/  STL [R1+0x1a4], R26 ;  /* 0x0001a41a01007387 */ /* 0x0003e20000100800 */
[----:B------:R1:W-:Y:S03]  /*33c60*/  STL [R1+0x1a8], R28 ;  /* 0x0001a81c01007387 */ /* 0x0003e60000100800 */
[----:B0-----:R3:W5:Y:S04]  /*33c70*/  LDG.E.U16 R29, [R2.64] ;  /* 0x00000004021d7981 */ /* 0x001768000c1e1500 */
[----:B-1----:R4:W5:Y:S04]  /*33c80*/  LDG.E.U16 R26, [R4.64] ;  /* 0x00000004041a7981 */ /* 0x002968000c1e1500 */
[----:B------:R0:W5:Y:S01]  /*33c90*/  LDG.E.U16 R28, [R6.64] ;  /* 0x00000004061c7981 */ /* 0x000162000c1e1500 */
[----:B---3--:R-:W-:-:S03]  /*33ca0*/  IMAD.WIDE R2, R27, 0x2, R14 ;  /* 0x000000021b027825 */ /* 0x008fc600078e020e */
[----:B------:R-:W3:Y:S01]  /*33cb0*/  LDL.64 R14, [R1+0x1228] ;  /* 0x00122800010e7983 */ /* 0x000ee20000100a00 */
[----:B----4-:R-:W-:-:S04]  /*33cc0*/  IMAD.WIDE R4, R27, 0x2, R12 ;  /* 0x000000021b047825 */ /* 0x010fc800078e020c */
[C---:B0-----:R-:W-:Y:S01]  /*33cd0*/  IMAD.WIDE R6, R27.reuse, 0x2, R18 ;  /* 0x000000021b067825 */ /* 0x041fe200078e0212 */
[----:B------:R-:W4:Y:S04]  /*33ce0*/  LDL.64 R12, [R1+0x1210] ;  /* 0x00121000010c7983 */ /* 0x000f280000100a00 */
[----:B------:R2:W4:Y:S04]  /*33cf0*/  LDG.E.U16 R19, [R2.64] ;  /* 0x0000000402137981 */ /* 0x000528000c1e1500 */
[----:B------:R-:W-:Y:S01]  /*33d00*/  STL [R1+0x19c], R21 ;  /* 0x00019c1501007387 */ /* 0x000fe20000100800 */
[----:B------:R0:W-:Y:S03]  /*33d10*/  STL [R1+0x198], R20 ;  /* 0x0001981401007387 */ /* 0x0001e60000100800 */
[----:B0-----:R-:W4:Y:S01]  /*33d20*/  LDL.64 R20, [R1+0x1208] ;  /* 0x0012080001147983 */ /* 0x001f220000100a00 */
[----:B------:R0:W-:Y:S02]  /*33d30*/  STL [R1+0x190], R22 ;  /* 0x0001901601007387 */ /* 0x0001e40000100800 */
[----:B------:R1:W-:Y:S02]  /*33d40*/  STL [R1+0x194], R23 ;  /* 0x0001941701007387 */ /* 0x0003e40000100800 */
[----:B--2---:R-:W-:-:S02]  /*33d50*/  IMAD.WIDE R2, R27, 0x2, R10 ;  /* 0x000000021b027825 */ /* 0x004fc400078e020a */
[----:B------:R-:W2:Y:S04]  /*33d60*/  LDL.64 R10, [R1+0x11f0] ;  /* 0x0011f000010a7983 */ /* 0x000ea80000100a00 */
[----:B0-----:R5:W2:Y:S04]  /*33d70*/  LDG.E.U16 R22, [R4.64] ;  /* 0x0000000404167981 */ /* 0x001aa8000c1e1500 */
[----:B-1----:R0:W2:Y:S01]  /*33d80*/  LDG.E.U16 R23, [R6.64] ;  /* 0x0000000406177981 */ /* 0x0020a2000c1e1500 */
[----:B-----5:R-:W-:-:S04]  /*33d90*/  IMAD.WIDE R4, R27, 0x2, R8 ;  /* 0x000000021b047825 */ /* 0x020fc800078e0208 */
[C---:B0-----:R-:W-:Y:S01]  /*33da0*/  IMAD.WIDE R6, R27.reuse, 0x2, R16 ;  /* 0x000000021b067825 */ /* 0x041fe200078e0210 */
[----:B------:R-:W5:Y:S04]  /*33db0*/  LDL.64 R8, [R1+0x11e8] ;  /* 0x0011e80001087983 */ /* 0x000f680000100a00 */
[----:B------:R-:W5:Y:S01]  /*33dc0*/  LDL.64 R16, [R1+0x11d0] ;  /* 0x0011d00001107983 */ /* 0x000f620000100a00 */
        /* <DEDUP_REMOVED lines=8> */
[----:B----4-:R-:W-:-:S03]  /*33e50*/  IMAD.WIDE R4, R27, 0x2, R12 ;  /* 0x000000021b047825 */ /* 0x010fc600078e020c */
[----:B------:R0:W-:Y:S01]  /*33e60*/  STL [R1+0x184], R19 ;  /* 0x0001841301007387 */ /* 0x0001e20000100800 */
[----:B------:R-:W4:Y:S03]  /*33e70*/  LDL.64 R12, [R1+0x11a8] ;  /* 0x0011a800010c7983 */ /* 0x000f260000100a00 */
[----:B0-----:R-:W4:Y:S01]  /*33e80*/  LDL.64 R18, [R1+0x11b0] ;  /* 0x0011b00001127983 */ /* 0x001f220000100a00 */
[----:B-1----:R-:W-:-:S05]  /*33e90*/  IMAD.WIDE R6, R27, 0x2, R20 ;  /* 0x000000021b067825 */ /* 0x002fca00078e0214 */
[----:B------:R5:W4:Y:S04]  /*33ea0*/  LDG.E.U16 R20, [R6.64] ;  /* 0x0000000406147981 */ /* 0x000b28000c1e1500 */
[----:B--2---:R0:W-:Y:S01]  /*33eb0*/  STL [R1+0x174], R22 ;  /* 0x0001741601007387 */ /* 0x0041e20000100800 */
[----:B------:R1:W-:Y:S03]  /*33ec0*/  STL [R1+0x17c], R23 ;  /* 0x00017c1701007387 */ /* 0x0003e60000100800 */
[----:B0-----:R0:W2:Y:S04]  /*33ed0*/  LDG.E.U16 R22, [R2.64] ;  /* 0x0000000402167981 */ /* 0x0010a8000c1e1500 */
[----:B-1----:R1:W2:Y:S01]  /*33ee0*/  LDG.E.U16 R23, [R4.64] ;  /* 0x0000000404177981 */ /* 0x0022a2000c1e1500 */
[----:B-----5:R-:W-:-:S03]  /*33ef0*/  IMAD.WIDE R6, R27, 0x2, R16 ;  /* 0x000000021b067825 */ /* 0x020fc600078e0210 */
[----:B------:R-:W5:Y:S01]  /*33f00*/  LDL.64 R16, [R1+0x1170] ;  /* 0x0011700001107983 */ /* 0x000f620000100a00 */
[----:B0-----:R-:W-:-:S04]  /*33f10*/  IMAD.WIDE R2, R27, 0x2, R10 ;  /* 0x000000021b027825 */ /* 0x001fc800078e020a */
[C---:B-1----:R-:W-:Y:S01]  /*33f20*/  IMAD.WIDE R4, R27.reuse, 0x2, R8 ;  /* 0x000000021b047825 */ /* 0x042fe200078e0208 */
[----:B------:R-:W5:Y:S04]  /*33f30*/  LDL.64 R10, [R1+0x1190] ;  /* 0x00119000010a7983 */ /* 0x000f680000100a00 */
[----:B------:R3:W5:Y:S04]  /*33f40*/  LDG.E.U16 R21, [R2.64] ;  /* 0x0000000402157981 */ /* 0x000768000c1e1500 */
[----:B------:R-:W5:Y:S01]  /*33f50*/  LDL.64 R8, [R1+0x1188] ;  /* 0x0011880001087983 */ /* 0x000f620000100a00 */
[----:B------:R0:W-:Y:S02]  /*33f60*/  STL [R1+0x168], R29 ;  /* 0x0001681d01007387 */ /* 0x0001e40000100800 */
[----:B------:R1:W-:Y:S01]  /*33f70*/  STL [R1+0x170], R26 ;  /* 0x0001701a01007387 */ /* 0x0003e20000100800 */
[----:B0-----:R0:W5:Y:S04]  /*33f80*/  LDG.E.U16 R29, [R4.64] ;  /* 0x00000004041d7981 */ /* 0x001168000c1e1500 */
[----:B-1----:R4:W5:Y:S01]  /*33f90*/  LDG.E.U16 R26, [R6.64] ;  /* 0x00000004061a7981 */ /* 0x002962000c1e1500 */
[----:B---3--:R-:W-:-:S04]  /*33fa0*/  IMAD.WIDE R2, R27, 0x2, R14 ;  /* 0x000000021b027825 */ /* 0x008fc800078e020e */
[----:B------:R-:W3:Y:S02]  /*33fb0*/  LDL.64 R14, [R1+0x1168] ;  /* 0x00116800010e7983 */ /* 0x000ee40000100a00 */
[----:B------:R1:W-:Y:S02]  /*33fc0*/  STL [R1+0x160], R28 ;  /* 0x0001601c01007387 */ /* 0x0003e40000100800 */
[----:B-1----:R5:W3:Y:S01]  /*33fd0*/  LDG.E.U16 R28, [R2.64] ;  /* 0x00000004021c7981 */ /* 0x002ae2000c1e1500 */
[----:B----4-:R-:W-:-:S04]  /*33fe0*/  IMAD.WIDE R6, R27, 0x2, R12 ;  /* 0x000000021b067825 */ /* 0x010fc800078e020c */
[C---:B0-----:R-:W-:Y:S02]  /*33ff0*/  IMAD.WIDE R4, R27.reuse, 0x2, R18 ;  /* 0x000000021b047825 */ /* 0x041fe400078e0212 */
[----:B------:R-:W4:Y:S04]  /*34000*/  LDG.E.U16 R19, [R6.64] ;  /* 0x0000000406137981 */ /* 0x000f28000c1e1500 */
[----:B------:R0:W4:Y:S04]  /*34010*/  LDG.E.U16 R18, [R4.64] ;  /* 0x0000000404127981 */ /* 0x000128000c1e1500 */
[----:B--2---:R-:W-:Y:S01]  /*34020*/  STL [R1+0x150], R23 ;  /* 0x0001501701007387 */ /* 0x004fe20000100800 */
[----:B------:R1:W-:Y:S03]  /*34030*/  STL [R1+0x16c], R22 ;  /* 0x00016c1601007387 */ /* 0x0003e60000100800 */
[----:B-1----:R-:W2:Y:S01]  /*34040*/  LDL.64 R22, [R1+0x1150] ;  /* 0x0011500001167983 */ /* 0x002ea20000100a00 */
[----:B-----5:R-:W-:-:S03]  /*34050*/  IMAD.WIDE R2, R27, 0x2, R10 ;  /* 0x000000021b027825 */ /* 0x020fc600078e020a */
[----:B------:R-:W-:Y:S01]  /*34060*/  STL [R1+0x140], R21 ;  /* 0x0001401501007387 */ /* 0x000fe20000100800 */
[----:B------:R1:W-:Y:S02]  /*34070*/  STL [R1+0x164], R20 ;  /* 0x0001641401007387 */ /* 0x0003e40000100800 */
[C---:B0-----:R-:W-:Y:S01]  /*34080*/  IMAD.WIDE R4, R27.reuse, 0x2, R8 ;  /* 0x000000021b047825 */ /* 0x041fe200078e0208 */
[----:B------:R-:W5:Y:S04]  /*34090*/  LDL.64 R12, [R1+0x1130] ;  /* 0x00113000010c7983 */ /* 0x000f680000100a00 */
[----:B------:R-:W5:Y:S04]  /*340a0*/  LDL.64 R10, [R1+0x1128] ;  /* 0x00112800010a7983 */ /* 0x000f680000100a00 */
[----:B------:R-:W5:Y:S04]  /*340b0*/  LDL.64 R8, [R1+0x1110] ;  /* 0x0011100001087983 */ /* 0x000f680000100a00 */
[----:B-1----:R-:W5:Y:S01]  /*340c0*/  LDL.64 R20, [R1+0x1148] ;  /* 0x0011480001147983 */ /* 0x002f620000100a00 */
[----:B------:R0:W-:Y:S02]  /*340d0*/  STL [R1+0x158], R29 ;  /* 0x0001581d01007387 */ /* 0x0001e40000100800 */
[----:B------:R1:W-:Y:S01]  /*340e0*/  STL [R1+0x134], R26 ;  /* 0x0001341a01007387 */ /* 0x0003e20000100800 */
[----:B0-----:R0:W5:Y:S04]  /*340f0*/  LDG.E.U16 R29, [R2.64] ;  /* 0x00000004021d7981 */ /* 0x001168000c1e1500 */
[----:B-1----:R2:W5:Y:S04]  /*34100*/  LDG.E.U16 R26, [R4.64] ;  /* 0x00000004041a7981 */ /* 0x002568000c1e1500 */
[----:B---3--:R-:W-:Y:S01]  /*34110*/  STL [R1+0x148], R28 ;  /* 0x0001481c01007387 */ /* 0x008fe20000100800 */
[----:B0-----:R-:W-:-:S03]  /*34120*/  IMAD.WIDE R2, R27, 0x2, R14 ;  /* 0x000000021b027825 */ /* 0x001fc600078e020e */
[----:B----4-:R-:W-:Y:S01]  /*34130*/  STL [R1+0x138], R19 ;  /* 0x0001381301007387 */ /* 0x010fe20000100800 */
[----:B------:R0:W-:Y:S02]  /*34140*/  STL [R1+0x12c], R18 ;  /* 0x00012c1201007387 */ /* 0x0001e40000100800 */
[----:B------:R-:W3:Y:S01]  /*34150*/  LDL.64 R14, [R1+0x10e8] ;  /* 0x0010e800010e7983 */ /* 0x000ee20000100a00 */
[----:B0-----:R-:W4:Y:S01]  /*34160*/  LDL.64 R18, [R1+0x1108] ;  /* 0x0011080001127983 */ /* 0x001f220000100a00 */
[----:B------:R-:W-:-:S04]  /*34170*/  IMAD.WIDE R6, R27, 0x2, R16 ;  /* 0x000000021b067825 */ /* 0x000fc800078e0210 */
[----:B------:R-:W4:Y:S01]  /*34180*/  LDL.64 R16, [R1+0x10f0] ;  /* 0x0010f00001107983 */ /* 0x000f220000100a00 */
[----:B------:R5:W4:Y:S01]  /*34190*/  LDG.E.U16 R28, [R6.64] ;  /* 0x00000004061c7981 */ /* 0x000b22000c1e1500 */
[----:B--2---:R-:W-:-:S05]  /*341a0*/  IMAD.WIDE R4, R27, 0x2, R22 ;  /* 0x000000021b047825 */ /* 0x004fca00078e0216 */
[----:B------:R0:W2:Y:S01]  /*341b0*/  LDG.E.U16 R22, [R4.64] ;  /* 0x0000000404167981 */ /* 0x0000a2000c1e1500 */
[----:B-----5:R-:W-:-:S04]  /*341c0*/  IMAD.WIDE R6, R27, 0x2, R20 ;  /* 0x000000021b067825 */ /* 0x020fc800078e0214 */
[C---:B0-----:R-:W-:Y:S01]  /*341d0*/  IMAD.WIDE R4, R27.reuse, 0x2, R10 ;  /* 0x000000021b047825 */ /* 0x041fe200078e020a */
[----:B------:R0:W5:Y:S04]  /*341e0*/  LDG.E.U16 R23, [R6.64] ;  /* 0x0000000406177981 */ /* 0x000168000c1e1500 */
[----:B------:R1:W2:Y:S04]  /*341f0*/  LDG.E.U16 R21, [R4.64] ;  /* 0x0000000404157981 */ /* 0x0002a8000c1e1500 */
[----:B------:R1:W-:Y:S01]  /*34200*/  STL [R1+0x11c], R29 ;  /* 0x00011c1d01007387 */ /* 0x0003e20000100800 */
[----:B------:R-:W2:Y:S02]  /*34210*/  LDL.64 R10, [R1+0x10c8] ;  /* 0x0010c800010a7983 */ /* 0x000ea40000100a00 */
[----:B0-----:R-:W-:-:S02]  /*34220*/  IMAD.WIDE R6, R27, 0x2, R8 ;  /* 0x000000021b067825 */ /* 0x001fc400078e0208 */
[----:B------:R-:W2:Y:S04]  /*34230*/  LDL.64 R8, [R1+0x10b0] ;  /* 0x0010b00001087983 */ /* 0x000ea80000100a00 */
[----:B-1----:R0:W2:Y:S02]  /*34240*/  LDG.E.U16 R29, [R2.64] ;  /* 0x00000004021d7981 */ /* 0x0020a4000c1e1500 */
[C---:B0-----:R-:W-:Y:S02]  /*34250*/  IMAD.WIDE R2, R27.reuse, 0x2, R12 ;  /* 0x000000021b027825 */ /* 0x041fe400078e020c */
[----:B------:R-:W5:Y:S04]  /*34260*/  LDL.64 R12, [R1+0x10d0] ;  /* 0x0010d000010c7983 */ /* 0x000f680000100a00 */
[----:B------:R4:W5:Y:S01]  /*34270*/  LDG.E.U16 R20, [R2.64] ;  /* 0x0000000402147981 */ /* 0x000962000c1e1500 */
[----:B------:R0:W-:Y:S03]  /*34280*/  STL [R1+0x130], R26 ;  /* 0x0001301a01007387 */ /* 0x0001e60000100800 */
[----:B0-----:R3:W5:Y:S02]  /*34290*/  LDG.E.U16 R26, [R6.64] ;  /* 0x00000004061a7981 */ /* 0x001764000c1e1500 */
[----:B---3--:R-:W-:-:S04]  /*342a0*/  IMAD.WIDE R6, R27, 0x2, R14 ;  /* 0x000000021b067825 */ /* 0x008fc800078e020e */
[----:B----4-:R-:W-:-:S05]  /*342b0*/  IMAD.WIDE R2, R27, 0x2, R18 ;  /* 0x000000021b027825 */ /* 0x010fca00078e0212 */
[----:B------:R0:W3:Y:S01]  /*342c0*/  LDG.E.U16 R15, [R2.64] ;  /* 0x00000004020f7981 */ /* 0x0000e2000c1e1500 */
[----:B------:R-:W-:-:S06]  /*342d0*/  IMAD.WIDE R4, R27, 0x2, R16 ;  /* 0x000000021b047825 */ /* 0x000fcc00078e0210 */
[----:B------:R-:W4:Y:S04]  /*342e0*/  LDG.E.U16 R5, [R4.64] ;  /* 0x0000000404057981 */ /* 0x000f28000c1e1500 */
[----:B--2---:R-:W-:Y:S01]  /*342f0*/  STL [R1+0x128], R29 ;  /* 0x0001281d01007387 */ /* 0x004fe20000100800 */
[----:B------:R1:W-:Y:S03]  /*34300*/  STL [R1+0x10c], R28 ;  /* 0x00010c1c01007387 */ /* 0x0003e60000100800 */
[----:B-1----:R-:W2:Y:S01]  /*34310*/  LDL.64 R28, [R1+0x10a8] ;  /* 0x0010a800011c7983 */ /* 0x002ea20000100a00 */
[----:B-----5:R-:W-:Y:S03]  /*34320*/  STL [R1+0x118], R23 ;  /* 0x0001181701007387 */ /* 0x020fe60000100800 */
[----:B------:R1:W-:Y:S01]  /*34330*/  STL [R1+0x100], R22 ;  /* 0x0001001601007387 */ /* 0x0003e20000100800 */
[----:B0-----:R-:W-:-:S06]  /*34340*/  IMAD.WIDE R2, R27, 0x2, R12 ;  /* 0x000000021b027825 */ /* 0x001fcc00078e020c */
[----:B------:R-:W5:Y:S04]  /*34350*/  LDG.E.U16 R3, [R2.64] ;  /* 0x0000000402037981 */ /* 0x000f68000c1e1500 */
[----:B-1----:R-:W2:Y:S01]  /*34360*/  LDL.64 R22, [R1+0x1090] ;  /* 0x0010900001167983 */ /* 0x002ea20000100a00 */
[----:B------:R-:W-:Y:S02]  /*34370*/  STL [R1+0x108], R21 ;  /* 0x0001081501007387 */ /* 0x000fe40000100800 */
[----:B------:R0:W-:Y:S02]  /*34380*/  STL [R1+0xf8], R20 ;  /* 0x0000f81401007387 */ /* 0x0001e40000100800 */
[----:B0-----:R-:W2:Y:S01]  /*34390*/  LDL.64 R20, [R1+0x1088] ;  /* 0x0010880001147983 */ /* 0x001ea20000100a00 */
[----:B------:R0:W-:Y:S02]  /*343a0*/  STL [R1+0xe8], R26 ;  /* 0x0000e81a01007387 */ /* 0x0001e40000100800 */
[----:B------:R-:W2:Y:S02]  /*343b0*/  LDL.64 R18, [R1+0x1070] ;  /* 0x0010700001127983 */ /* 0x000ea40000100a00 */
[----:B------:R-:W2:Y:S01]  /*343c0*/  LDL.64 R16, [R1+0x1068] ;  /* 0x0010680001107983 */ /* 0x000ea20000100a00 */
[----:B0-----:R0:W2:Y:S04]  /*343d0*/  LDG.E.U16 R26, [R6.64] ;  /* 0x00000004061a7981 */ /* 0x0010a8000c1e1500 */
[----:B---3--:R1:W-:Y:S04]  /*343e0*/  STL [R1+0xfc], R15 ;  /* 0x0000fc0f01007387 */ /* 0x0083e80000100800 */
[----:B-1----:R-:W3:Y:S01]  /*343f0*/  LDL.64 R14, [R1+0x1050] ;  /* 0x00105000010e7983 */ /* 0x002ee20000100a00 */
[----:B----4-:R1:W-:Y:S02]  /*34400*/  STL [R1+0xd8], R5 ;  /* 0x0000d80501007387 */ /* 0x0103e40000100800 */
[----:B0-----:R-:W-:-:S04]  /*34410*/  IMAD.WIDE R6, R27, 0x2, R8 ;  /* 0x000000021b067825 */ /* 0x001fc800078e0208 */
[----:B------:R-:W4:Y:S01]  /*34420*/  LDL.64 R12, [R1+0x1048] ;  /* 0x00104800010c7983 */ /* 0x000f220000100a00 */
[----:B------:R-:W4:Y:S01]  /*34430*/  LDL.64 R8, [R1+0x1028] ;  /* 0x0010280001087983 */ /* 0x000f220000100a00 */
[----:B-1----:R-:W-:-:S03]  /*34440*/  IMAD.WIDE R4, R27, 0x2, R10 ;  /* 0x000000021b047825 */ /* 0x002fc600078e020a */
[----:B------:R-:W4:Y:S04]  /*34450*/  LDL.64 R10, [R1+0x1030] ;  /* 0x00103000010a7983 */ /* 0x000f280000100a00 */
[----:B------:R-:W4:Y:S04]  /*34460*/  LDG.E.U16 R5, [R4.64] ;  /* 0x0000000404057981 */ /* 0x000f28000c1e1500 */
[----:B--2---:R0:W-:Y:S01]  /*34470*/  STL [R1+0xf4], R26 ;  /* 0x0000f41a01007387 */ /* 0x0041e20000100800 */
[----:B-----5:R1:W-:Y:S03]  /*34480*/  STL [R1+0xcc], R3 ;  /* 0x0000cc0301007387 */ /* 0x0203e60000100800 */
[----:B0-----:R0:W2:Y:S01]  /*34490*/  LDG.E.U16 R26, [R6.64] ;  /* 0x00000004061a7981 */ /* 0x0010a2000c1e1500 */
[----:B-1----:R-:W-:-:S04]  /*344a0*/  IMAD.WIDE R2, R27, 0x2, R28 ;  /* 0x000000021b027825 */ /* 0x002fc800078e021c */
[C---:B0-----:R-:W-:Y:S02]  /*344b0*/  IMAD.WIDE R6, R27.reuse, 0x2, R20 ;  /* 0x000000021b067825 */ /* 0x041fe400078e0214 */
[----:B------:R0:W5:Y:S04]  /*344c0*/  LDG.E.U16 R21, [R2.64] ;  /* 0x0000000402157981 */ /* 0x000168000c1e1500 */
[----:B------:R3:W5:Y:S02]  /*344d0*/  LDG.E.U16 R29, [R6.64] ;  /* 0x00000004061d7981 */ /* 0x000764000c1e1500 */
[----:B---3--:R-:W-:-:S05]  /*344e0*/  IMAD.WIDE R6, R27, 0x2, R14 ;  /* 0x000000021b067825 */ /* 0x008fca00078e020e */
[----:B------:R1:W3:Y:S01]  /*344f0*/  LDG.E.U16 R15, [R6.64] ;  /* 0x00000004060f7981 */ /* 0x0002e2000c1e1500 */
[----:B0-----:R-:W-:-:S05]  /*34500*/  IMAD.WIDE R2, R27, 0x2, R18 ;  /* 0x000000021b027825 */ /* 0x001fca00078e0212 */
[----:B------:R0:W5:Y:S04]  /*34510*/  LDG.E.U16 R14, [R2.64] ;  /* 0x00000004020e7981 */ /* 0x000168000c1e1500 */
[----:B----4-:R4:W-:Y:S02]  /*34520*/  STL [R1+0xe4], R5 ;  /* 0x0000e40501007387 */ /* 0x0109e40000100800 */
[----:B----4-:R-:W-:-:S04]  /*34530*/  IMAD.WIDE R4, R27, 0x2, R22 ;  /* 0x000000021b047825 */ /* 0x010fc800078e0216 */
[C---:B0-----:R-:W-:Y:S01]  /*34540*/  IMAD.WIDE R2, R27.reuse, 0x2, R12 ;  /* 0x000000021b027825 */ /* 0x041fe200078e020c */
[----:B------:R0:W4:Y:S03]  /*34550*/  LDG.E.U16 R28, [R4.64] ;  /* 0x00000004041c7981 */ /* 0x000126000c1e1500 */
[----:B-1----:R-:W-:-:S04]  /*34560*/  IMAD.WIDE R6, R27, 0x2, R8 ;  /* 0x000000021b067825 */ /* 0x002fc800078e0208 */
[----:B------:R1:W4:Y:S02]  /*34570*/  LDG.E.U16 R9, [R2.64] ;  /* 0x0000000402097981 */ /* 0x000324000c1e1500 */
[C---:B0-----:R-:W-:Y:S01]  /*34580*/  IMAD.WIDE R4, R27.reuse, 0x2, R16 ;  /* 0x000000021b047825 */ /* 0x041fe200078e0210 */
[----:B--2---:R0:W-:Y:S04]  /*34590*/  STL [R1+0xc4], R26 ;  /* 0x0000c41a01007387 */ /* 0x0041e80000100800 */
[----:B0-----:R0:W2:Y:S02]  /*345a0*/  LDG.E.U16 R26, [R4.64] ;  /* 0x00000004041a7981 */ /* 0x0010a4000c1e1500 */
[----:B0-----:R-:W-:-:S05]  /*345b0*/  IMAD.WIDE R4, R27, 0x2, R10 ;  /* 0x000000021b047825 */ /* 0x001fca00078e020a */
[----:B------:R-:W2:Y:S04]  /*345c0*/  LDG.E.U16 R13, [R4.64] ;  /* 0x00000004040d7981 */ /* 0x000ea8000c1e1500 */
[----:B---3--:R-:W-:Y:S01]  /*345d0*/  STL [R1+0x3c70], R15 ;  /* 0x003c700f01007387 */ /* 0x008fe20000100800 */
[----:B-1----:R-:W3:Y:S02]  /*345e0*/  LDL.64 R2, [R1+0x1018] ;  /* 0x0010180001027983 */ /* 0x002ee40000100a00 */
[----:B------:R-:W3:Y:S02]  /*345f0*/  LDL.64 R22, [R1+0x1010] ;  /* 0x0010100001167983 */ /* 0x000ee40000100a00 */
[----:B-----5:R0:W-:Y:S02]  /*34600*/  STL [R1+0xd4], R21 ;  /* 0x0000d41501007387 */ /* 0x0201e40000100800 */
[----:B0-----:R-:W5:Y:S01]  /*34610*/  LDL.64 R20, [R1+0x1008] ;  /* 0x0010080001147983 */ /* 0x001f620000100a00 */
[----:B------:R-:W5:Y:S02]  /*34620*/  LDL.LU R15, [R1+0x14c] ;  /* 0x00014c00010f7983 */ /* 0x000f640000300800 */
[----:B------:R-:W5:Y:S02]  /*34630*/  LDL.LU R8, [R1+0x13c] ;  /* 0x00013c0001087983 */ /* 0x000f640000300800 */
[----:B------:R-:W5:Y:S01]  /*34640*/  LDL.LU R10, [R1+0x120] ;  /* 0x00012000010a7983 */ /* 0x000f620000300800 */
[----:B------:R-:W5:Y:S04]  /*34650*/  LDL.LU R11, [R1+0x110] ;  /* 0x00011000010b7983 */ /* 0x000f680000300800 */
[----:B----4-:R0:W-:Y:S04]  /*34660*/  STL [R1+0x48], R28 ;  /* 0x0000481c01007387 */ /* 0x0101e80000100800 */
[----:B0-----:R-:W4:Y:S01]  /*34670*/  LDL.LU R28, [R1+0xf0] ;  /* 0x0000f000011c7983 */ /* 0x001f220000300800 */
[----:B------:R0:W-:Y:S03]  /*34680*/  STL [R1+0xc8], R29 ;  /* 0x0000c81d01007387 */ /* 0x0001e60000100800 */
[----:B0-----:R-:W4:Y:S01]  /*34690*/  LDL.LU R29, [R1+0xe0] ;  /* 0x0000e000011d7983 */ /* 0x001f220000300800 */
[----:B------:R-:W4:Y:S02]  /*346a0*/  LDL.LU R19, [R1+0xd0] ;  /* 0x0000d00001137983 */ /* 0x000f240000300800 */
[----:B------:R-:W4:Y:S02]  /*346b0*/  LDL.LU R18, [R1+0xb8] ;  /* 0x0000b80001127983 */ /* 0x000f240000300800 */
[----:B------:R-:W4:Y:S01]  /*346c0*/  LDL.LU R17, [R1+0xb0] ;  /* 0x0000b00001117983 */ /* 0x000f220000300800 */
[----:B------:R-:W4:Y:S04]  /*346d0*/  LDL.LU R16, [R1+0xa8] ;  /* 0x0000a80001107983 */ /* 0x000f280000300800 */
[----:B--2---:R0:W-:Y:S04]  /*346e0*/  STL [R1+0x3c74], R13 ;  /* 0x003c740d01007387 */ /* 0x0041e80000100800 */
[----:B0-----:R-:W2:Y:S01]  /*346f0*/  LDL.LU R13, [R1+0x15c] ;  /* 0x00015c00010d7983 */ /* 0x001ea20000300800 */
[----:B------:R0:W-:Y:S02]  /*34700*/  STL [R1+0x44], R14 ;  /* 0x0000440e01007387 */ /* 0x0001e40000100800 */
[----:B------:R1:W-:Y:S01]  /*34710*/  STL [R1+0xc0], R26 ;  /* 0x0000c01a01007387 */ /* 0x0003e20000100800 */
[----:B0-----:R5:W2:Y:S01]  /*34720*/  LDG.E.U16 R14, [R6.64] ;  /* 0x00000004060e7981 */ /* 0x001aa2000c1e1500 */
[----:B---3--:R-:W-:-:S04]  /*34730*/  IMAD.WIDE R2, R27, 0x2, R2 ;  /* 0x000000021b027825 */ /* 0x008fc800078e0202 */
[C---:B------:R-:W-:Y:S01]  /*34740*/  IMAD.WIDE R4, R27.reuse, 0x2, R22 ;  /* 0x000000021b047825 */ /* 0x040fe200078e0216 */
[----:B------:R0:W3:Y:S04]  /*34750*/  LDG.E.U16 R12, [R2.64] ;  /* 0x00000004020c7981 */ /* 0x0000e8000c1e1500 */
[----:B0-----:R-:W2:Y:S01]  /*34760*/  LDL.LU R3, [R1+0x1a0] ;  /* 0x0001a00001037983 */ /* 0x001ea20000300800 */
[----:B------:R0:W-:Y:S03]  /*34770*/  STL [R1+0x4c], R9 ;  /* 0x00004c0901007387 */ /* 0x0001e60000100800 */
[----:B-1----:R-:W1:Y:S01]  /*34780*/  S2R R26, SR_TID.X ;  /* 0x00000000001a7919 */ /* 0x002e620000002100 */
[----:B-----5:R-:W-:-:S04]  /*34790*/  IMAD.WIDE R6, R27, 0x2, R20 ;  /* 0x000000021b067825 */ /* 0x020fc800078e0214 */
[----:B------:R-:W5:Y:S01]  /*347a0*/  LDL.LU R23, [R1+0xa0] ;  /* 0x0000a00001177983 */ /* 0x000f620000300800 */
[----:B0-----:R-:W2:Y:S01]  /*347b0*/  LDG.E.U16 R9, [R4.64] ;  /* 0x0000000404097981 */ /* 0x001ea2000c1e1500 */
[C---:B-1----:R-:W-:Y:S02]  /*347c0*/  LOP3.LUT R27, R26.reuse, 0x7f, RZ, 0xc0, !PT ;  /* 0x0000007f1a1b7812 */ /* 0x042fe400078ec0ff */
[----:B------:R-:W-:Y:S02]  /*347d0*/  LOP3.LUT P1, RZ, R26, 0x80, RZ, 0xc0, !PT ;  /* 0x000000801aff7812 */ /* 0x000fe4000782c0ff */
[----:B------:R-:W-:Y:S01]  /*347e0*/  SHF.L.U32 R20, R27, 0x1, RZ ;  /* 0x000000011b147819 */ /* 0x000fe200000006ff */
[----:B--2---:R-:W-:Y:S01]  /*347f0*/  STL [R1+0x3c78], R9 ;  /* 0x003c780901007387 */ /* 0x004fe20000100800 */
[----:B------:R-:W2:Y:S02]  /*34800*/  LDL.LU R22, [R1+0x98] ;  /* 0x0000980001167983 */ /* 0x000ea40000300800 */
[----:B------:R-:W2:Y:S02]  /*34810*/  LDL.LU R27, [R1+0x90] ;  /* 0x00009000011b7983 */ /* 0x000ea40000300800 */
[----:B------:R-:W2:Y:S01]  /*34820*/  LDL.LU R26, [R1+0x88] ;  /* 0x00008800011a7983 */ /* 0x000ea20000300800 */
[----:B------:R0:W-:Y:S04]  /*34830*/  STL [R1+0x40], R14 ;  /* 0x0000400e01007387 */ /* 0x0001e80000100800 */
[----:B0-----:R-:W2:Y:S01]  /*34840*/  LDG.E.U16 R14, [R6.64] ;  /* 0x00000004060e7981 */ /* 0x001ea2000c1e1500 */
[----:B------:R-:W-:Y:S01]  /*34850*/  BAR.SYNC.DEFER_BLOCKING 0x0 ;  /* 0x0000000000007b1d */ /* 0x000fe20000010000 */
[----:B------:R-:W-:-:S04]  /*34860*/  SEL R21, RZ, 0x110, !P1 ;  /* 0x00000110ff157807 */ /* 0x000fc80004800000 */
[----:B------:R-:W-:-:S05]  /*34870*/  LOP3.LUT R21, R21, R20, RZ, 0x3c, !PT ;  /* 0x0000001415157212 */ /* 0x000fca00078e3cff */
[----:B------:R-:W-:Y:S01]  /*34880*/  STS.U16 [R21+0x20000], R3 ;  /* 0x0200000315007388 */ /* 0x000fe20000000400 */
[----:B------:R-:W-:Y:S02]  /*34890*/  STS.U16 [R21+0x20800], R13 ;  /* 0x0208000d15007388 */ /* 0x000fe40000000400 */
[----:B------:R-:W-:Y:S02]  /*348a0*/  STS.U16 [R21+0x21000], R15 ;  /* 0x0210000f15007388 */ /* 0x000fe40000000400 */
[----:B------:R0:W-:Y:S01]  /*348b0*/  STS.U16 [R21+0x21800], R8 ;  /* 0x0218000815007388 */ /* 0x0001e20000000400 */
[----:B------:R1:W-:Y:S01]  /*348c0*/  STS.U16 [R21+0x22000], R10 ;  /* 0x0220000a15007388 */ /* 0x0003e20000000400 */
[----:B------:R0:W-:Y:S02]  /*348d0*/  STS.U16 [R21+0x22800], R11 ;  /* 0x0228000b15007388 */ /* 0x0001e40000000400 */
[----:B----4-:R4:W-:Y:S02]  /*348e0*/  STS.U16 [R21+0x23000], R28 ;  /* 0x0230001c15007388 */ /* 0x0109e40000000400 */
[----:B------:R0:W-:Y:S01]  /*348f0*/  STS.U16 [R21+0x23800], R29 ;  /* 0x0238001d15007388 */ /* 0x0001e20000000400 */
[----:B------:R0:W-:Y:S01]  /*34900*/  STS.U16 [R21+0x24000], R19 ;  /* 0x0240001315007388 */ /* 0x0001e20000000400 */
[----:B------:R0:W-:Y:S02]  /*34910*/  STS.U16 [R21+0x24800], R18 ;  /* 0x0248001215007388 */ /* 0x0001e40000000400 */
[----:B------:R0:W-:Y:S02]  /*34920*/  STS.U16 [R21+0x25000], R17 ;  /* 0x0250001115007388 */ /* 0x0001e40000000400 */
[----:B------:R0:W-:Y:S01]  /*34930*/  STS.U16 [R21+0x25800], R16 ;  /* 0x0258001015007388 */ /* 0x0001e20000000400 */
[----:B-----5:R5:W-:Y:S04]  /*34940*/  STS.U16 [R21+0x26000], R23 ;  /* 0x0260001715007388 */ /* 0x020be80000000400 */
[----:B--2---:R-:W-:Y:S01]  /*34950*/  STL [R1+0x3c64], R14 ;  /* 0x003c640e01007387 */ /* 0x004fe20000100800 */
[----:B0-----:R-:W2:Y:S02]  /*34960*/  LDL.LU R8, [R1+0x70] ;  /* 0x0000700001087983 */ /* 0x001ea40000300800 */
[----:B-1----:R-:W3:Y:S02]  /*34970*/  LDL.LU R10, [R1+0x68] ;  /* 0x00006800010a7983 */ /* 0x002ee40000300800 */
[----:B------:R-:W3:Y:S01]  /*34980*/  LDL.LU R11, [R1+0x60] ;  /* 0x00006000010b7983 */ /* 0x000ee20000300800 */
[----:B----4-:R-:W4:Y:S01]  /*34990*/  LDL.LU R28, [R1+0x5c] ;  /* 0x00005c00011c7983 */ /* 0x010f220000300800 */
[----:B------:R-:W4:Y:S02]  /*349a0*/  LDL.LU R29, [R1+0x58] ;  /* 0x00005800011d7983 */ /* 0x000f240000300800 */
[----:B------:R-:W4:Y:S02]  /*349b0*/  LDL.LU R19, [R1+0x54] ;  /* 0x0000540001137983 */ /* 0x000f240000300800 */
[----:B------:R-:W4:Y:S01]  /*349c0*/  LDL.LU R18, [R1+0x50] ;  /* 0x0000500001127983 */ /* 0x000f220000300800 */
[----:B------:R-:W4:Y:S01]  /*349d0*/  LDL.LU R7, [R1+0x2c] ;  /* 0x00002c0001077983 */ /* 0x000f220000300800 */
[----:B------:R-:W4:Y:S02]  /*349e0*/  LDL.LU R17, [R1+0x28] ;  /* 0x0000280001117983 */ /* 0x000f240000300800 */
[----:B------:R-:W4:Y:S02]  /*349f0*/  LDL.LU R16, [R1+0x24] ;  /* 0x0000240001107983 */ /* 0x000f240000300800 */
[----:B-----5:R-:W4:Y:S01]  /*34a00*/  LDL.LU R23, [R1+0x20] ;  /* 0x0000200001177983 */ /* 0x020f220000300800 */
[----:B------:R0:W-:Y:S04]  /*34a10*/  STS.U16 [R21+0x26800], R22 ;  /* 0x0268001615007388 */ /* 0x0001e80000000400 */
[----:B0-----:R-:W4:Y:S01]  /*34a20*/  LDL.LU R22, [R1+0x1c] ;  /* 0x00001c0001167983 */ /* 0x001f220000300800 */
[----:B------:R0:W-:Y:S02]  /*34a30*/  STS.U16 [R21+0x27000], R27 ;  /* 0x0270001b15007388 */ /* 0x0001e40000000400 */
[----:B------:R1:W-:Y:S02]  /*34a40*/  STS.U16 [R21+0x27800], R26 ;  /* 0x0278001a15007388 */ /* 0x0003e40000000400 */
[----:B------:R1:W-:Y:S01]  /*34a50*/  STS.U16 [R21+0x28000], R25 ;  /* 0x0280001915007388 */ /* 0x0003e20000000400 */
[----:B------:R1:W-:Y:S04]  /*34a60*/  STS.U16 [R21+0x28800], R24 ;  /* 0x0288001815007388 */ /* 0x0003e80000000400 */
[----:B0-----:R-:W4:Y:S01]  /*34a70*/  LDL.LU R27, [R1+0x178] ;  /* 0x00017800011b7983 */ /* 0x001f220000300800 */
[----:B-1----:R-:W4:Y:S03]  /*34a80*/  LDL.LU R26, [R1+0x154] ;  /* 0x00015400011a7983 */ /* 0x002f260000300800 */
[----:B------:R-:W4:Y:S01]  /*34a90*/  LDL.LU R25, [R1+0x144] ;  /* 0x0001440001197983 */ /* 0x000f220000300800 */
[----:B------:R-:W4:Y:S03]  /*34aa0*/  LDL.LU R24, [R1+0x124] ;  /* 0x0001240001187983 */ /* 0x000f260000300800 */
[----:B------:R-:W4:Y:S01]  /*34ab0*/  LDL.LU R14, [R1+0x114] ;  /* 0x00011400010e7983 */ /* 0x000f220000300800 */
[----:B------:R-:W4:Y:S02]  /*34ac0*/  LDL.LU R6, [R1+0x104] ;  /* 0x0001040001067983 */ /* 0x000f240000300800 */
[----:B------:R-:W4:Y:S02]  /*34ad0*/  LDL.LU R9, [R1+0xec] ;  /* 0x0000ec0001097983 */ /* 0x000f240000300800 */
[----:B------:R-:W4:Y:S01]  /*34ae0*/  LDL.LU R4, [R1+0xdc] ;  /* 0x0000dc0001047983 */ /* 0x000f220000300800 */
[----:B------:R-:W4:Y:S01]  /*34af0*/  LDL.LU R5, [R1+0xbc] ;  /* 0x0000bc0001057983 */ /* 0x000f220000300800 */
[----:B------:R-:W4:Y:S02]  /*34b00*/  LDL.LU R2, [R1+0xb4] ;  /* 0x0000b40001027983 */ /* 0x000f240000300800 */
[----:B------:R-:W4:Y:S02]  /*34b10*/  LDL.LU R3, [R1+0xac] ;  /* 0x0000ac0001037983 */ /* 0x000f240000300800 */
[----:B------:R-:W4:Y:S01]  /*34b20*/  LDL.LU R13, [R1+0xa4] ;  /* 0x0000a400010d7983 */ /* 0x000f220000300800 */
[----:B------:R-:W4:Y:S04]  /*34b30*/  LDL.LU R15, [R1+0x9c] ;  /* 0x00009c00010f7983 */ /* 0x000f280000300800 */
[----:B--2---:R0:W-:Y:S01]  /*34b40*/  STS.U16 [R21+0x29000], R8 ;  /* 0x0290000815007388 */ /* 0x0041e20000000400 */
[----:B---3--:R1:W-:Y:S02]  /*34b50*/  STS.U16 [R21+0x29800], R10 ;  /* 0x0298000a15007388 */ /* 0x0083e40000000400 */
[----:B------:R2:W-:Y:S02]  /*34b60*/  STS.U16 [R21+0x2a000], R11 ;  /* 0x02a0000b15007388 */ /* 0x0005e40000000400 */
[----:B----4-:R3:W-:Y:S01]  /*34b70*/  STS.U16 [R21+0x2a800], R28 ;  /* 0x02a8001c15007388 */ /* 0x0107e20000000400 */
[----:B------:R4:W-:Y:S01]  /*34b80*/  STS.U16 [R21+0x2b000], R29 ;  /* 0x02b0001d15007388 */ /* 0x0009e20000000400 */
[----:B------:R-:W-:Y:S02]  /*34b90*/  STS.U16 [R21+0x2b800], R19 ;  /* 0x02b8001315007388 */ /* 0x000fe40000000400 */
[----:B------:R-:W-:Y:S02]  /*34ba0*/  STS.U16 [R21+0x2c000], R18 ;  /* 0x02c0001215007388 */ /* 0x000fe40000000400 */
[----:B------:R4:W-:Y:S01]  /*34bb0*/  STS.U16 [R21+0x2c800], R7 ;  /* 0x02c8000715007388 */ /* 0x0009e20000000400 */
[----:B0-----:R-:W4:Y:S01]  /*34bc0*/  LDL.LU R8, [R1+0x3d10] ;  /* 0x003d100001087983 */ /* 0x001f220000300800 */
[----:B-1----:R-:W4:Y:S02]  /*34bd0*/  LDL.LU R10, [R1+0x3d0c] ;  /* 0x003d0c00010a7983 */ /* 0x002f240000300800 */
[----:B--2---:R-:W2:Y:S01]  /*34be0*/  LDL.LU R11, [R1+0x3d08] ;  /* 0x003d0800010b7983 */ /* 0x004ea20000300800 */
[----:B---3--:R-:W3:Y:S04]  /*34bf0*/  LDL.LU R28, [R1+0x3d04] ;  /* 0x003d0400011c7983 */ /* 0x008ee80000300800 */
[----:B----4-:R-:W4:Y:S04]  /*34c00*/  LDL.LU R29, [R1+0x3d00] ;  /* 0x003d0000011d7983 */ /* 0x010f280000300800 */
[----:B------:R-:W0:Y:S01]  /*34c10*/  S2R R7, SR_TID.X ;  /* 0x0000000000077919 */ /* 0x000e220000002100 */
[----:B------:R-:W2:Y:S02]  /*34c20*/  LDL.LU R19, [R1+0x3cfc] ;  /* 0x003cfc0001137983 */ /* 0x000ea40000300800 */
[----:B------:R-:W2:Y:S01]  /*34c30*/  LDL.LU R18, [R1+0x3cf8] ;  /* 0x003cf80001127983 */ /* 0x000ea20000300800 */
[----:B------:R1:W-:Y:S01]  /*34c40*/  STS.U16 [R21+0x2d000], R17 ;  /* 0x02d0001115007388 */ /* 0x0003e20000000400 */
[----:B------:R1:W-:Y:S02]  /*34c50*/  STS.U16 [R21+0x2d800], R16 ;  /* 0x02d8001015007388 */ /* 0x0003e40000000400 */
[----:B------:R1:W-:Y:S02]  /*34c60*/  STS.U16 [R21+0x2e000], R23 ;  /* 0x02e0001715007388 */ /* 0x0003e40000000400 */
[----:B------:R0:W-:Y:S01]  /*34c70*/  STS.U16 [R21+0x2e800], R22 ;  /* 0x02e8001615007388 */ /* 0x0001e20000000400 */
[----:B-1----:R-:W2:Y:S01]  /*34c80*/  LDL.LU R17, [R1+0x3cf4] ;  /* 0x003cf40001117983 */ /* 0x002ea20000300800 */
[----:B------:R-:W2:Y:S02]  /*34c90*/  LDL.LU R16, [R1+0x3cf0] ;  /* 0x003cf00001107983 */ /* 0x000ea40000300800 */
[----:B------:R-:W2:Y:S01]  /*34ca0*/  LDL.LU R23, [R1+0x3cec] ;  /* 0x003cec0001177983 */ /* 0x000ea20000300800 */
[----:B0-----:R-:W-:-:S04]  /*34cb0*/  LOP3.LUT P0, RZ, R7, 0x80, RZ, 0xc0, !PT ;  /* 0x0000008007ff7812 */ /* 0x001fc8000780c0ff */
[----:B------:R-:W-:-:S04]  /*34cc0*/  SEL R7, RZ, 0x110, !P0 ;  /* 0x00000110ff077807 */ /* 0x000fc80004000000 */
[----:B------:R-:W-:Y:S02]  /*34cd0*/  LOP3.LUT R7, R7, R20, RZ, 0x3c, !PT ;  /* 0x0000001407077212 */ /* 0x000fe400078e3cff */
[----:B------:R-:W2:Y:S01]  /*34ce0*/  LDL.LU R20, [R1+0x3ce8] ;  /* 0x003ce80001147983 */ /* 0x000ea20000300800 */
[----:B------:R-:W2:Y:S01]  /*34cf0*/  LDL.LU R22, [R1+0x3ce4] ;  /* 0x003ce40001167983 */ /* 0x000ea20000300800 */
[----:B------:R-:W-:Y:S02]  /*34d00*/  LOP3.LUT R7, R7, 0x20, RZ, 0x3c, !PT ;  /* 0x0000002007077812 */ /* 0x000fe400078e3cff */
[----:B--2---:R0:W-:Y:S01]  /*34d10*/  STS.U16 [R21+0x2f000], R22 ;  /* 0x02f0001615007388 */ /* 0x0041e20000000400 */
[----:B------:R1:W-:Y:S02]  /*34d20*/  STS.U16 [R21+0x2f800], R20 ;  /* 0x02f8001415007388 */ /* 0x0003e40000000400 */
[----:B------:R2:W-:Y:S02]  /*34d30*/  STS.U16 [R7+0x20200], R27 ;  /* 0x0202001b07007388 */ /* 0x0005e40000000400 */
[----:B------:R2:W-:Y:S01]  /*34d40*/  STS.U16 [R7+0x20a00], R26 ;  /* 0x020a001a07007388 */ /* 0x0005e20000000400 */
[----:B------:R3:W-:Y:S01]  /*34d50*/  STS.U16 [R7+0x21200], R25 ;  /* 0x0212001907007388 */ /* 0x0007e20000000400 */
[----:B------:R3:W-:Y:S03]  /*34d60*/  STS.U16 [R7+0x21a00], R24 ;  /* 0x021a001807007388 */ /* 0x0007e60000000400 */
[----:B0-----:R-:W4:Y:S01]  /*34d70*/  LDL.LU R22, [R1+0x3ce0] ;  /* 0x003ce00001167983 */ /* 0x001f220000300800 */
[----:B-1----:R-:W4:Y:S02]  /*34d80*/  LDL.LU R21, [R1+0x3cdc] ;  /* 0x003cdc0001157983 */ /* 0x002f240000300800 */
[----:B------:R-:W4:Y:S02]  /*34d90*/  LDL.LU R20, [R1+0x3cd8] ;  /* 0x003cd80001147983 */ /* 0x000f240000300800 */
[----:B--2---:R-:W2:Y:S01]  /*34da0*/  LDL.LU R27, [R1+0x3cd4] ;  /* 0x003cd400011b7983 */ /* 0x004ea20000300800 */
[----:B------:R-:W2:Y:S01]  /*34db0*/  LDL.LU R26, [R1+0x3cd0] ;  /* 0x003cd000011a7983 */ /* 0x000ea20000300800 */
[----:B---3--:R-:W3:Y:S02]  /*34dc0*/  LDL.LU R25, [R1+0x3ccc] ;  /* 0x003ccc0001197983 */ /* 0x008ee40000300800 */
[----:B------:R-:W2:Y:S01]  /*34dd0*/  LDL.LU R24, [R1+0x3cc8] ;  /* 0x003cc80001187983 */ /* 0x000ea20000300800 */
[----:B------:R-:W-:Y:S01]  /*34de0*/  STS.U16 [R7+0x22200], R14 ;  /* 0x0222000e07007388 */ /* 0x000fe20000000400 */
[----:B------:R-:W-:Y:S02]  /*34df0*/  STS.U16 [R7+0x22a00], R6 ;  /* 0x022a000607007388 */ /* 0x000fe40000000400 */
[----:B------:R-:W-:Y:S02]  /*34e00*/  STS.U16 [R7+0x23200], R9 ;  /* 0x0232000907007388 */ /* 0x000fe40000000400 */
[----:B------:R-:W-:Y:S01]  /*34e10*/  STS.U16 [R7+0x23a00], R4 ;  /* 0x023a000407007388 */ /* 0x000fe20000000400 */
[----:B------:R-:W-:Y:S01]  /*34e20*/  STS.U16 [R7+0x24200], R5 ;  /* 0x0242000507007388 */ /* 0x000fe20000000400 */
[----:B------:R-:W-:Y:S02]  /*34e30*/  STS.U16 [R7+0x24a00], R2 ;  /* 0x024a000207007388 */ /* 0x000fe40000000400 */
[----:B------:R-:W-:Y:S02]  /*34e40*/  STS.U16 [R7+0x25200], R3 ;  /* 0x0252000307007388 */ /* 0x000fe40000000400 */
[----:B------:R-:W-:Y:S01]  /*34e50*/  STS.U16 [R7+0x25a00], R13 ;  /* 0x025a000d07007388 */ /* 0x000fe20000000400 */
[----:B------:R-:W-:Y:S04]  /*34e60*/  STS.U16 [R7+0x26200], R15 ;  /* 0x0262000f07007388 */ /* 0x000fe80000000400 */
[----:B--2---:R0:W-:Y:S01]  /*34e70*/  STS.U16 [R7+0x26a00], R24 ;  /* 0x026a001807007388 */ /* 0x0041e20000000400 */
[----:B---3--:R1:W-:Y:S02]  /*34e80*/  STS.U16 [R7+0x27200], R25 ;  /* 0x0272001907007388 */ /* 0x0083e40000000400 */
[----:B------:R2:W-:Y:S02]  /*34e90*/  STS.U16 [R7+0x27a00], R26 ;  /* 0x027a001a07007388 */ /* 0x0005e40000000400 */
[----:B------:R3:W-:Y:S01]  /*34ea0*/  STS.U16 [R7+0x28200], R27 ;  /* 0x0282001b07007388 */ /* 0x0007e20000000400 */
[----:B----4-:R4:W-:Y:S01]  /*34eb0*/  STS.U16 [R7+0x28a00], R20 ;  /* 0x028a001407007388 */ /* 0x0109e20000000400 */
[----:B------:R4:W-:Y:S03]  /*34ec0*/  STS.U16 [R7+0x29200], R21 ;  /* 0x0292001507007388 */ /* 0x0009e60000000400 */
[----:B0-----:R-:W5:Y:S01]  /*34ed0*/  LDL.LU R24, [R1+0x3cc4] ;  /* 0x003cc40001187983 */ /* 0x001f620000300800 */
[----:B-1----:R-:W5:Y:S02]  /*34ee0*/  LDL.LU R25, [R1+0x3cc0] ;  /* 0x003cc00001197983 */ /* 0x002f640000300800 */
[----:B--2---:R-:W2:Y:S02]  /*34ef0*/  LDL.LU R26, [R1+0x3cbc] ;  /* 0x003cbc00011a7983 */ /* 0x004ea40000300800 */
[----:B---3--:R-:W3:Y:S01]  /*34f00*/  LDL.LU R27, [R1+0x3cb8] ;  /* 0x003cb800011b7983 */ /* 0x008ee20000300800 */
[----:B----4-:R-:W4:Y:S01]  /*34f10*/  LDL.LU R20, [R1+0x3cb4] ;  /* 0x003cb40001147983 */ /* 0x010f220000300800 */
[----:B------:R-:W3:Y:S03]  /*34f20*/  LDL.LU R21, [R1+0x3cb0] ;  /* 0x003cb00001157983 */ /* 0x000ee60000300800 */
[----:B------:R0:W-:Y:S01]  /*34f30*/  STS.U16 [R7+0x29a00], R22 ;  /* 0x029a001607007388 */ /* 0x0001e20000000400 */
[----:B------:R1:W-:Y:S02]  /*34f40*/  STS.U16 [R7+0x2a200], R23 ;  /* 0x02a2001707007388 */ /* 0x0003e40000000400 */
[----:B------:R1:W-:Y:S02]  /*34f50*/  STS.U16 [R7+0x2aa00], R16 ;  /* 0x02aa001007007388 */ /* 0x0003e40000000400 */
[----:B------:R1:W-:Y:S01]  /*34f60*/  STS.U16 [R7+0x2b200], R17 ;  /* 0x02b2001107007388 */ /* 0x0003e20000000400 */
[----:B0-----:R-:W3:Y:S01]  /*34f70*/  LDL.LU R22, [R1+0x3cac] ;  /* 0x003cac0001167983 */ /* 0x001ee20000300800 */
[----:B-1----:R-:W3:Y:S02]  /*34f80*/  LDL.LU R23, [R1+0x3ca8] ;  /* 0x003ca80001177983 */ /* 0x002ee40000300800 */
[----:B------:R-:W3:Y:S02]  /*34f90*/  LDL.LU R16, [R1+0x3ca4] ;  /* 0x003ca40001107983 */ /* 0x000ee40000300800 */
[----:B------:R-:W4:Y:S01]  /*34fa0*/  LDL.LU R17, [R1+0x3ca0] ;  /* 0x003ca00001117983 */ /* 0x000f220000300800 */
[----:B------:R0:W-:Y:S01]  /*34fb0*/  STS.U16 [R7+0x2ba00], R18 ;  /* 0x02ba001207007388 */ /* 0x0001e20000000400 */
[----:B------:R1:W-:Y:S03]  /*34fc0*/  STS.U16 [R7+0x2c200], R19 ;  /* 0x02c2001307007388 */ /* 0x0003e60000000400 */
[----:B0-----:R-:W4:Y:S01]  /*34fd0*/  LDL.LU R18, [R1+0x3c9c] ;  /* 0x003c9c0001127983 */ /* 0x001f220000300800 */
[----:B-1----:R-:W4:Y:S02]  /*34fe0*/  LDL.LU R19, [R1+0x3c98] ;  /* 0x003c980001137983 */ /* 0x002f240000300800 */
[----:B------:R0:W-:Y:S02]  /*34ff0*/  STS.U16 [R7+0x2ca00], R29 ;  /* 0x02ca001d07007388 */ /* 0x0001e40000000400 */
[----:B------:R1:W-:Y:S01]  /*35000*/  STS.U16 [R7+0x2d200], R28 ;  /* 0x02d2001c07007388 */ /* 0x0003e20000000400 */
[----:B------:R-:W-:Y:S04]  /*35010*/  STS.U16 [R7+0x2da00], R11 ;  /* 0x02da000b07007388 */ /* 0x000fe80000000400 */
[----:B------:R-:W4:Y:S04]  /*35020*/  LDL R14, [R1+0x34] ;  /* 0x00003400010e7983 */ /* 0x000f280000100800 */
[----:B0-----:R-:W4:Y:S04]  /*35030*/  LDL R29, [R1+0x38] ;  /* 0x00003800011d7983 */ /* 0x001f280000100800 */
[----:B-1----:R-:W4:Y:S01]  /*35040*/  LDL R28, [R1+0x30] ;  /* 0x00003000011c7983 */ /* 0x002f220000100800 */
[----:B------:R-:W-:Y:S02]  /*35050*/  STS.U16 [R7+0x2e200], R10 ;  /* 0x02e2000a07007388 */ /* 0x000fe40000000400 */
[----:B------:R-:W-:Y:S02]  /*35060*/  STS.U16 [R7+0x2ea00], R8 ;  /* 0x02ea000807007388 */ /* 0x000fe40000000400 */
[----:B------:R0:W-:Y:S01]  /*35070*/  STS.U16 [R7+0x2f200], R0 ;  /* 0x02f2000007007388 */ /* 0x0001e20000000400 */
[----:B-----5:R1:W-:Y:S01]  /*35080*/  STL [R1+0x3b80], R24 ;  /* 0x003b801801007387 */ /* 0x0203e20000100800 */
[----:B------:R-:W-:Y:S02]  /*35090*/  STL [R1+0x3b84], R25 ;  /* 0x003b841901007387 */ /* 0x000fe40000100800 */
[----:B0-----:R-:W5:Y:S02]  /*350a0*/  LDL R7, [R1+0x3c] ;  /* 0x00003c0001077983 */ /* 0x001f640000100800 */
[----:B--2---:R-:W-:-:S02]  /*350b0*/  FMUL R0, R26, c[0x0][0x188] ;  /* 0x000062001a007a20 */ /* 0x004fc40000400000 */
[----:B------:R-:W-:Y:S01]  /*350c0*/  FMUL R4, R24, c[0x0][0x188] ;  /* 0x0000620018047a20 */ /* 0x000fe20000400000 */
[----:B------:R-:W2:Y:S04]  /*350d0*/  LDL R8, [R1+0x5e0] ;  /* 0x0005e00001087983 */ /* 0x000ea80000100800 */
[----:B------:R-:W2:Y:S04]  /*350e0*/  LDL R10, [R1+0x5e8] ;  /* 0x0005e800010a7983 */ /* 0x000ea80000100800 */
[----:B------:R-:W2:Y:S04]  /*350f0*/  LDL R11, [R1+0x5c4] ;  /* 0x0005c400010b7983 */ /* 0x000ea80000100800 */
[----:B-1----:R-:W2:Y:S04]  /*35100*/  LDL R24, [R1+0x5c8] ;  /* 0x0005c80001187983 */ /* 0x002ea80000100800 */
[----:B------:R-:W2:Y:S04]  /*35110*/  LDL R9, [R1+0x5cc] ;  /* 0x0005cc0001097983 */ /* 0x000ea80000100800 */
[----:B------:R-:W2:Y:S04]  /*35120*/  LDL R13, [R1+0x5e4] ;  /* 0x0005e400010d7983 */ /* 0x000ea80000100800 */
[----:B------:R-:W2:Y:S01]  /*35130*/  LDL R15, [R1+0x5ec] ;  /* 0x0005ec00010f7983 */ /* 0x000ea20000100800 */
[----:B---3--:R-:W-:-:S02]  /*35140*/  FMUL R2, R16, c[0x0][0x188] ;  /* 0x0000620010027a20 */ /* 0x008fc40000400000 */
[----:B----4-:R-:W-:-:S05]  /*35150*/  FMUL R3, R17, c[0x0][0x188] ;  /* 0x0000620011037a20 */ /* 0x010fca0000400000 */
[----:B------:R-:W-:Y:S01]  /*35160*/  FMNMX R2, R2, R3, !PT ;  /* 0x0000000302027209 */ /* 0x000fe20007800000 */
[----:B------:R-:W-:Y:S02]  /*35170*/  FMUL R3, R18, c[0x0][0x188] ;  /* 0x0000620012037a20 */ /* 0x000fe40000400000 */
[----:B------:R-:W-:Y:S01]  /*35180*/  FMUL R6, R19, c[0x0][0x188] ;  /* 0x0000620013067a20 */ /* 0x000fe20000400000 */
[----:B------:R-:W-:Y:S04]  /*35190*/  STL [R1+0x3b94], R26 ;  /* 0x003b941a01007387 */ /* 0x000fe80000100800 */
[----:B------:R-:W-:Y:S01]  /*351a0*/  FMNMX R3, R3, R6, !PT ;  /* 0x0000000603037209 */ /* 0x000fe20007800000 */
[----:B------:R-:W-:Y:S01]  /*351b0*/  FMUL R6, R27, c[0x0][0x188] ;  /* 0x000062001b067a20 */ /* 0x000fe20000400000 */
[----:B------:R-:W-:Y:S01]  /*351c0*/  STL [R1+0x3b68], R27 ;  /* 0x003b681b01007387 */ /* 0x000fe20000100800 */
[----:B------:R-:W-:Y:S02]  /*351d0*/  STL [R1+0x3c7c], R20 ;  /* 0x003c7c1401007387 */ /* 0x000fe40000100800 */
[----:B------:R0:W-:Y:S01]  /*351e0*/  STL [R1+0x3c68], R22 ;  /* 0x003c681601007387 */ /* 0x0001e20000100800 */
[----:B------:R-:W-:Y:S01]  /*351f0*/  FMNMX R0, R0, R6, !PT ;  /* 0x0000000600007209 */ /* 0x000fe20007800000 */
[----:B------:R-:W-:-:S02]  /*35200*/  FMUL R6, R22, c[0x0][0x188] ;  /* 0x0000620016067a20 */ /* 0x000fc40000400000 */
[----:B0-----:R-:W3:Y:S01]  /*35210*/  LDL R22, [R1+0x5c0] ;  /* 0x0005c00001167983 */ /* 0x001ee20000100800 */
[----:B------:R-:W-:Y:S02]  /*35220*/  STL [R1+0x3c80], R21 ;  /* 0x003c801501007387 */ /* 0x000fe40000100800 */
[----:B------:R-:W-:Y:S02]  /*35230*/  STL [R1+0x3c6c], R23 ;  /* 0x003c6c1701007387 */ /* 0x000fe40000100800 */
[----:B------:R-:W4:Y:S01]  /*35240*/  LDL R27, [R1+0x5b8] ;  /* 0x0005b800011b7983 */ /* 0x000f220000100800 */
[----:B------:R-:W-:Y:S01]  /*35250*/  FMNMX R3, R6, R3, !PT ;  /* 0x0000000306037209 */ /* 0x000fe20007800000 */
[----:B------:R-:W-:Y:S02]  /*35260*/  FMUL R5, R25, c[0x0][0x188] ;  /* 0x0000620019057a20 */ /* 0x000fe40000400000 */
[----:B------:R-:W-:Y:S01]  /*35270*/  FMUL R6, R29, c[0x0][0x188] ;  /* 0x000062001d067a20 */ /* 0x000fe20000400000 */
[----:B------:R-:W4:Y:S04]  /*35280*/  LDL R25, [R1+0x5d8] ;  /* 0x0005d80001197983 */ /* 0x000f280000100800 */
[----:B------:R-:W4:Y:S04]  /*35290*/  LDL R29, [R1+0x5bc] ;  /* 0x0005bc00011d7983 */ /* 0x000f280000100800 */
[----:B------:R-:W4:Y:S01]  /*352a0*/  LDL R26, [R1+0x5d0] ;  /* 0x0005d000011a7983 */ /* 0x000f220000100800 */
[----:B------:R-:W-:Y:S01]  /*352b0*/  FMNMX R0, R6, R0, !PT ;  /* 0x0000000006007209 */ /* 0x000fe20007800000 */
[----:B------:R-:W-:Y:S01]  /*352c0*/  FMUL R6, R23, c[0x0][0x188] ;  /* 0x0000620017067a20 */ /* 0x000fe20000400000 */
[----:B------:R-:W-:-:S04]  /*352d0*/  FMNMX R4, R4, R5, !PT ;  /* 0x0000000504047209 */ /* 0x000fc80007800000 */
[----:B------:R-:W-:Y:S01]  /*352e0*/  FMNMX R3, R6, R3, !PT ;  /* 0x0000000306037209 */ /* 0x000fe20007800000 */
[----:B------:R-:W-:Y:S02]  /*352f0*/  FMUL R5, R20, c[0x0][0x188] ;  /* 0x0000620014057a20 */ /* 0x000fe40000400000 */
[----:B------:R-:W4:Y:S03]  /*35300*/  LDL R20, [R1+0x5b0] ;  /* 0x0005b00001147983 */ /* 0x000f260000100800 */
[----:B------:R-:W-:Y:S01]  /*35310*/  FMNMX R2, R5, R2, !PT ;  /* 0x0000000205027209 */ /* 0x000fe20007800000 */
[----:B------:R-:W-:Y:S02]  /*35320*/  FMUL R5, R28, c[0x0][0x188] ;  /* 0x000062001c057a20 */ /* 0x000fe40000400000 */
[----:B------:R-:W4:Y:S03]  /*35330*/  LDL R28, [R1+0x5b4] ;  /* 0x0005b400011c7983 */ /* 0x000f260000100800 */
[----:B------:R-:W-:Y:S01]  /*35340*/  FMNMX R4, R5, R4, !PT ;  /* 0x0000000405047209 */ /* 0x000fe20007800000 */
[----:B------:R-:W-:-:S05]  /*35350*/  FMUL R5, R21, c[0x0][0x188] ;  /* 0x0000620015057a20 */ /* 0x000fca0000400000 */
[----:B------:R-:W-:Y:S01]  /*35360*/  FMNMX R2, R5, R2, !PT ;  /* 0x0000000205027209 */ /* 0x000fe20007800000 */
[----:B------:R-:W-:Y:S02]  /*35370*/  FMUL R5, R14, c[0x0][0x188] ;  /* 0x000062000e057a20 */ /* 0x000fe40000400000 */
[----:B------:R-:W4:Y:S03]  /*35380*/  LDL R14, [R1+0x5d4] ;  /* 0x0005d400010e7983 */ /* 0x000f260000100800 */
[----:B------:R-:W-:Y:S01]  /*35390*/  FMNMX R4, R5, R4, !PT ;  /* 0x0000000405047209 */ /* 0x000fe20007800000 */
[----:B-----5:R-:W-:Y:S02]  /*353a0*/  FMUL R6, R7, c[0x0][0x188] ;  /* 0x0000620007067a20 */ /* 0x020fe40000400000 */
[----:B------:R-:W5:Y:S03]  /*353b0*/  LDL R7, [R1+0x5dc] ;  /* 0x0005dc0001077983 */ /* 0x000f660000100800 */
[----:B------:R-:W-:Y:S01]  /*353c0*/  FMNMX R0, R6, R0, !PT ;  /* 0x0000000006007209 */ /* 0x000fe20007800000 */
[----:B--2---:R-:W-:-:S02]  /*353d0*/  FMUL R6, R24, c[0x0][0x188] ;  /* 0x0000620018067a20 */ /* 0x004fc40000400000 */
[----:B------:R-:W2:Y:S03]  /*353e0*/  LDL R24, [R1+0x838] ;  /* 0x0008380001187983 */ /* 0x000ea60000100800 */
[----:B------:R-:W-:Y:S01]  /*353f0*/  FMNMX R3, R6, R3, !PT ;  /* 0x0000000306037209 */ /* 0x000fe20007800000 */
[----:B------:R-:W-:Y:S02]  /*35400*/  FMUL R6, R10, c[0x0][0x188] ;  /* 0x000062000a067a20 */ /* 0x000fe40000400000 */
[----:B------:R-:W2:Y:S03]  /*35410*/  LDL R10, [R1+0x858] ;  /* 0x00085800010a7983 */ /* 0x000ea60000100800 */
[----:B------:R-:W-:Y:S01]  /*35420*/  FMNMX R0, R6, R0, !PT ;  /* 0x0000000006007209 */ /* 0x000fe20007800000 */
[----:B------:R-:W-:-:S02]  /*35430*/  FMUL R6, R9, c[0x0][0x188] ;  /* 0x0000620009067a20 */ /* 0x000fc40000400000 */
[----:B------:R-:W2:Y:S03]  /*35440*/  LDL R9, [R1+0x83c] ;  /* 0x00083c0001097983 */ /* 0x000ea60000100800 */
[----:B------:R-:W-:Y:S01]  /*35450*/  FMNMX R3, R6, R3, !PT ;  /* 0x0000000306037209 */ /* 0x000fe20007800000 */
[----:B------:R-:W-:Y:S02]  /*35460*/  FMUL R6, R15, c[0x0][0x188] ;  /* 0x000062000f067a20 */ /* 0x000fe40000400000 */
[----:B------:R-:W2:Y:S01]  /*35470*/  LDL R15, [R1+0x85c] ;  /* 0x00085c00010f7983 */ /* 0x000ea20000100800 */
[----:B---3--:R-:W-:-:S03]  /*35480*/  FMUL R5, R22, c[0x0][0x188] ;  /* 0x0000620016057a20 */ /* 0x008fc60000400000 */
[----:B------:R-:W3:Y:S02]  /*35490*/  LDL R22, [R1+0x830] ;  /* 0x0008300001167983 */ /* 0x000ee40000100800 */
[----:B------:R-:W-:Y:S01]  /*354a0*/  FMNMX R2, R5, R2, !PT ;  /* 0x0000000205027209 */ /* 0x000fe20007800000 */
[----:B------:R-:W-:Y:S02]  /*354b0*/  FMUL R5, R8, c[0x0][0x188] ;  /* 0x0000620008057a20 */ /* 0x000fe40000400000 */
[----:B------:R-:W3:Y:S03]  /*354c0*/  LDL R8, [R1+0x850] ;  /* 0x0008500001087983 */ /* 0x000ee60000100800 */
[----:B------:R-:W-:Y:S01]  /*354d0*/  FMNMX R4, R5, R4, !PT ;  /* 0x0000000405047209 */ /* 0x000fe20007800000 */
[----:B------:R-:W-:Y:S02]  /*354e0*/  FMUL R5, R11, c[0x0][0x188] ;  /* 0x000062000b057a20 */ /* 0x000fe40000400000 */
[----:B------:R-:W3:Y:S03]  /*354f0*/  LDL R11, [R1+0x834] ;  /* 0x00083400010b7983 */ /* 0x000ee60000100800 */
[----:B------:R-:W-:Y:S01]  /*35500*/  FMNMX R2, R5, R2, !PT ;  /* 0x0000000205027209 */ /* 0x000fe20007800000 */
[----:B------:R-:W-:-:S02]  /*35510*/  FMUL R5, R13, c[0x0][0x188] ;  /* 0x000062000d057a20 */ /* 0x000fc40000400000 */
[----:B------:R-:W3:Y:S01]  /*35520*/  LDL R13, [R1+0x854] ;  /* 0x00085400010d7983 */ /* 0x000ee20000100800 */
[----:B------:R-:W-:Y:S01]  /*35530*/  FMNMX R0, R6, R0, !PT ;  /* 0x0000000006007209 */ /* 0x000fe20007800000 */
[----:B----4-:R-:W-:Y:S02]  /*35540*/  FMUL R6, R27, c[0x0][0x188] ;  /* 0x000062001b067a20 */ /* 0x010fe40000400000 */
[----:B------:R-:W4:Y:S03]  /*35550*/  LDL R27, [R1+0x828] ;  /* 0x00082800011b7983 */ /* 0x000f260000100800 */
[----:B------:R-:W-:Y:S01]  /*35560*/  FMNMX R3, R6, R3, !PT ;  /* 0x0000000306037209 */ /* 0x000fe20007800000 */
[----:B------:R-:W-:Y:S02]  /*35570*/  FMUL R6, R25, c[0x0][0x188] ;  /* 0x0000620019067a20 */ /* 0x000fe40000400000 */
[----:B------:R-:W4:Y:S03]  /*35580*/  LDL R25, [R1+0x848] ;  /* 0x0008480001197983 */ /* 0x000f260000100800 */
[----:B------:R-:W-:Y:S01]  /*35590*/  FMNMX R0, R6, R0, !PT ;  /* 0x0000000006007209 */ /* 0x000fe20007800000 */
[----:B------:R-:W-:-:S02]  /*355a0*/  FMUL R6, R29, c[0x0][0x188] ;  /* 0x000062001d067a20 */ /* 0x000fc40000400000 */
[----:B------:R-:W4:Y:S03]  /*355b0*/  LDL R29, [R1+0x82c] ;  /* 0x00082c00011d7983 */ /* 0x000f260000100800 */
[----:B------:R-:W-:Y:S02]  /*355c0*/  FMNMX R3, R6, R3, !PT ;  /* 0x0000000306037209 */ /* 0x000fe40007800000 */
[----:B------:R-:W-:Y:S01]  /*355d0*/  FMNMX R4, R5, R4, !PT ;  /* 0x0000000405047209 */ /* 0x000fe20007800000 */
[----:B------:R-:W-:Y:S02]  /*355e0*/  FMUL R5, R20, c[0x0][0x188] ;  /* 0x0000620014057a20 */ /* 0x000fe40000400000 */
[----:B------:R-:W4:Y:S03]  /*355f0*/  LDL R20, [R1+0x820] ;  /* 0x0008200001147983 */ /* 0x000f260000100800 */
[----:B------:R-:W-:Y:S01]  /*35600*/  FMNMX R2, R5, R2, !PT ;  /* 0x0000000205027209 */ /* 0x000fe20007800000 */
[----:B------:R-:W-:-:S02]  /*35610*/  FMUL R5, R26, c[0x0][0x188] ;  /* 0x000062001a057a20 */ /* 0x000fc40000400000 */
[----:B------:R-:W4:Y:S03]  /*35620*/  LDL R26, [R1+0x840] ;  /* 0x00084000011a7983 */ /* 0x000f260000100800 */
[----:B------:R-:W-:Y:S01]  /*35630*/  FMNMX R4, R5, R4, !PT ;  /* 0x0000000405047209 */ /* 0x000fe20007800000 */
[----:B------:R-:W-:Y:S02]  /*35640*/  FMUL R5, R28, c[0x0][0x188] ;  /* 0x000062001c057a20 */ /* 0x000fe40000400000 */
[----:B------:R-:W4:Y:S03]  /*35650*/  LDL R28, [R1+0x824] ;  /* 0x00082400011c7983 */ /* 0x000f260000100800 */
[----:B------:R-:W-:Y:S01]  /*35660*/  FMNMX R2, R5, R2, !PT ;  /* 0x0000000205027209 */ /* 0x000fe20007800000 */
[----:B------:R-:W-:-:S02]  /*35670*/  FMUL R5, R14, c[0x0][0x188] ;  /* 0x000062000e057a20 */ /* 0x000fc40000400000 */
        /* <DEDUP_REMOVED lines=82> */
[----:B------:R-:W-:Y:S01]  /*35ba0*/  FMUL R6, R29, c[0x0][0x188] ;  /* 0x000062001d067a20 */ /* 0x000fe20000400000 */
[----:B------:R-:W-:Y:S01]  /*35bb0*/  FMNMX R4, R5, R4, !PT ;  /* 0x0000000405047209 */ /* 0x000fe20007800000 */
        /* <DEDUP_REMOVED lines=14> */
[----:B-----5:R-:W-:-:S02]  /*35ca0*/  FMUL R6, R7, c[0x0][0x188] ;  /* 0x0000620007067a20 */ /* 0x020fc40000400000 */
[----:B------:R-:W5:Y:S03]  /*35cb0*/  LDL R7, [R1+0x9ac] ;  /* 0x0009ac0001077983 */ /* 0x000f660000100800 */
[----:B------:R-:W-:Y:S01]  /*35cc0*/  FMNMX R0, R6, R0, !PT ;  /* 0x0000000006007209 */ /* 0x000fe20007800000 */
[----:B--2---:R-:W-:Y:S02]  /*35cd0*/  FMUL R6, R24, c[0x0][0x188] ;  /* 0x0000620018067a20 */ /* 0x004fe40000400000 */
[----:B------:R-:W2:Y:S03]  /*35ce0*/  LDL R24, [R1+0xa00] ;  /* 0x000a000001187983 */ /* 0x000ea60000100800 */
[----:B------:R-:W-:Y:S01]  /*35cf0*/  FMNMX R3, R6, R3, !PT ;  /* 0x0000000306037209 */ /* 0x000fe20007800000 */
[----:B------:R-:W-:-:S02]  /*35d00*/  FMUL R6, R10, c[0x0][0x188] ;  /* 0x000062000a067a20 */ /* 0x000fc40000400000 */
[----:B------:R-:W2:Y:S03]  /*35d10*/  LDL R10, [R1+0x9f0] ;  /* 0x0009f000010a7983 */ /* 0x000ea60000100800 */
[----:B------:R-:W-:Y:S01]  /*35d20*/  FMNMX R0, R6, R0, !PT ;  /* 0x0000000006007209 */ /* 0x000fe20007800000 */
[----:B------:R-:W-:Y:S02]  /*35d30*/  FMUL R6, R9, c[0x0][0x188] ;  /* 0x0000620009067a20 */ /* 0x000fe40000400000 */
[----:B------:R-:W2:Y:S03]  /*35d40*/  LDL R9, [R1+0x9e0] ;  /* 0x0009e00001097983 */ /* 0x000ea60000100800 */
[----:B------:R-:W-:Y:S01]  /*35d50*/  FMNMX R3, R6, R3, !PT ;  /* 0x0000000306037209 */ /* 0x000fe20007800000 */
[----:B------:R-:W-:-:S02]  /*35d60*/  FMUL R6, R15, c[0x0][0x188] ;  /* 0x000062000f067a20 */ /* 0x000fc40000400000 */
[----:B------:R-:W2:Y:S01]  /*35d70*/  LDL R15, [R1+0xa0c] ;  /* 0x000a0c00010f7983 */ /* 0x000ea20000100800 */
[----:B---3--:R-:W-:Y:S02]  /*35d80*/  FMUL R5, R22, c[0x0][0x188] ;  /* 0x0000620016057a20 */ /* 0x008fe40000400000 */
[----:B------:R-:W-:Y:S01]  /*35d90*/  FMNMX R0, R6, R0, !PT ;  /* 0x0000000006007209 */ /* 0x000fe20007800000 */
[----:B------:R-:W3:Y:S02]  /*35da0*/  LDL R22, [R1+0x9d8] ;  /* 0x0009d80001167983 */ /* 0x000ee40000100800 */
[----:B------:R-:W-:Y:S01]  /*35db0*/  FMNMX R2, R5, R2, !PT ;  /* 0x0000000205027209 */ /* 0x000fe20007800000 */
[----:B------:R-:W-:Y:S02]  /*35dc0*/  FMUL R5, R8, c[0x0][0x188] ;  /* 0x0000620008057a20 */ /* 0x000fe40000400000 */
[----:B------:R-:W3:Y:S03]  /*35dd0*/  LDL R8, [R1+0xa08] ;  /* 0x000a080001087983 */ /* 0x000ee60000100800 */
[----:B------:R-:W-:Y:S01]  /*35de0*/  FMNMX R4, R5, R4, !PT ;  /* 0x0000000405047209 */ /* 0x000fe20007800000 */
[----:B------:R-:W-:-:S02]  /*35df0*/  FMUL R5, R11, c[0x0][0x188] ;  /* 0x000062000b057a20 */ /* 0x000fc40000400000 */
[----:B------:R-:W3:Y:S03]  /*35e00*/  LDL R11, [R1+0x9f8] ;  /* 0x0009f800010b7983 */ /* 0x000ee60000100800 */
[----:B------:R-:W-:Y:S01]  /*35e10*/  FMNMX R2, R5, R2, !PT ;  /* 0x0000000205027209 */ /* 0x000fe20007800000 */
[----:B------:R-:W-:Y:S02]  /*35e20*/  FMUL R5, R13, c[0x0][0x188] ;  /* 0x000062000d057a20 */ /* 0x000fe40000400000 */
[----:B------:R-:W3:Y:S01]  /*35e30*/  LDL R13, [R1+0xa04] ;  /* 0x000a0400010d7983 */ /* 0x000ee20000100800 */
[----:B----4-:R-:W-:Y:S02]  /*35e40*/  FMUL R6, R27, c[0x0][0x188] ;  /* 0x000062001b067a20 */ /* 0x010fe40000400000 */
[----:B------:R-:W-:Y:S01]  /*35e50*/  FMNMX R4, R5, R4, !PT ;  /* 0x0000000405047209 */ /* 0x000fe20007800000 */
[----:B------:R-:W4:Y:S02]  /*35e60*/  LDL R27, [R1+0xa30] ;  /* 0x000a3000011b7983 */ /* 0x000f240000100800 */
        /* <DEDUP_REMOVED lines=20> */
[----:B------:R-:W-:Y:S01]  /*35fb0*/  FMUL R6, R14, c[0x0][0x188] ;  /* 0x000062000e067a20 */ /* 0x000fe20000400000 */
[----:B------:R-:W2:Y:S04]  /*35fc0*/  LDL R24, [R1+0xa90] ;  /* 0x000a900001187983 */ /* 0x000ea80000100800 */
[----:B------:R-:W2:Y:S01]  /*35fd0*/  LDL R14, [R1+0xa3c] ;  /* 0x000a3c00010e7983 */ /* 0x000ea20000100800 */
[----:B------:R-:W-:Y:S02]  /*35fe0*/  FMNMX R2, R5, R2, !PT ;  /* 0x0000000205027209 */ /* 0x000fe40007800000 */
[----:B------:R-:W-:Y:S01]  /*35ff0*/  FMNMX R0, R6, R0, !PT ;  /* 0x0000000006007209 */ /* 0x000fe20007800000 */
[----:B------:R-:W-:Y:S02]  /*36000*/  FMUL R6, R9, c[0x0][0x188] ;  /* 0x0000620009067a20 */ /* 0x000fe40000400000 */
[----:B------:R-:W2:Y:S01]  /*36010*/  LDL R9, [R1+0xa48] ;  /* 0x000a480001097983 */ /* 0x000ea20000100800 */
[----:B---3--:R-:W-:-:S03]  /*36020*/  FMUL R5, R8, c[0x0][0x188] ;  /* 0x0000620008057a20 */ /* 0x008fc60000400000 */
[----:B------:R-:W3:Y:S02]  /*36030*/  LDL R8, [R1+0xa98] ;  /* 0x000a980001087983 */ /* 0x000ee40000100800 */
[----:B------:R-:W-:Y:S01]  /*36040*/  FMNMX R5, R5, R3, !PT ;  /* 0x0000000305057209 */ /* 0x000fe20007800000 */
[----:B------:R-:W-:Y:S02]  /*36050*/  FMNMX R3, R6, R4, !PT ;  /* 0x0000000406037209 */ /* 0x000fe40007800000 */
[----:B------:R-:W-:Y:S02]  /*36060*/  FMUL R4, R15, c[0x0][0x188] ;  /* 0x000062000f047a20 */ /* 0x000fe40000400000 */
[----:B------:R-:W3:Y:S01]  /*36070*/  LDL R15, [R1+0xa4c] ;  /* 0x000a4c00010f7983 */ /* 0x000ee20000100800 */
[----:B------:R-:W-:-:S03]  /*36080*/  FMUL R6, R13, c[0x0][0x188] ;  /* 0x000062000d067a20 */ /* 0x000fc60000400000 */
[----:B------:R-:W3:Y:S01]  /*36090*/  LDL R13, [R1+0xa44] ;  /* 0x000a4400010d7983 */ /* 0x000ee20000100800 */
[----:B------:R-:W-:Y:S01]  /*360a0*/  FMNMX R4, R4, R5, !PT ;  /* 0x0000000504047209 */ /* 0x000fe20007800000 */
[----:B------:R-:W-:Y:S01]  /*360b0*/  FMUL R5, R11, c[0x0][0x188] ;  /* 0x000062000b057a20 */ /* 0x000fe20000400000 */
[----:B------:R-:W-:Y:S01]  /*360c0*/  FMNMX R2, R6, R2, !PT ;  /* 0x0000000206027209 */ /* 0x000fe20007800000 */
[----:B------:R-:W3:Y:S03]  /*360d0*/  LDL R11, [R1+0xa80] ;  /* 0x000a8000010b7983 */ /* 0x000ee60000100800 */
[----:B------:R-:W-:Y:S01]  /*360e0*/  FMNMX R4, R5, R4, !PT ;  /* 0x0000000405047209 */ /* 0x000fe20007800000 */
[----:B------:R-:W-:Y:S02]  /*360f0*/  FMUL R6, R10, c[0x0][0x188] ;  /* 0x000062000a067a20 */ /* 0x000fe40000400000 */
[----:B------:R-:W3:Y:S03]  /*36100*/  LDL R10, [R1+0xa94] ;  /* 0x000a9400010a7983 */ /* 0x000ee60000100800 */
[----:B------:R-:W-:Y:S01]  /*36110*/  FMNMX R2, R6, R2, !PT ;  /* 0x0000000206027209 */ /* 0x000fe20007800000 */
[----:B----4-:R-:W-:-:S02]  /*36120*/  FMUL R6, R28, c[0x0][0x188] ;  /* 0x000062001c067a20 */ /* 0x010fc40000400000 */
        /* <DEDUP_REMOVED lines=14> */
[----:B------:R-:W-:Y:S02]  /*36210*/  FMUL R5, R26, c[0x0][0x188] ;  /* 0x000062001a057a20 */ /* 0x000fe40000400000 */
        /* <DEDUP_REMOVED lines=8> */
[----:B---3--:R-:W-:-:S02]  /*362a0*/  FMUL R5, R15, c[0x0][0x188] ;  /* 0x000062000f057a20 */ /* 0x008fc40000400000 */
[----:B------:R-:W3:Y:S01]  /*362b0*/  LDL R15, [R1+0x9ec] ;  /* 0x0009ec00010f7983 */ /* 0x000ee20000100800 */
[----:B------:R-:W-:-:S03]  /*362c0*/  FMUL R6, R13, c[0x0][0x188] ;  /* 0x000062000d067a20 */ /* 0x000fc60000400000 */
[----:B------:R-:W3:Y:S01]  /*362d0*/  LDL R13, [R1+0x9e4] ;  /* 0x0009e400010d7983 */ /* 0x000ee20000100800 */
[----:B------:R-:W-:Y:S01]  /*362e0*/  FMNMX R4, R5, R4, !PT ;  /* 0x0000000405047209 */ /* 0x000fe20007800000 */
[----:B------:R-:W-:-:S05]  /*362f0*/  FMUL R5, R8, c[0x0][0x188] ;  /* 0x0000620008057a20 */ /* 0x000fca0000400000 */
[----:B------:R-:W-:Y:S02]  /*36300*/  FMNMX R4, R5, R4, !PT ;  /* 0x0000000405047209 */ /* 0x000fe40007800000 */
        /* <DEDUP_REMOVED lines=8> */
[----:B------:R-:W3:Y:S03]  /*36390*/  LDL R11, [R1+0xa2c] ;  /* 0x000a2c00010b7983 */ /* 0x000ee60000100800 */
[----:B------:R-:W-:Y:S01]  /*363a0*/  FMNMX R2, R6, R2, !PT ;  /* 0x0000000206027209 */ /* 0x000fe20007800000 */
[----:B----4-:R-:W-:Y:S02]  /*363b0*/  FMUL R6, R29, c[0x0][0x188] ;  /* 0x000062001d067a20 */ /* 0x010fe40000400000 */
        /* <DEDUP_REMOVED lines=12> */
[----:B------:R-:W2:Y:S01]  /*36480*/  LDL R9, [R1+0x554] ;  /* 0x0005540001097983 */ /* 0x000ea20000100800 */
[----:B---3--:R-:W-:-:S03]  /*36490*/  FMUL R8, R15, c[0x0][0x188] ;  /* 0x000062000f087a20 */ /* 0x008fc60000400000 */
[----:B------:R-:W3:Y:S01]  /*364a0*/  LDL R15, [R1+0xa60] ;  /* 0x000a6000010f7983 */ /* 0x000ee20000100800 */
[----:B------:R-:W-:-:S03]  /*364b0*/  FMUL R2, R13, c[0x0][0x188] ;  /* 0x000062000d027a20 */ /* 0x000fc60000400000 */
[----:B------:R-:W3:Y:S01]  /*364c0*/  LDL R13, [R1+0xa1c] ;  /* 0x000a1c00010d7983 */ /* 0x000ee20000100800 */
[----:B------:R-:W-:Y:S02]  /*364d0*/  FMNMX R0, R4, R0, !PT ;  /* 0x0000000004007209 */ /* 0x000fe40007800000 */
[----:B------:R-:W0:Y:S01]  /*364e0*/  SHFL.BFLY PT, R4, R5, 0x2, 0x1f ;  /* 0x0c401f0005047f89 */ /* 0x000e2200000e0000 */
[----:B------:R-:W-:Y:S02]  /*364f0*/  FMNMX R3, R2, R3, !PT ;  /* 0x0000000302037209 */ /* 0x000fe40007800000 */
[----:B------:R-:W1:Y:S01]  /*36500*/  SHFL.BFLY PT, R2, R6, 0x2, 0x1f ;  /* 0x0c401f0006027f89 */ /* 0x000e6200000e0000 */
[----:B------:R-:W-:Y:S01]  /*36510*/  FMNMX R0, R8, R0, !PT ;  /* 0x0000000008007209 */ /* 0x000fe20007800000 */
[----:B------:R-:W-:-:S05]  /*36520*/  FMUL R8, R22, c[0x0][0x188] ;  /* 0x0000620016087a20 */ /* 0x000fca0000400000 */
[----:B------:R-:W-:Y:S01]  /*36530*/  FMNMX R0, R8, R0, !PT ;  /* 0x0000000008007209 */ /* 0x000fe20007800000 */
[----:B------:R-:W-:-:S05]  /*36540*/  FMUL R8, R27, c[0x0][0x188] ;  /* 0x000062001b087a20 */ /* 0x000fca0000400000 */
[----:B------:R-:W-:Y:S02]  /*36550*/  FMNMX R0, R8, R0, !PT ;  /* 0x0000000008007209 */ /* 0x000fe40007800000 */
[----:B0-----:R-:W-:Y:S01]  /*36560*/  FMNMX R4, R5, R4, !PT ;  /* 0x0000000405047209 */ /* 0x001fe20007800000 */
[----:B------:R-:W-:Y:S01]  /*36570*/  FMUL R5, R24, c[0x0][0x188] ;  /* 0x0000620018057a20 */ /* 0x000fe20000400000 */
[----:B-1----:R-:W-:Y:S01]  /*36580*/  FMNMX R2, R6, R2, !PT ;  /* 0x0000000206027209 */ /* 0x002fe20007800000 */
[----:B------:R-:W-:-:S05]  /*36590*/  FMUL R6, R25, c[0x0][0x188] ;  /* 0x0000620019067a20 */ /* 0x000fca0000400000 */
[----:B------:R-:W-:Y:S02]  /*365a0*/  FMNMX R6, R6, R0, !PT ;  /* 0x0000000006067209 */ /* 0x000fe40007800000 */
[----:B------:R-:W0:Y:S01]  /*365b0*/  SHFL.BFLY PT, R0, R4, 0x1, 0x1f ;  /* 0x0c201f0004007f89 */ /* 0x000e2200000e0000 */
[----:B------:R-:W-:-:S05]  /*365c0*/  FMUL R8, R11, c[0x0][0x188] ;  /* 0x000062000b087a20 */ /* 0x000fca0000400000 */
[----:B------:R-:W-:Y:S01]  /*365d0*/  FMNMX R6, R8, R6, !PT ;  /* 0x0000000608067209 */ /* 0x000fe20007800000 */
[----:B----4-:R-:W-:-:S05]  /*365e0*/  FMUL R8, R29, c[0x0][0x188] ;  /* 0x000062001d087a20 */ /* 0x010fca0000400000 */
[----:B------:R-:W-:Y:S02]  /*365f0*/  FMNMX R6, R8, R6, !PT ;  /* 0x0000000608067209 */ /* 0x000fe40007800000 */
[----:B0-----:R-:W-:Y:S01]  /*36600*/  FMNMX R4, R4, R0, !PT ;  /* 0x0000000004047209 */ /* 0x001fe20007800000 */
[----:B------:R-:W0:Y:S02]  /*36610*/  S2R R22, SR_TID.X ;  /* 0x0000000000167919 */ /* 0x000e240000002100 */
[C---:B0-----:R-:W-:Y:S02]  /*36620*/  LOP3.LUT P0, RZ, R22.reuse, 0x80, RZ, 0xc0, !PT ;  /* 0x0000008016ff7812 */ /* 0x041fe4000780c0ff */
[----:B------:R-:W-:Y:S02]  /*36630*/  LOP3.LUT P1, RZ, R22, 0x80, RZ, 0xc0, !PT ;  /* 0x0000008016ff7812 */ /* 0x000fe4000782c0ff */
[----:B------:R-:W-:Y:S01]  /*36640*/  SEL R22, RZ, 0x110, !P0 ;  /* 0x00000110ff167807 */ /* 0x000fe20004000000 */
[----:B-----5:R-:W-:-:S05]  /*36650*/  FMUL R7, R7, c[0x0][0x188] ;  /* 0x0000620007077a20 */ /* 0x020fca0000400000 */
[----:B------:R-:W-:Y:S01]  /*36660*/  FMNMX R3, R7, R3, !PT ;  /* 0x0000000307037209 */ /* 0x000fe20007800000 */
[----:B------:R-:W-:-:S05]  /*36670*/  FMUL R7, R20, c[0x0][0x188] ;  /* 0x0000620014077a20 */ /* 0x000fca0000400000 */
[----:B------:R-:W-:Y:S01]  /*36680*/  FMNMX R3, R7, R3, !PT ;  /* 0x0000000307037209 */ /* 0x000fe20007800000 */
[----:B------:R-:W-:-:S05]  /*36690*/  FMUL R7, R26, c[0x0][0x188] ;  /* 0x000062001a077a20 */ /* 0x000fca0000400000 */
[----:B------:R-:W-:-:S04]  /*366a0*/  FMNMX R3, R7, R3, !PT ;  /* 0x0000000307037209 */ /* 0x000fc80007800000 */
[----:B------:R-:W-:Y:S02]  /*366b0*/  FMNMX R3, R5, R3, !PT ;  /* 0x0000000305037209 */ /* 0x000fe40007800000 */
[----:B------:R-:W0:Y:S01]  /*366c0*/  SHFL.BFLY PT, R5, R2, 0x1, 0x1f ;  /* 0x0c201f0002057f89 */ /* 0x000e2200000e0000 */
[----:B------:R-:W-:-:S05]  /*366d0*/  FMUL R7, R28, c[0x0][0x188] ;  /* 0x000062001c077a20 */ /* 0x000fca0000400000 */
[----:B------:R-:W-:Y:S01]  /*366e0*/  FMNMX R3, R7, R3, !PT ;  /* 0x0000000307037209 */ /* 0x000fe20007800000 */
[----:B--2---:R-:W-:-:S05]  /*366f0*/  FMUL R7, R14, c[0x0][0x188] ;  /* 0x000062000e077a20 */ /* 0x004fca0000400000 */
[----:B------:R-:W-:Y:S02]  /*36700*/  FMNMX R3, R7, R3, !PT ;  /* 0x0000000307037209 */ /* 0x000fe40007800000 */
[----:B0-----:R-:W-:-:S04]  /*36710*/  FMNMX R5, R2, R5, !PT ;  /* 0x0000000502057209 */ /* 0x001fc80007800000 */
[----:B------:R-:W-:Y:S01]  /*36720*/  FMNMX R14, R5, R10, !PT ;  /* 0x0000000a050e7209 */ /* 0x000fe20007800000 */
[----:B------:R-:W-:Y:S02]  /*36730*/  FMNMX R10, R4, R9, !PT ;  /* 0x00000009040a7209 */ /* 0x000fe40007800000 */
[----:B---3--:R-:W-:Y:S02]  /*36740*/  FMUL R0, R15, c[0x0][0x188] ;  /* 0x000062000f007a20 */ /* 0x008fe40000400000 */
[----:B------:R-:W-:-:S03]  /*36750*/  FMUL R7, R13, c[0x0][0x188] ;  /* 0x000062000d077a20 */ /* 0x000fc60000400000 */
[----:B------:R-:W-:Y:S02]  /*36760*/  FMNMX R3, R0, R3, !PT ;  /* 0x0000000300037209 */ /* 0x000fe40007800000 */
[----:B------:R-:W-:Y:S01]  /*36770*/  FMNMX R2, R7, R6, !PT ;  /* 0x0000000607027209 */ /* 0x000fe20007800000 */
[--C-:B------:R-:W-:Y:S02]  /*36780*/  FFMA R0, R16, c[0x0][0x188], -R14.reuse ;  /* 0x0000620010007a23 */ /* 0x100fe4000000080e */
[----:B------:R-:W-:Y:S02]  /*36790*/  FFMA R4, R17, c[0x0][0x188], -R14 ;  /* 0x0000620011047a23 */ /* 0x000fe4000000080e */
[----:B------:R-:W-:Y:S01]  /*367a0*/  STL [R1+0x3c84], R2 ;  /* 0x003c840201007387 */ /* 0x000fe20000100800 */
[----:B------:R-:W2:Y:S02]  /*367b0*/  LDL.LU R27, [R1+0x204] ;  /* 0x00020400011b7983 */ /* 0x000ea40000300800 */
[----:B------:R-:W3:Y:S02]  /*367c0*/  LDL.LU R11, [R1+0x1d8] ;  /* 0x0001d800010b7983 */ /* 0x000ee40000300800 */
[----:B------:R-:W-:Y:S01]  /*367d0*/  STL [R1+0x3c88], R3 ;  /* 0x003c880301007387 */ /* 0x000fe20000100800 */
[----:B------:R-:W-:Y:S01]  /*367e0*/  STL [R1+0x980], R14 ;  /* 0x0009800e01007387 */ /* 0x000fe20000100800 */
[----:B------:R-:W-:Y:S03]  /*367f0*/  STL [R1+0x3c8c], R0 ;  /* 0x003c8c0001007387 */ /* 0x000fe60000100800 */
[----:B------:R-:W0:Y:S01]  /*36800*/  S2R R15, SR_TID.X ;  /* 0x00000000000f7919 */ /* 0x000e220000002100 */
[----:B------:R1:W-:Y:S02]  /*36810*/  STL [R1+0x3c94], R4 ;  /* 0x003c940401007387 */ /* 0x0003e40000100800 */
[----:B------:R4:W-:Y:S02]  /*36820*/  STL [R1+0x3c90], R14 ;  /* 0x003c900e01007387 */ /* 0x0009e40000100800 */
[----:B------:R-:W-:Y:S01]  /*36830*/  STL [R1+0x984], R10 ;  /* 0x0009840a01007387 */ /* 0x000fe20000100800 */
[----:B------:R-:W5:Y:S01]  /*36840*/  LDL.LU R25, [R1+0x1d0] ;  /* 0x0001d00001197983 */ /* 0x000f620000300800 */
[----:B------:R-:W5:Y:S03]  /*36850*/  LDL.LU R28, [R1+0x1c8] ;  /* 0x0001c800011c7983 */ /* 0x000f660000300800 */
[----:B-1----:R-:W5:Y:S01]  /*36860*/  LDL.LU R4, [R1+0x1bc] ;  /* 0x0001bc0001047983 */ /* 0x002f620000300800 */
[----:B----4-:R-:W4:Y:S02]  /*36870*/  LDL.LU R14, [R1+0x1b4] ;  /* 0x0001b400010e7983 */ /* 0x010f240000300800 */
[----:B------:R-:W4:Y:S02]  /*36880*/  LDL.LU R26, [R1+0x1ac] ;  /* 0x0001ac00011a7983 */ /* 0x000f240000300800 */
[----:B------:R-:W4:Y:S01]  /*36890*/  LDL.LU R0, [R1+0x1a4] ;  /* 0x0001a40001007983 */ /* 0x000f220000300800 */
[----:B------:R-:W4:Y:S01]  /*368a0*/  LDL.LU R3, [R1+0x198] ;  /* 0x0001980001037983 */ /* 0x000f220000300800 */
[----:B------:R-:W4:Y:S02]  /*368b0*/  LDL.LU R2, [R1+0x190] ;  /* 0x0001900001027983 */ /* 0x000f240000300800 */
[----:B------:R-:W4:Y:S02]  /*368c0*/  LDL.LU R21, [R1+0x188] ;  /* 0x0001880001157983 */ /* 0x000f240000300800 */
[----:B------:R-:W4:Y:S01]  /*368d0*/  LDL.LU R20, [R1+0x180] ;  /* 0x0001800001147983 */ /* 0x000f220000300800 */
[----:B------:R-:W4:Y:S01]  /*368e0*/  LDL.LU R9, [R1+0x174] ;  /* 0x0001740001097983 */ /* 0x000f220000300800 */
[----:B------:R-:W4:Y:S01]  /*368f0*/  LDL.LU R13, [R1+0x168] ;  /* 0x00016800010d7983 */ /* 0x000f220000300800 */
[----:B0-----:R-:W-:Y:S01]  /*36900*/  LOP3.LUT R29, R15, 0x7f, RZ, 0xc0, !PT ;  /* 0x0000007f0f1d7812 */ /* 0x001fe200078ec0ff */
[----:B------:R-:W-:Y:S01]  /*36910*/  FFMA R5, R18, c[0x0][0x188], -R10 ;  /* 0x0000620012057a23 */ /* 0x000fe2000000080a */
[----:B------:R-:W4:Y:S01]  /*36920*/  LDL.LU R15, [R1+0x160] ;  /* 0x00016000010f7983 */ /* 0x000f220000300800 */
[----:B------:R-:W4:Y:S02]  /*36930*/  LDL.LU R18, [R1+0x140] ;  /* 0x0001400001127983 */ /* 0x000f240000300800 */
[C---:B------:R-:W-:Y:S01]  /*36940*/  IMAD.SHL.U32 R23, R29.reuse, 0x2, RZ ;  /* 0x000000021d177824 */ /* 0x040fe200078e00ff */
[----:B------:R-:W-:Y:S01]  /*36950*/  SHF.L.U32 R24, R29, 0x1, RZ ;  /* 0x000000011d187819 */ /* 0x000fe200000006ff */
[----:B------:R-:W4:Y:S01]  /*36960*/  LDL.LU R17, [R1+0x134] ;  /* 0x0001340001117983 */ /* 0x000f220000300800 */
[----:B------:R-:W4:Y:S02]  /*36970*/  LDL.LU R29, [R1+0x12c] ;  /* 0x00012c00011d7983 */ /* 0x000f240000300800 */
[----:B------:R-:W-:-:S04]  /*36980*/  LOP3.LUT R22, R22, R23, RZ, 0x3c, !PT ;  /* 0x0000001716167212 */ /* 0x000fc800078e3cff */
[----:B------:R-:W-:-:S05]  /*36990*/  LOP3.LUT R22, R22, 0x20, RZ, 0x3c, !PT ;  /* 0x0000002016167812 */ /* 0x000fca00078e3cff */
[----:B------:R0:W-:Y:S04]  /*369a0*/  STS.U16 [R22+0x2fa00], R12 ;  /* 0x02fa000c16007388 */ /* 0x0001e80000000400 */
[----:B0-----:R-:W4:Y:S01]  /*369b0*/  LDL.LU R12, [R1+0x150] ;  /* 0x00015000010c7983 */ /* 0x001f220000300800 */
[----:B------:R-:W-:Y:S01]  /*369c0*/  FFMA R6, R19, c[0x0][0x188], -R10 ;  /* 0x0000620013067a23 */ /* 0x000fe2000000080a */
[----:B------:R-:W-:Y:S01]  /*369d0*/  SEL R19, RZ, 0x110, !P1 ;  /* 0x00000110ff137807 */ /* 0x000fe20004800000 */
[----:B------:R-:W4:Y:S01]  /*369e0*/  LDL.LU R16, [R1+0x11c] ;  /* 0x00011c0001107983 */ /* 0x000f220000300800 */
[----:B------:R-:W4:Y:S01]  /*369f0*/  LDL.LU R23, [R1+0x10c] ;  /* 0x00010c0001177983 */ /* 0x000f220000300800 */
[----:B------:R-:W4:Y:S01]  /*36a00*/  LDL.LU R22, [R1+0x100] ;  /* 0x0001000001167983 */ /* 0x000f220000300800 */
[----:B------:R-:W-:Y:S01]  /*36a10*/  LOP3.LUT R19, R19, R24, RZ, 0x3c, !PT ;  /* 0x0000001813137212 */ /* 0x000fe200078e3cff */
[----:B------:R-:W4:Y:S01]  /*36a20*/  LDL.LU R7, [R1+0xf8] ;  /* 0x0000f80001077983 */ /* 0x000f220000300800 */
[----:B------:R-:W4:Y:S02]  /*36a30*/  LDL.LU R8, [R1+0xe8] ;  /* 0x0000e80001087983 */ /* 0x000f240000300800 */
[----:B------:R-:W-:-:S05]  /*36a40*/  LOP3.LUT R19, R19, 0x40, RZ, 0x3c, !PT ;  /* 0x0000004013137812 */ /* 0x000fca00078e3cff */
[----:B--2---:R0:W-:Y:S01]  /*36a50*/  STS.U16 [R19+0x20400], R27 ;  /* 0x0204001b13007388 */ /* 0x0041e20000000400 */
[----:B---3--:R1:W-:Y:S03]  /*36a60*/  STS.U16 [R19+0x20c00], R11 ;  /* 0x020c000b13007388 */ /* 0x0083e60000000400 */
[----:B-----5:R2:W-:Y:S04]  /*36a70*/  STS.U16 [R19+0x21400], R25 ;  /* 0x0214001913007388 */ /* 0x0205e80000000400 */
[----:B0-----:R-:W3:Y:S01]  /*36a80*/  LDL.LU R27, [R1+0xd8] ;  /* 0x0000d800011b7983 */ /* 0x001ee20000300800 */
[----:B-1----:R-:W5:Y:S02]  /*36a90*/  LDL.LU R11, [R1+0xcc] ;  /* 0x0000cc00010b7983 */ /* 0x002f640000300800 */
[----:B------:R0:W-:Y:S01]  /*36aa0*/  STS.U16 [R19+0x21c00], R28 ;  /* 0x021c001c13007388 */ /* 0x0001e20000000400 */
[----:B--2---:R-:W2:Y:S01]  /*36ab0*/  LDL.LU R25, [R1+0xc4] ;  /* 0x0000c40001197983 */ /* 0x004ea20000300800 */
[----:B0-----:R-:W2:Y:S03]  /*36ac0*/  LDL.LU R28, [R1+0x48] ;  /* 0x00004800011c7983 */ /* 0x001ea60000300800 */
[----:B------:R0:W-:Y:S01]  /*36ad0*/  STS.U16 [R19+0x22400], R4 ;  /* 0x0224000413007388 */ /* 0x0001e20000000400 */
[----:B----4-:R1:W-:Y:S03]  /*36ae0*/  STS.U16 [R19+0x22c00], R14 ;  /* 0x022c000e13007388 */ /* 0x0103e60000000400 */
[----:B------:R4:W-:Y:S01]  /*36af0*/  STS.U16 [R19+0x23400], R26 ;  /* 0x0234001a13007388 */ /* 0x0009e20000000400 */
[----:B------:R4:W-:Y:S03]  /*36b00*/  STS.U16 [R19+0x23c00], R0 ;  /* 0x023c000013007388 */ /* 0x0009e60000000400 */
[----:B------:R4:W-:Y:S04]  /*36b10*/  STS.U16 [R19+0x24400], R3 ;  /* 0x0244000313007388 */ /* 0x0009e80000000400 */
[----:B0-----:R-:W2:Y:S04]  /*36b20*/  LDL.LU R4, [R1+0x3c94] ;  /* 0x003c940001047983 */ /* 0x001ea80000300800 */
[----:B-1----:R-:W2:Y:S01]  /*36b30*/  LDL.LU R14, [R1+0x3c90] ;  /* 0x003c9000010e7983 */ /* 0x002ea20000300800 */
[----:B----4-:R-:W4:Y:S02]  /*36b40*/  LDL.LU R26, [R1+0x44] ;  /* 0x00004400011a7983 */ /* 0x010f240000300800 */
[----:B------:R-:W4:Y:S01]  /*36b50*/  LDL.LU R0, [R1+0x3c8c] ;  /* 0x003c8c0001007983 */ /* 0x000f220000300800 */
[----:B------:R-:W4:Y:S04]  /*36b60*/  LDL.LU R3, [R1+0x3c88] ;  /* 0x003c880001037983 */ /* 0x000f280000300800 */
[----:B------:R0:W-:Y:S01]  /*36b70*/  STS.U16 [R19+0x24c00], R2 ;  /* 0x024c000213007388 */ /* 0x0001e20000000400 */
[----:B------:R1:W-:Y:S02]  /*36b80*/  STS.U16 [R19+0x25400], R21 ;  /* 0x0254001513007388 */ /* 0x0003e40000000400 */
[----:B------:R1:W-:Y:S02]  /*36b90*/  STS.U16 [R19+0x25c00], R20 ;  /* 0x025c001413007388 */ /* 0x0003e40000000400 */
[----:B------:R1:W-:Y:S01]  /*36ba0*/  STS.U16 [R19+0x26400], R9 ;  /* 0x0264000913007388 */ /* 0x0003e20000000400 */
[----:B------:R1:W-:Y:S01]  /*36bb0*/  STS.U16 [R19+0x26c00], R13 ;  /* 0x026c000d13007388 */ /* 0x0003e20000000400 */
[----:B------:R1:W-:Y:S03]  /*36bc0*/  STS.U16 [R19+0x27400], R15 ;  /* 0x0274000f13007388 */ /* 0x0003e60000000400 */
[----:B0-----:R-:W4:Y:S01]  /*36bd0*/  LDL.LU R2, [R1+0x3c84] ;  /* 0x003c840001027983 */ /* 0x001f220000300800 */
[----:B-1----:R-:W4:Y:S03]  /*36be0*/  LDL.LU R21, [R1+0x3c80] ;  /* 0x003c800001157983 */ /* 0x002f260000300800 */
[----:B------:R-:W4:Y:S01]  /*36bf0*/  LDL.LU R20, [R1+0x3c7c] ;  /* 0x003c7c0001147983 */ /* 0x000f220000300800 */
[----:B------:R-:W4:Y:S03]  /*36c00*/  LDL.LU R9, [R1+0x3c78] ;  /* 0x003c780001097983 */ /* 0x000f260000300800 */
[----:B------:R-:W4:Y:S01]  /*36c10*/  LDL.LU R13, [R1+0x3c74] ;  /* 0x003c7400010d7983 */ /* 0x000f220000300800 */
[----:B------:R-:W4:Y:S03]  /*36c20*/  LDL.LU R15, [R1+0x3c70] ;  /* 0x003c7000010f7983 */ /* 0x000f260000300800 */
[----:B------:R-:W-:Y:S01]  /*36c30*/  STS.U16 [R19+0x27c00], R12 ;  /* 0x027c000c13007388 */ /* 0x000fe20000000400 */
[----:B------:R0:W-:Y:S02]  /*36c40*/  STS.U16 [R19+0x28400], R18 ;  /* 0x0284001213007388 */ /* 0x0001e40000000400 */
[----:B------:R-:W-:Y:S02]  /*36c50*/  STS.U16 [R19+0x28c00], R17 ;  /* 0x028c001113007388 */ /* 0x000fe40000000400 */
[----:B------:R1:W-:Y:S01]  /*36c60*/  STS.U16 [R19+0x29400], R29 ;  /* 0x0294001d13007388 */ /* 0x0003e20000000400 */
[----:B0-----:R-:W4:Y:S01]  /*36c70*/  LDL.LU R18, [R1+0x200] ;  /* 0x0002000001127983 */ /* 0x001f220000300800 */
[----:B-1----:R-:W4:Y:S03]  /*36c80*/  LDL.LU R29, [R1+0x1d4] ;  /* 0x0001d400011d7983 */ /* 0x002f260000300800 */
[----:B------:R-:W-:Y:S01]  /*36c90*/  STS.U16 [R19+0x29c00], R16 ;  /* 0x029c001013007388 */ /* 0x000fe20000000400 */
[----:B------:R0:W-:Y:S02]  /*36ca0*/  STS.U16 [R19+0x2a400], R23 ;  /* 0x02a4001713007388 */ /* 0x0001e40000000400 */
[----:B------:R1:W-:Y:S02]  /*36cb0*/  STS.U16 [R19+0x2ac00], R22 ;  /* 0x02ac001613007388 */ /* 0x0003e40000000400 */
[----:B------:R-:W-:Y:S01]  /*36cc0*/  STS.U16 [R19+0x2b400], R7 ;  /* 0x02b4000713007388 */ /* 0x000fe20000000400 */
[----:B------:R-:W-:Y:S04]  /*36cd0*/  STS.U16 [R19+0x2bc00], R8 ;  /* 0x02bc000813007388 */ /* 0x000fe80000000400 */
[----:B0-----:R-:W4:Y:S01]  /*36ce0*/  LDL.LU R23, [R1+0x1cc] ;  /* 0x0001cc0001177983 */ /* 0x001f220000300800 */
[----:B-1----:R-:W4:Y:S03]  /*36cf0*/  LDL.LU R22, [R1+0x1c4] ;  /* 0x0001c40001167983 */ /* 0x002f260000300800 */
[----:B---3--:R-:W-:Y:S01]  /*36d00*/  STS.U16 [R19+0x2c400], R27 ;  /* 0x02c4001b13007388 */ /* 0x008fe20000000400 */
[----:B-----5:R0:W-:Y:S03]  /*36d10*/  STS.U16 [R19+0x2cc00], R11 ;  /* 0x02cc000b13007388 */ /* 0x0201e60000000400 */
[----:B--2---:R1:W-:Y:S01]  /*36d20*/  STS.U16 [R19+0x2d400], R25 ;  /* 0x02d4001913007388 */ /* 0x0043e20000000400 */
[----:B------:R2:W-:Y:S03]  /*36d30*/  STS.U16 [R19+0x2dc00], R28 ;  /* 0x02dc001c13007388 */ /* 0x0005e60000000400 */
[----:B0-----:R-:W3:Y:S01]  /*36d40*/  LDL.LU R11, [R1+0x1c0] ;  /* 0x0001c000010b7983 */ /* 0x001ee20000300800 */
[----:B------:R-:W5:Y:S03]  /*36d50*/  LDL.LU R8, [R1+0x1b8] ;  /* 0x0001b80001087983 */ /* 0x000f660000300800 */
[----:B-1----:R-:W5:Y:S04]  /*36d60*/  LDL.LU R25, [R1+0x1b0] ;  /* 0x0001b00001197983 */ /* 0x002f680000300800 */
[----:B--2---:R-:W0:Y:S04]  /*36d70*/  S2R R28, SR_TID.X ;  /* 0x00000000001c7919 */ /* 0x004e280000002100 */
[----:B----4-:R1:W-:Y:S01]  /*36d80*/  STS.U16 [R19+0x2e400], R26 ;  /* 0x02e4001a13007388 */ /* 0x0103e20000000400 */
[----:B------:R-:W2:Y:S02]  /*36d90*/  LDL.LU R17, [R1+0x1a8] ;  /* 0x0001a80001117983 */ /* 0x000ea40000300800 */
[----:B------:R-:W4:Y:S02]  /*36da0*/  LDL.LU R7, [R1+0x19c] ;  /* 0x00019c0001077983 */ /* 0x000f240000300800 */
[----:B------:R-:W2:Y:S01]  /*36db0*/  LDL.LU R27, [R1+0x194] ;  /* 0x00019400011b7983 */ /* 0x000ea20000300800 */
[----:B0-----:R-:W-:-:S04]  /*36dc0*/  LOP3.LUT P0, RZ, R28, 0x80, RZ, 0xc0, !PT ;  /* 0x000000801cff7812 */ /* 0x001fc8000780c0ff */
[----:B-1----:R-:W-:-:S04]  /*36dd0*/  SEL R26, RZ, 0x110, !P0 ;  /* 0x00000110ff1a7807 */ /* 0x002fc80004000000 */
[----:B------:R-:W-:Y:S01]  /*36de0*/  LOP3.LUT R26, R26, R24, RZ, 0x3c, !PT ;  /* 0x000000181a1a7212 */ /* 0x000fe200078e3cff */
[----:B------:R-:W-:Y:S04]  /*36df0*/  STS.U16 [R19+0x2ec00], R15 ;  /* 0x02ec000f13007388 */ /* 0x000fe80000000400 */
[----:B------:R-:W4:Y:S01]  /*36e00*/  LDL.LU R24, [R1+0x18c] ;  /* 0x00018c0001187983 */ /* 0x000f220000300800 */
[----:B------:R-:W-:Y:S01]  /*36e10*/  LOP3.LUT R26, R26, 0x60, RZ, 0x3c, !PT ;  /* 0x000000601a1a7812 */ /* 0x000fe200078e3cff */
[----:B------:R-:W-:Y:S02]  /*36e20*/  STS.U16 [R19+0x2f400], R13 ;  /* 0x02f4000d13007388 */ /* 0x000fe40000000400 */
[----:B------:R-:W-:Y:S02]  /*36e30*/  STS.U16 [R19+0x2fc00], R9 ;  /* 0x02fc000913007388 */ /* 0x000fe40000000400 */
[----:B------:R-:W-:Y:S02]  /*36e40*/  STS.U16 [R26+0x20600], R18 ;  /* 0x020600121a007388 */ /* 0x000fe40000000400 */
[----:B------:R0:W-:Y:S02]  /*36e50*/  STS.U16 [R26+0x20e00], R29 ;  /* 0x020e001d1a007388 */ /* 0x0001e40000000400 */
[----:B0-----:R-:W4:Y:S01]  /*36e60*/  LDL.LU R29, [R1+0x184] ;  /* 0x00018400011d7983 */ /* 0x001f220000300800 */
[----:B------:R-:W-:-:S04]  /*36e70*/  FMUL R0, R0, 1.4426950216293334961 ;  /* 0x3fb8aa3b00007820 */ /* 0x000fc80000400000 */
[----:B------:R0:W1:Y:S02]  /*36e80*/  MUFU.EX2 R16, R0 ;  /* 0x0000000000107308 */ /* 0x0000640000000800 */
[----:B0-----:R-:W-:-:S06]  /*36e90*/  FMUL R0, R4, 1.4426950216293334961 ;  /* 0x3fb8aa3b04007820 */ /* 0x001fcc0000400000 */
[----:B------:R-:W0:Y:S01]  /*36ea0*/  MUFU.EX2 R0, R0 ;  /* 0x0000000000007308 */ /* 0x000e220000000800 */
[----:B-1----:R-:W-:Y:S04]  /*36eb0*/  STL [R1+0xbe4], R16 ;  /* 0x000be41001007387 */ /* 0x002fe80000100800 */
[----:B------:R1:W-:Y:S01]  /*36ec0*/  STS.U16 [R26+0x21600], R23 ;  /* 0x021600171a007388 */ /* 0x0003e20000000400 */
[----:B------:R-:W-:Y:S02]  /*36ed0*/  FFMA R4, R20, c[0x0][0x188], -R14 ;  /* 0x0000620014047a23 */ /* 0x000fe4000000080e */
[----:B------:R1:W-:Y:S02]  /*36ee0*/  STS.U16 [R26+0x21e00], R22 ;  /* 0x021e00161a007388 */ /* 0x0003e40000000400 */
[----:B-1----:R-:W4:Y:S01]  /*36ef0*/  LDL.LU R23, [R1+0x17c] ;  /* 0x00017c0001177983 */ /* 0x002f220000300800 */
[----:B------:R-:W4:Y:S03]  /*36f00*/  LDL.LU R22, [R1+0x170] ;  /* 0x0001700001167983 */ /* 0x000f260000300800 */
[----:B0-----:R0:W-:Y:S02]  /*36f10*/  STL [R1+0xbdc], R0 ;  /* 0x000bdc0001007387 */ /* 0x0011e40000100800 */
[----:B0-----:R-:W-:-:S04]  /*36f20*/  FMUL R0, R4, 1.4426950216293334961 ;  /* 0x3fb8aa3b04007820 */ /* 0x001fc80000400000 */
[----:B------:R0:W1:Y:S01]  /*36f30*/  MUFU.EX2 R18, R0 ;  /* 0x0000000000127308 */ /* 0x0000620000000800 */
[----:B------:R-:W-:-:S04]  /*36f40*/  FFMA R4, R21, c[0x0][0x188], -R14 ;  /* 0x0000620015047a23 */ /* 0x000fc8000000080e */
[----:B0-----:R-:W-:Y:S01]  /*36f50*/  FMUL R0, R4, 1.4426950216293334961 ;  /* 0x3fb8aa3b04007820 */ /* 0x001fe20000400000 */
[----:B---3--:R0:W-:Y:S01]  /*36f60*/  STS.U16 [R26+0x22600], R11 ;  /* 0x0226000b1a007388 */ /* 0x0081e20000000400 */
[----:B-----5:R3:W-:Y:S03]  /*36f70*/  STS.U16 [R26+0x22e00], R8 ;  /* 0x022e00081a007388 */ /* 0x0207e60000000400 */
[----:B0-----:R-:W5:Y:S04]  /*36f80*/  LDL.LU R11, [R1+0x16c] ;  /* 0x00016c00010b7983 */ /* 0x001f680000300800 */
[----:B---3--:R-:W3:Y:S01]  /*36f90*/  LDL.LU R8, [R1+0x164] ;  /* 0x0001640001087983 */ /* 0x008ee20000300800 */
[----:B------:R-:W3:Y:S03]  /*36fa0*/  LDL.LU R20, [R1+0x148] ;  /* 0x0001480001147983 */ /* 0x000ee60000300800 */
[----:B------:R0:W-:Y:S01]  /*36fb0*/  STS.U16 [R26+0x23600], R25 ;  /* 0x023600191a007388 */ /* 0x0001e20000000400 */
[----:B------:R-:W3:Y:S03]  /*36fc0*/  LDL.LU R9, [R1+0x138] ;  /* 0x0001380001097983 */ /* 0x000ee60000300800 */
[----:B--2---:R-:W-:Y:S01]  /*36fd0*/  STS.U16 [R26+0x23e00], R17 ;  /* 0x023e00111a007388 */ /* 0x004fe20000000400 */
[----:B----4-:R2:W-:Y:S03]  /*36fe0*/  STS.U16 [R26+0x24600], R7 ;  /* 0x024600071a007388 */ /* 0x0105e60000000400 */
[----:B------:R4:W-:Y:S04]  /*36ff0*/  STS.U16 [R26+0x24e00], R27 ;  /* 0x024e001b1a007388 */ /* 0x0009e80000000400 */
[----:B0-----:R-:W3:Y:S01]  /*37000*/  LDL.LU R25, [R1+0x130] ;  /* 0x0001300001197983 */ /* 0x001ee20000300800 */
[----:B------:R-:W3:Y:S03]  /*37010*/  LDL.LU R12, [R1+0x128] ;  /* 0x00012800010c7983 */ /* 0x000ee60000300800 */
[----:B--2---:R-:W2:Y:S01]  /*37020*/  LDL.LU R7, [R1+0x118] ;  /* 0x0001180001077983 */ /* 0x004ea20000300800 */
[----:B------:R-:W2:Y:S03]  /*37030*/  LDL.LU R19, [R1+0x108] ;  /* 0x0001080001137983 */ /* 0x000ea60000300800 */
[----:B------:R-:W2:Y:S01]  /*37040*/  LDL.LU R21, [R1+0x158] ;  /* 0x0001580001157983 */ /* 0x000ea20000300800 */
[----:B------:R-:W2:Y:S02]  /*37050*/  LDL.LU R13, [R1+0xfc] ;  /* 0x0000fc00010d7983 */ /* 0x000ea40000300800 */
[----:B------:R-:W2:Y:S02]  /*37060*/  LDL.LU R17, [R1+0xf4] ;  /* 0x0000f40001117983 */ /* 0x000ea40000300800 */
[----:B----4-:R-:W4:Y:S01]  /*37070*/  LDL.LU R27, [R1+0xe4] ;  /* 0x0000e400011b7983 */ /* 0x010f220000300800 */
[----:B------:R0:W-:Y:S04]  /*37080*/  STS.U16 [R26+0x25600], R24 ;  /* 0x025600181a007388 */ /* 0x0001e80000000400 */
[----:B0-----:R-:W2:Y:S01]  /*37090*/  LDL.LU R24, [R1+0xd4] ;  /* 0x0000d40001187983 */ /* 0x001ea20000300800 */
[----:B------:R-:W2:Y:S03]  /*370a0*/  LDL.LU R15, [R1+0xc8] ;  /* 0x0000c800010f7983 */ /* 0x000ea60000300800 */
[----:B------:R0:W-:Y:S04]  /*370b0*/  STS.U16 [R26+0x25e00], R29 ;  /* 0x025e001d1a007388 */ /* 0x0001e80000000400 */
[----:B0-----:R-:W2:Y:S01]  /*370c0*/  LDL.LU R29, [R1+0xc0] ;  /* 0x0000c000011d7983 */ /* 0x001ea20000300800 */
[----:B-1----:R-:W-:Y:S02]  /*370d0*/  STL [R1+0xbe8], R18 ;  /* 0x000be81201007387 */ /* 0x002fe40000100800 */
[----:B------:R-:W2:Y:S01]  /*370e0*/  LDL.LU R4, [R1+0x550] ;  /* 0x0005500001047983 */ /* 0x000ea20000300800 */
[----:B------:R0:W-:Y:S01]  /*370f0*/  STS.U16 [R26+0x26600], R23 ;  /* 0x026600171a007388 */ /* 0x0001e20000000400 */
[----:B------:R1:W-:Y:S03]  /*37100*/  STS.U16 [R26+0x26e00], R22 ;  /* 0x026e00161a007388 */ /* 0x0003e60000000400 */
[----:B0-----:R-:W4:Y:S01]  /*37110*/  LDL.LU R23, [R1+0x3c6c] ;  /* 0x003c6c0001177983 */ /* 0x001f220000300800 */
[----:B-1----:R-:W4:Y:S01]  /*37120*/  LDL.LU R22, [R1+0x3c68] ;  /* 0x003c680001167983 */ /* 0x002f220000300800 */
[----:B------:R-:W0:Y:S02]  /*37130*/  MUFU.EX2 R0, R0 ;  /* 0x0000000000007308 */ /* 0x000e240000000800 */
[----:B-----5:R1:W-:Y:S01]  /*37140*/  STS.U16 [R26+0x27600], R11 ;  /* 0x0276000b1a007388 */ /* 0x0203e20000000400 */
[----:B--2---:R-:W-:-:S03]  /*37150*/  FADD R4, -R14, R4 ;  /* 0x000000040e047221 */ /* 0x004fc60000000100 */
[----:B------:R-:W2:Y:S01]  /*37160*/  LDL.LU R14, [R1+0x3c64] ;  /* 0x003c6400010e7983 */ /* 0x000ea20000300800 */
[----:B-1----:R-:W5:Y:S02]  /*37170*/  LDL.LU R11, [R1+0x4c] ;  /* 0x00004c00010b7983 */ /* 0x002f640000300800 */
[----:B0-----:R-:W-:Y:S01]  /*37180*/  STL [R1+0xbe0], R0 ;  /* 0x000be00001007387 */ /* 0x001fe20000100800 */
[----:B---3--:R0:W-:Y:S04]  /*37190*/  STS.U16 [R26+0x27e00], R8 ;  /* 0x027e00081a007388 */ /* 0x0081e80000000400 */
[----:B0-----:R-:W3:Y:S01]  /*371a0*/  LDL.LU R8, [R1+0x40] ;  /* 0x0000400001087983 */ /* 0x001ee20000300800 */
[----:B------:R-:W-:Y:S02]  /*371b0*/  STS.U16 [R26+0x28600], R21 ;  /* 0x028600151a007388 */ /* 0x000fe40000000400 */
[----:B------:R-:W-:Y:S02]  /*371c0*/  STS.U16 [R26+0x28e00], R20 ;  /* 0x028e00141a007388 */ /* 0x000fe40000000400 */
[----:B------:R-:W-:Y:S01]  /*371d0*/  STS.U16 [R26+0x29600], R9 ;  /* 0x029600091a007388 */ /* 0x000fe20000000400 */
[----:B------:R-:W-:Y:S01]  /*371e0*/  STS.U16 [R26+0x29e00], R25 ;  /* 0x029e00191a007388 */ /* 0x000fe20000000400 */
[----:B------:R0:W-:Y:S03]  /*371f0*/  STS.U16 [R26+0x2a600], R12 ;  /* 0x02a6000c1a007388 */ /* 0x0001e60000000400 */
[----:B0-----:R-:W2:Y:S01]  /*37200*/  LDL R12, [R1+0xa68] ;  /* 0x000a6800010c7983 */ /* 0x001ea20000100800 */
[----:B------:R0:W-:Y:S02]  /*37210*/  STS.U16 [R26+0x2ae00], R7 ;  /* 0x02ae00071a007388 */ /* 0x0001e40000000400 */
[----:B------:R1:W-:Y:S01]  /*37220*/  STS.U16 [R26+0x2b600], R19 ;  /* 0x02b600131a007388 */ /* 0x0003e20000000400 */
[----:B0-----:R-:W2:Y:S01]  /*37230*/  LDL R7, [R1+0xa64] ;  /* 0x000a640001077983 */ /* 0x001ea20000100800 */
[----:B-1----:R-:W2:Y:S02]  /*37240*/  LDL.LU R19, [R1+0x554] ;  /* 0x0005540001137983 */ /* 0x002ea40000300800 */
[----:B------:R-:W-:-:S04]  /*37250*/  FMUL R0, R4, 1.4426950216293334961 ;  /* 0x3fb8aa3b04007820 */ /* 0x000fc80000400000 */
[----:B------:R0:W1:Y:S01]  /*37260*/  MUFU.EX2 R25, R0 ;  /* 0x0000000000197308 */ /* 0x0000620000000800 */
[----:B------:R-:W-:Y:S01]  /*37270*/  STS.U16 [R26+0x2be00], R13 ;  /* 0x02be000d1a007388 */ /* 0x000fe20000000400 */
[----:B------:R-:W-:Y:S02]  /*37280*/  STS.U16 [R26+0x2c600], R17 ;  /* 0x02c600111a007388 */ /* 0x000fe40000000400 */
[----:B----4-:R4:W-:Y:S02]  /*37290*/  STS.U16 [R26+0x2ce00], R27 ;  /* 0x02ce001b1a007388 */ /* 0x0109e40000000400 */
[----:B0-----:R-:W-:Y:S01]  /*372a0*/  FMUL R0, R5, 1.4426950216293334961 ;  /* 0x3fb8aa3b05007820 */ /* 0x001fe20000400000 */
[----:B-1----:R-:W-:Y:S01]  /*372b0*/  STL [R1+0xa7c], R25 ;  /* 0x000a7c1901007387 */ /* 0x002fe20000100800 */
[----:B----4-:R-:W4:Y:S02]  /*372c0*/  LDL R27, [R1+0xa6c] ;  /* 0x000a6c00011b7983 */ /* 0x010f240000100800 */
[----:B------:R-:W0:Y:S01]  /*372d0*/  MUFU.EX2 R17, R0 ;  /* 0x0000000000117308 */ /* 0x000e220000000800 */
[----:B------:R1:W-:Y:S01]  /*372e0*/  STS.U16 [R26+0x2d600], R24 ;  /* 0x02d600181a007388 */ /* 0x0003e20000000400 */
[----:B------:R-:W-:Y:S02]  /*372f0*/  STS.U16 [R26+0x2de00], R15 ;  /* 0x02de000f1a007388 */ /* 0x000fe40000000400 */
[----:B------:R0:W-:Y:S01]  /*37300*/  STS.U16 [R26+0x2e600], R29 ;  /* 0x02e6001d1a007388 */ /* 0x0001e20000000400 */
[----:B-1----:R-:W4:Y:S04]  /*37310*/  LDL R24, [R1+0xa50] ;  /* 0x000a500001187983 */ /* 0x002f280000100800 */
[----:B0-----:R-:W-:Y:S01]  /*37320*/  STL [R1+0xbd4], R17 ;  /* 0x000bd41101007387 */ /* 0x001fe20000100800 */
[----:B------:R-:W-:Y:S02]  /*37330*/  STL [R1+0x3c60], R18 ;  /* 0x003c601201007387 */ /* 0x000fe40000100800 */
[----:B------:R-:W-:Y:S01]  /*37340*/  STL.64 [R1+0x3c58], R16 ;  /* 0x003c581001007387 */ /* 0x000fe20000100a00 */
[----:B------:R-:W0:Y:S01]  /*37350*/  S2R R29, SR_TID.X ;  /* 0x00000000001d7919 */ /* 0x000e220000002100 */
[----:B------:R-:W-:-:S02]  /*37360*/  SHF.L.U32 R28, R28, 0x1, RZ ;  /* 0x000000011c1c7819 */ /* 0x000fc400000006ff */
[----:B0-----:R-:W-:-:S05]  /*37370*/  LOP3.LUT R29, R29, 0x7, RZ, 0xc0, !PT ;  /* 0x000000071d1d7812 */ /* 0x001fca00078ec0ff */
[----:B------:R-:W-:Y:S01]  /*37380*/  IMAD R29, R29, 0x110, RZ ;  /* 0x000001101d1d7824 */ /* 0x000fe200078e02ff */
[----:B-----5:R0:W-:Y:S04]  /*37390*/  STS.U16 [R26+0x2ee00], R11 ;  /* 0x02ee000b1a007388 */ /* 0x0201e80000000400 */
[----:B0-----:R-:W5:Y:S04]  /*373a0*/  LDL R11, [R1+0xa58] ;  /* 0x000a5800010b7983 */ /* 0x001f680000100800 */
[----:B---3--:R-:W-:Y:S01]  /*373b0*/  STS.U16 [R26+0x2f600], R8 ;  /* 0x02f600081a007388 */ /* 0x008fe20000000400 */
[----:B--2---:R0:W-:Y:S03]  /*373c0*/  STS.U16 [R26+0x2fe00], R14 ;  /* 0x02fe000e1a007388 */ /* 0x0041e60000000400 */
[----:B------:R-:W-:Y:S01]  /*373d0*/  BAR.SYNC.DEFER_BLOCKING 0x0 ;  /* 0x0000000000007b1d */ /* 0x000fe20000010000 */
[----:B------:R-:W-:Y:S01]  /*373e0*/  LOP3.LUT R29, R29, 0x30, R28, 0x78, !PT ;  /* 0x000000301d1d7812 */ /* 0x000fe200078e781c */
[----:B------:R-:W-:-:S02]  /*373f0*/  FMUL R5, R12, c[0x0][0x188] ;  /* 0x000062000c057a20 */ /* 0x000fc40000400000 */
[----:B------:R-:W-:Y:S02]  /*37400*/  FMUL R0, R6, 1.4426950216293334961 ;  /* 0x3fb8aa3b06007820 */ /* 0x000fe40000400000 */
[----:B0-----:R-:W2:Y:S04]  /*37410*/  LDL R26, [R1+0xa54] ;  /* 0x000a5400011a7983 */ /* 0x001ea80000100800 */
[----:B------:R-:W3:Y:S04]  /*37420*/  LDL R28, [R1+0xa5c] ;  /* 0x000a5c00011c7983 */ /* 0x000ee80000100800 */
[----:B------:R-:W0:Y:S01]  /*37430*/  LDSM.16.M88.4 R12, [R29+0x20000] ;  /* 0x020000001d0c783b */ /* 0x000e220000000200 */
[----:B------:R1:W1:Y:S02]  /*37440*/  MUFU.EX2 R8, R0 ;  /* 0x0000000000087308 */ /* 0x0002640000000800 */
[----:B-1----:R-:W-:-:S02]  /*37450*/  FADD R0, -R10, R19 ;  /* 0x000000130a007221 */ /* 0x002fc40000000100 */
[----:B------:R-:W1:Y:S01]  /*37460*/  LDSM.16.M88.4 R16, [R29+0x20800] ;  /* 0x020800001d10783b */ /* 0x000e620000000200 */
[----:B------:R-:W-:Y:S02]  /*37470*/  FFMA R6, R22, c[0x0][0x188], -R10 ;  /* 0x0000620016067a23 */ /* 0x000fe4000000080a */
[----:B------:R-:W-:Y:S02]  /*37480*/  FMUL R4, R7, c[0x0][0x188] ;  /* 0x0000620007047a20 */ /* 0x000fe40000400000 */
[----:B------:R-:W-:Y:S01]  /*37490*/  FMUL R6, R6, 1.4426950216293334961 ;  /* 0x3fb8aa3b06067820 */ /* 0x000fe20000400000 */
[----:B------:R-:W-:Y:S01]  /*374a0*/  STL [R1+0xbcc], R8 ;  /* 0x000bcc0801007387 */ /* 0x000fe20000100800 */
[----:B0-----:R-:W-:-:S03]  /*374b0*/  MOV R7, R12 ;  /* 0x0000000c00077202 */ /* 0x001fc60000000f00 */
[----:B------:R0:W-:Y:S02]  /*374c0*/  STL.64 [R1+0x3c0], R12 ;  /* 0x0003c00c01007387 */ /* 0x0001e40000100a00 */
[----:B0-----:R-:W0:Y:S02]  /*374d0*/  MUFU.EX2 R12, R6 ;  /* 0x00000006000c7308 */ /* 0x001e240000000800 */
[----:B------:R1:W-:Y:S02]  /*374e0*/  STL.64 [R1+0x3c8], R14 ;  /* 0x0003c80e01007387 */ /* 0x0003e40000100a00 */
[----:B-1----:R-:W-:Y:S02]  /*374f0*/  MOV R15, R16 ;  /* 0x00000010000f7202 */ /* 0x002fe40000000f00 */
[----:B------:R-:W-:Y:S01]  /*37500*/  MOV R14, R17 ;  /* 0x00000011000e7202 */ /* 0x000fe20000000f00 */
[----:B0-----:R-:W-:Y:S01]  /*37510*/  STL [R1+0xbd8], R12 ;  /* 0x000bd80c01007387 */ /* 0x001fe20000100800 */
[----:B------:R-:W-:Y:S02]  /*37520*/  STL.64 [R1+0x3b0], R16 ;  /* 0x0003b01001007387 */ /* 0x000fe40000100a00 */
[----:B------:R-:W-:Y:S02]  /*37530*/  STL.64 [R1+0x3b8], R18 ;  /* 0x0003b81201007387 */ /* 0x000fe40000100a00 */
[----:B------:R-:W0:Y:S01]  /*37540*/  LDSM.16.M88.4 R16, [R29+0x21000] ;  /* 0x021000001d10783b */ /* 0x000e220000000200 */
[----:B------:R-:W-:Y:S01]  /*37550*/  FMUL R6, R0, 1.4426950216293334961 ;  /* 0x3fb8aa3b00067820 */ /* 0x000fe20000400000 */
[----:B------:R-:W-:Y:S01]  /*37560*/  FMNMX R2, R5, R2, !PT ;  /* 0x0000000205027209 */ /* 0x000fe20007800000 */
[----:B----4-:R-:W-:-:S02]  /*37570*/  FMUL R5, R27, c[0x0][0x188] ;  /* 0x000062001b057a20 */ /* 0x010fc40000400000 */
[----:B------:R-:W1:Y:S01]  /*37580*/  MUFU.EX2 R27, R6 ;  /* 0x00000006001b7308 */ /* 0x000e620000000800 */
[----:B------:R-:W-:Y:S01]  /*37590*/  FMNMX R3, R4, R3, !PT ;  /* 0x0000000304037209 */ /* 0x000fe20007800000 */
[----:B------:R-:W-:Y:S02]  /*375a0*/  IMAD.MOV.U32 R20, RZ, RZ, R13 ;  /* 0x000000ffff147224 */ /* 0x000fe400078e000d */
[----:B------:R-:W-:Y:S02]  /*375b0*/  FMUL R4, R24, c[0x0][0x188] ;  /* 0x0000620018047a20 */ /* 0x000fe40000400000 */
[----:B------:R-:W-:-:S03]  /*375c0*/  FFMA R0, R23, c[0x0][0x188], -R10 ;  /* 0x0000620017007a23 */ /* 0x000fc6000000080a */
[----:B------:R-:W-:Y:S01]  /*375d0*/  FMNMX R3, R4, R3, !PT ;  /* 0x0000000304037209 */ /* 0x000fe20007800000 */
[----:B-1----:R-:W-:Y:S01]  /*375e0*/  STL [R1+0xa78], R27 ;  /* 0x000a781b01007387 */ /* 0x002fe20000100800 */
[----:B------:R-:W-:-:S03]  /*375f0*/  MOV R23, R7 ;  /* 0x0000000700177202 */ /* 0x000fc60000000f00 */
[----:B0-----:R-:W-:Y:S01]  /*37600*/  STL.64 [R1+0x3a0], R16 ;  /* 0x0003a01001007387 */ /* 0x001fe20000100a00 */
[----:B------:R-:W-:Y:S01]  /*37610*/  MOV R13, R17 ;  /* 0x00000011000d7202 */ /* 0x000fe20000000f00 */
[----:B------:R0:W-:Y:S02]  /*37620*/  STL.64 [R1+0x3a8], R18 ;  /* 0x0003a81201007387 */ /* 0x0001e40000100a00 */
[----:B------:R-:W-:Y:S01]  /*37630*/  IMAD.MOV.U32 R24, RZ, RZ, R16 ;  /* 0x000000ffff187224 */ /* 0x000fe200078e0010 */
[----:B0-----:R-:W4:Y:S01]  /*37640*/  LDL.LU R18, [R1+0x3c60] ;  /* 0x003c600001127983 */ /* 0x001f220000300800 */
[----:B------:R-:W4:Y:S02]  /*37650*/  LDL.LU.64 R16, [R1+0x3c58] ;  /* 0x003c580001107983 */ /* 0x000f240000300a00 */
[----:B------:R-:W-:Y:S02]  /*37660*/  STL.64 [R1+0x3c50], R14 ;  /* 0x003c500e01007387 */ /* 0x000fe40000100a00 */
[----:B------:R-:W-:Y:S02]  /*37670*/  STL.64 [R1+0x3c48], R12 ;  /* 0x003c480c01007387 */ /* 0x000fe40000100a00 */
[----:B------:R-:W0:Y:S01]  /*37680*/  LDSM.16.M88.4 R12, [R29+0x21800] ;  /* 0x021800001d0c783b */ /* 0x000e220000000200 */
[----:B-----5:R-:W-:-:S03]  /*37690*/  FMUL R4, R11, c[0x0][0x188] ;  /* 0x000062000b047a20 */ /* 0x020fc60000400000 */
[----:B------:R-:W5:Y:S01]  /*376a0*/  LDL.LU R11, [R1+0x540] ;  /* 0x00054000010b7983 */ /* 0x000f620000300800 */
[----:B------:R-:W4:Y:S02]  /*376b0*/  LDL.LU R10, [R1+0x544] ;  /* 0x00054400010a7983 */ /* 0x000f240000300800 */
[----:B------:R-:W4:Y:S02]  /*376c0*/  LDL.LU R9, [R1+0x548] ;  /* 0x0005480001097983 */ /* 0x000f240000300800 */
[----:B------:R-:W4:Y:S01]  /*376d0*/  LDL.LU R7, [R1+0x54c] ;  /* 0x00054c0001077983 */ /* 0x000f220000300800 */
[----:B------:R-:W-:Y:S01]  /*376e0*/  FMNMX R2, R5, R2, !PT ;  /* 0x0000000205027209 */ /* 0x000fe20007800000 */
[----:B------:R-:W-:-:S04]  /*376f0*/  FMUL R5, R0, 1.4426950216293334961 ;  /* 0x3fb8aa3b00057820 */ /* 0x000fc80000400000 */
[----:B------:R-:W1:Y:S01]  /*37700*/  MUFU.EX2 R19, R5 ;  /* 0x0000000500137308 */ /* 0x000e620000000800 */
[----:B--2---:R-:W-:Y:S02]  /*37710*/  FMUL R6, R26, c[0x0][0x188] ;  /* 0x000062001a067a20 */ /* 0x004fe40000400000 */
[----:B---3--:R-:W-:Y:S02]  /*37720*/  FMUL R0, R28, c[0x0][0x188] ;  /* 0x000062001c007a20 */ /* 0x008fe40000400000 */
[----:B0-----:R-:W-:Y:S01]  /*37730*/  IMAD.MOV.U32 R28, RZ, RZ, R12 ;  /* 0x000000ffff1c7224 */ /* 0x001fe200078e000c */
[----:B------:R-:W-:Y:S01]  /*37740*/  MOV R26, R13 ;  /* 0x0000000d001a7202 */ /* 0x000fe20000000f00 */
[----:B-1----:R-:W-:Y:S01]  /*37750*/  STL [R1+0xbd0], R19 ;  /* 0x000bd01301007387 */ /* 0x002fe20000100800 */
[----:B------:R-:W-:Y:S02]  /*37760*/  STL.64 [R1+0x390], R12 ;  /* 0x0003900c01007387 */ /* 0x000fe40000100a00 */
[----:B------:R-:W-:Y:S02]  /*37770*/  STL.64 [R1+0x398], R14 ;  /* 0x0003980e01007387 */ /* 0x000fe40000100a00 */
[----:B------:R-:W0:Y:S01]  /*37780*/  LDSM.16.M88.4 R12, [R29+0x22000] ;  /* 0x022000001d0c783b */ /* 0x000e220000000200 */
[----:B------:R-:W-:Y:S01]  /*37790*/  FMNMX R4, R4, R2, !PT ;  /* 0x0000000204047209 */ /* 0x000fe20007800000 */
[----:B------:R-:W-:-:S03]  /*377a0*/  FMNMX R2, R6, R3, !PT ;  /* 0x0000000306027209 */ /* 0x000fc60007800000 */
[----:B------:R-:W-:Y:S01]  /*377b0*/  FMNMX R0, R0, R4, !PT ;  /* 0x0000000400007209 */ /* 0x000fe20007800000 */
[----:B0-----:R-:W-:Y:S01]  /*377c0*/  STL.64 [R1+0x380], R12 ;  /* 0x0003800c01007387 */ /* 0x001fe20000100a00 */
[----:B------:R0:W-:Y:S01]  /*377d0*/  STL.64 [R1+0x388], R14 ;  /* 0x0003880e01007387 */ /* 0x0001e20000100a00 */
[----:B------:R-:W-:Y:S01]  /*377e0*/  MOV R22, R12 ;  /* 0x0000000c00167202 */ /* 0x000fe20000000f00 */
[----:B------:R-:W-:Y:S01]  /*377f0*/  IMAD.MOV.U32 R21, RZ, RZ, R13 ;  /* 0x000000ffff157224 */ /* 0x000fe200078e000d */
[----:B0-----:R-:W2:Y:S01]  /*37800*/  LDL.LU.64 R14, [R1+0x3c50] ;  /* 0x003c5000010e7983 */ /* 0x001ea20000300a00 */
[----:B------:R-:W3:Y:S02]  /*37810*/  LDL.LU.64 R12, [R1+0x3c48] ;  /* 0x003c4800010c7983 */ /* 0x000ee40000300a00 */
[----:B------:R0:W-:Y:S02]  /*37820*/  STL.64 [R1+0x3c40], R26 ;  /* 0x003c401a01007387 */ /* 0x0001e40000100a00 */
[----:B-----5:R-:W-:-:S02]  /*37830*/  FMUL R4, R25, R11 ;  /* 0x0000000b19047220 */ /* 0x020fc40000400000 */
[C---:B----4-:R-:W-:Y:S02]  /*37840*/  FMUL R6, R27.reuse, R9 ;  /* 0x000000091b067220 */ /* 0x050fe40000400000 */
[----:B------:R-:W-:Y:S02]  /*37850*/  FMUL R7, R27, R7 ;  /* 0x000000071b077220 */ /* 0x000fe40000400000 */
[----:B------:R-:W-:Y:S01]  /*37860*/  FMUL R5, R25, R10 ;  /* 0x0000000a19057220 */ /* 0x000fe20000400000 */
[----:B0-----:R-:W4:Y:S01]  /*37870*/  LDL R27, [R1+0xbe0] ;  /* 0x000be000011b7983 */ /* 0x001f220000100800 */
[----:B------:R0:W-:Y:S03]  /*37880*/  STL.64 [R1+0x3c38], R24 ;  /* 0x003c381801007387 */ /* 0x0001e60000100a00 */
[----:B0-----:R-:W5:Y:S01]  /*37890*/  LDL R25, [R1+0xbdc] ;  /* 0x000bdc0001197983 */ /* 0x001f620000100800 */
[----:B------:R-:W-:-:S02]  /*378a0*/  MOV R26, R8 ;  /* 0x00000008001a7202 */ /* 0x000fc40000000f00 */
[----:B------:R-:W5:Y:S02]  /*378b0*/  LDL.LU R8, [R1+0x530] ;  /* 0x0005300001087983 */ /* 0x000f640000300800 */
[----:B------:R-:W5:Y:S01]  /*378c0*/  LDL.LU R9, [R1+0x534] ;  /* 0x0005340001097983 */ /* 0x000f620000300800 */
[----:B------:R-:W5:Y:S01]  /*378d0*/  LDL.LU R10, [R1+0x538] ;  /* 0x00053800010a7983 */ /* 0x000f620000300800 */
[----:B------:R-:W-:Y:S01]  /*378e0*/  F2FP.PACK_AB R17, R26, R17 ;  /* 0x000000111a11723e */ /* 0x000fe200000000ff */
[----:B------:R-:W5:Y:S01]  /*378f0*/  LDL.LU R11, [R1+0x53c] ;  /* 0x00053c00010b7983 */ /* 0x000f620000300800 */
[----:B---3--:R-:W-:Y:S02]  /*37900*/  F2FP.PACK_AB R19, R19, R12 ;  /* 0x0000000c1313723e */ /* 0x008fe400000000ff */
[----:B------:R-:W0:Y:S04]  /*37910*/  SHFL.BFLY PT, R12, R0, 0x2, 0x1f ;  /* 0x0c401f00000c7f89 */ /* 0x000e2800000e0000 */
[----:B--2---:R-:W-:Y:S04]  /*37920*/  STL.64 [R1+0x3c30], R14 ;  /* 0x003c300e01007387 */ /* 0x004fe80000100a00 */
[----:B0-----:R0:W-:Y:S02]  /*37930*/  STL.64 [R1+0x3c28], R12 ;  /* 0x003c280c01007387 */ /* 0x0011e40000100a00 */
[----:B0-----:R-:W-:Y:S01]  /*37940*/  MOV R12, R23 ;  /* 0x00000017000c7202 */ /* 0x001fe20000000f00 */
[----:B------:R-:W-:Y:S01]  /*37950*/  IMAD.MOV.U32 R13, RZ, RZ, R20 ;  /* 0x000000ffff0d7224 */ /* 0x000fe200078e0014 */
[----:B----4-:R-:W-:-:S02]  /*37960*/  F2FP.PACK_AB R18, R27, R18 ;  /* 0x000000121b12723e */ /* 0x010fc400000000ff */
[----:B-----5:R-:W-:Y:S02]  /*37970*/  F2FP.PACK_AB R16, R25, R16 ;  /* 0x000000101910723e */ /* 0x020fe400000000ff */
[----:B------:R-:W0:Y:S05]  /*37980*/  LDSM.16.M88.4 R24, [R29+0x22800] ;  /* 0x022800001d18783b */ /* 0x000e2a0000000200 */
[----:B------:R-:W-:Y:S01]  /*37990*/  HMMA.16816.F32 R12, R16, R12, R4 ;  /* 0x0000000c100c723c */ /* 0x000fe20000001804 */
[----:B0-----:R-:W-:Y:S01]  /*379a0*/  MOV R23, R24 ;  /* 0x0000001800177202 */ /* 0x001fe20000000f00 */
[----:B------:R-:W-:Y:S01]  /*379b0*/  STL.64 [R1+0x370], R24 ;  /* 0x0003701801007387 */ /* 0x000fe20000100a00 */
[----:B------:R-:W-:Y:S01]  /*379c0*/  MOV R20, R25 ;  /* 0x0000001900147202 */ /* 0x000fe20000000f00 */
[----:B------:R0:W-:Y:S02]  /*379d0*/  STL.64 [R1+0x378], R26 ;  /* 0x0003781a01007387 */ /* 0x0001e40000100a00 */
[----:B0-----:R-:W2:Y:S01]  /*379e0*/  LDL.LU.64 R26, [R1+0x3c40] ;  /* 0x003c4000011a7983 */ /* 0x001ea20000300a00 */
[----:B------:R-:W3:Y:S02]  /*379f0*/  LDL.LU.64 R24, [R1+0x3c38] ;  /* 0x003c380001187983 */ /* 0x000ee40000300a00 */
[----:B------:R-:W-:Y:S02]  /*37a00*/  STL [R1+0x3bec], R23 ;  /* 0x003bec1701007387 */ /* 0x000fe40000100800 */
[----:B------:R-:W-:Y:S01]  /*37a10*/  STL [R1+0x3be8], R20 ;  /* 0x003be81401007387 */ /* 0x000fe20000100800 */
[----:B------:R-:W4:Y:S11]  /*37a20*/  LDL.LU R4, [R1+0x520] ;  /* 0x0005200001047983 */ /* 0x000f360000300800 */
[----:B------:R-:W-:Y:S02]  /*37a30*/  STL.64 [R1+0x280], R12 ;  /* 0x0002800c01007387 */ /* 0x000fe40000100a00 */
[----:B------:R-:W-:Y:S02]  /*37a40*/  STL.64 [R1+0x288], R14 ;  /* 0x0002880e01007387 */ /* 0x000fe40000100a00 */
[----:B------:R-:W0:Y:S04]  /*37a50*/  LDSM.16.M88.4 R12, [R29+0x23000] ;  /* 0x023000001d0c783b */ /* 0x000e280000000200 */
[----:B------:R-:W5:Y:S01]  /*37a60*/  LDL.LU R5, [R1+0x524] ;  /* 0x0005240001057983 */ /* 0x000f620000300800 */
[----:B------:R-:W3:Y:S02]  /*37a70*/  LDL.LU R6, [R1+0x528] ;  /* 0x0005280001067983 */ /* 0x000ee40000300800 */
[----:B------:R-:W3:Y:S01]  /*37a80*/  LDL.LU R7, [R1+0x52c] ;  /* 0x00052c0001077983 */ /* 0x000ee20000300800 */
[----:B0-----:R-:W-:Y:S01]  /*37a90*/  STL.64 [R1+0x350], R12 ;  /* 0x0003500c01007387 */ /* 0x001fe20000100a00 */
[----:B------:R0:W-:Y:S03]  /*37aa0*/  STL.64 [R1+0x358], R14 ;  /* 0x0003580e01007387 */ /* 0x0001e60000100a00 */
[----:B0-----:R-:W3:Y:S01]  /*37ab0*/  LDL.LU.64 R14, [R1+0x3c30] ;  /* 0x003c3000010e7983 */ /* 0x001ee20000300a00 */
[----:B------:R-:W-:Y:S01]  /*37ac0*/  IMAD.MOV.U32 R23, RZ, RZ, R12 ;  /* 0x000000ffff177224 */ /* 0x000fe200078e000c */
[----:B------:R-:W-:-:S02]  /*37ad0*/  MOV R20, R13 ;  /* 0x0000000d00147202 */ /* 0x000fc40000000f00 */
[----:B------:R-:W4:Y:S02]  /*37ae0*/  LDL.LU.64 R12, [R1+0x3c28] ;  /* 0x003c2800010c7983 */ /* 0x000f240000300a00 */
[----:B------:R-:W-:Y:S02]  /*37af0*/  STL.64 [R1+0x3bf8], R22 ;  /* 0x003bf81601007387 */ /* 0x000fe40000100a00 */
[----:B------:R0:W-:Y:S02]  /*37b00*/  STL.64 [R1+0x3bf0], R20 ;  /* 0x003bf01401007387 */ /* 0x0001e40000100a00 */
[----:B0-----:R-:W-:Y:S01]  /*37b10*/  MOV R20, R28 ;  /* 0x0000001c00147202 */ /* 0x001fe20000000f00 */
[----:B--2---:R-:W-:-:S05]  /*37b20*/  IMAD.MOV.U32 R21, RZ, RZ, R26 ;  /* 0x000000ffff157224 */ /* 0x004fca00078e001a */
[----:B------:R3:W-:Y:S01]  /*37b30*/  STL.64 [R1+0x3c20], R20 ;  /* 0x003c201401007387 */ /* 0x0007e20000100a00 */
[----:B------:R-:W2:Y:S01]  /*37b40*/  LDL.LU R28, [R1+0x514] ;  /* 0x00051400011c7983 */ /* 0x000ea20000300800 */
[----:B---3--:R-:W-:Y:S02]  /*37b50*/  MOV R20, R15 ;  /* 0x0000000f00147202 */ /* 0x008fe40000000f00 */
[----:B------:R-:W-:Y:S01]  /*37b60*/  MOV R21, R14 ;  /* 0x0000000e00157202 */ /* 0x000fe20000000f00 */
[----:B------:R-:W3:Y:S01]  /*37b70*/  LDL.LU R15, [R1+0x518] ;  /* 0x00051800010f7983 */ /* 0x000ee20000300800 */
[----:B------:R-:W3:Y:S02]  /*37b80*/  LDL.LU R14, [R1+0x51c] ;  /* 0x00051c00010e7983 */ /* 0x000ee40000300800 */
[C---:B------:R-:W-:Y:S02]  /*37b90*/  FMUL R8, R25.reuse, R8 ;  /* 0x0000000819087220 */ /* 0x040fe40000400000 */
[----:B------:R-:W-:-:S02]  /*37ba0*/  FMUL R9, R25, R9 ;  /* 0x0000000919097220 */ /* 0x000fc40000400000 */
[C---:B------:R-:W-:Y:S02]  /*37bb0*/  FMUL R10, R27.reuse, R10 ;  /* 0x0000000a1b0a7220 */ /* 0x040fe40000400000 */
[----:B------:R-:W-:-:S07]  /*37bc0*/  FMUL R11, R27, R11 ;  /* 0x0000000b1b0b7220 */ /* 0x000fce0000400000 */
[----:B------:R-:W-:Y:S01]  /*37bd0*/  HMMA.16816.F32 R8, R16, R20, R8 ;  /* 0x000000141008723c */ /* 0x000fe20000001808 */
[----:B---3--:R-:W-:Y:S01]  /*37be0*/  STL.64 [R1+0x3c18], R14 ;  /* 0x003c180e01007387 */ /* 0x008fe20000100a00 */
[----:B----4-:R-:W-:Y:S02]  /*37bf0*/  STL [R1+0x3c10], R12 ;  /* 0x003c100c01007387 */ /* 0x010fe40000100800 */
[----:B------:R-:W3:Y:S11]  /*37c00*/  LDL.LU.64 R20, [R1+0x3c20] ;  /* 0x003c200001147983 */ /* 0x000ef60000300a00 */
[----:B------:R-:W-:Y:S08]  /*37c10*/  @!UPT UIADD3 URZ, URZ, URZ, URZ ;  /* 0x0000003f3f3ff290 */ /* 0x000ff0000fffe03f */
[----:B------:R-:W-:Y:S01]  /*37c20*/  STL.64 [R1+0x270], R8 ;  /* 0x0002700801007387 */ /* 0x000fe20000100a00 */
[----:B------:R0:W-:Y:S04]  /*37c30*/  STL.64 [R1+0x278], R10 ;  /* 0x0002780a01007387 */ /* 0x0001e80000100a00 */
[----:B0-----:R-:W4:Y:S01]  /*37c40*/  LDL.LU R11, [R1+0x510] ;  /* 0x00051000010b7983 */ /* 0x001f220000300800 */
[----:B------:R-:W2:Y:S02]  /*37c50*/  LDL.LU R26, [R1+0x500] ;  /* 0x00050000011a7983 */ /* 0x000ea40000300800 */
[----:B------:R-:W2:Y:S02]  /*37c60*/  LDL.LU R23, [R1+0x504] ;  /* 0x0005040001177983 */ /* 0x000ea40000300800 */
[----:B------:R-:W2:Y:S02]  /*37c70*/  LDL.LU R22, [R1+0x508] ;  /* 0x0005080001167983 */ /* 0x000ea40000300800 */
[----:B------:R-:W-:-:S02]  /*37c80*/  FMUL R4, R25, R4 ;  /* 0x0000000419047220 */ /* 0x000fc40000400000 */
[----:B-----5:R-:W-:Y:S02]  /*37c90*/  FMUL R5, R25, R5 ;  /* 0x0000000519057220 */ /* 0x020fe40000400000 */
[C---:B------:R-:W-:Y:S02]  /*37ca0*/  FMUL R6, R27.reuse, R6 ;  /* 0x000000061b067220 */ /* 0x040fe40000400000 */
[----:B------:R-:W-:Y:S01]  /*37cb0*/  FMUL R7, R27, R7 ;  /* 0x000000071b077220 */ /* 0x000fe20000400000 */
[----:B--2---:R-:W-:Y:S01]  /*37cc0*/  STL.64 [R1+0x3c08], R22 ;  /* 0x003c081601007387 */ /* 0x004fe20000100a00 */
[----:B---3--:R0:W-:Y:S02]  /*37cd0*/  STL.64 [R1+0x3c00], R20 ;  /* 0x003c001401007387 */ /* 0x0081e40000100a00 */
[----:B0-----:R-:W-:Y:S02]  /*37ce0*/  MOV R21, R13 ;  /* 0x0000000d00157202 */ /* 0x001fe40000000f00 */
[----:B------:R-:W0:Y:S04]  /*37cf0*/  LDSM.16.M88.4 R12, [R29+0x23800] ;  /* 0x023800001d0c783b */ /* 0x000e280000000200 */
[----:B0-----:R-:W-:Y:S01]  /*37d00*/  STL.64 [R1+0x330], R12 ;  /* 0x0003300c01007387 */ /* 0x001fe20000100a00 */
[----:B------:R0:W-:Y:S03]  /*37d10*/  STL.64 [R1+0x338], R14 ;  /* 0x0003380e01007387 */ /* 0x0001e60000100a00 */
[----:B0-----:R-:W2:Y:S01]  /*37d20*/  LDL.LU.64 R14, [R1+0x3c18] ;  /* 0x003c1800010e7983 */ /* 0x001ea20000300a00 */
[----:B------:R-:W-:-:S07]  /*37d30*/  IMAD.MOV.U32 R20, RZ, RZ, R24 ;  /* 0x000000ffff147224 */ /* 0x000fce00078e0018 */
[----:B------:R-:W-:Y:S01]  /*37d40*/  HMMA.16816.F32 R20, R16, R20, R4 ;  /* 0x000000141014723c */ /* 0x000fe20000001804 */
[----:B------:R-:W-:Y:S02]  /*37d50*/  MOV R24, R12 ;  /* 0x0000000c00187202 */ /* 0x000fe40000000f00 */
[----:B------:R-:W3:Y:S01]  /*37d60*/  LDL.LU R12, [R1+0x3c10] ;  /* 0x003c1000010c7983 */ /* 0x000ee20000300800 */
[----:B------:R-:W5:Y:S11]  /*37d70*/  LDL.LU R7, [R1+0x50c] ;  /* 0x00050c0001077983 */ /* 0x000f760000300800 */
[----:B------:R-:W-:Y:S08]  /*37d80*/  @!UPT UIADD3 URZ, URZ, URZ, URZ ;  /* 0x0000003f3f3ff290 */ /* 0x000ff0000fffe03f */
[----:B------:R-:W-:Y:S01]  /*37d90*/  STL.64 [R1+0x260], R20 ;  /* 0x0002601401007387 */ /* 0x000fe20000100a00 */
[----:B------:R-:W-:Y:S02]  /*37da0*/  STL.64 [R1+0x268], R22 ;  /* 0x0002681601007387 */ /* 0x000fe40000100a00 */
[----:B------:R-:W0:Y:S04]  /*37db0*/  LDSM.16.M88.4 R20, [R29+0x24000] ;  /* 0x024000001d14783b */ /* 0x000e280000000200 */
[----:B----4-:R-:W-:Y:S01]  /*37dc0*/  FMUL R8, R25, R11 ;  /* 0x0000000b19087220 */ /* 0x010fe20000400000 */
[----:B0-----:R-:W-:Y:S01]  /*37dd0*/  STL.64 [R1+0x320], R20 ;  /* 0x0003201401007387 */ /* 0x001fe20000100a00 */
[----:B------:R0:W-:Y:S03]  /*37de0*/  STL.64 [R1+0x328], R22 ;  /* 0x0003281601007387 */ /* 0x0001e60000100a00 */
[----:B0-----:R-:W4:Y:S01]  /*37df0*/  LDL.LU.64 R22, [R1+0x3c08] ;  /* 0x003c080001167983 */ /* 0x001f220000300a00 */
[----:B--2---:R-:W-:-:S02]  /*37e00*/  FMUL R10, R27, R15 ;  /* 0x0000000f1b0a7220 */ /* 0x004fc40000400000 */
[----:B------:R-:W-:Y:S02]  /*37e10*/  FMUL R11, R27, R14 ;  /* 0x0000000e1b0b7220 */ /* 0x000fe40000400000 */
[----:B------:R-:W-:Y:S01]  /*37e20*/  IMAD.MOV.U32 R15, RZ, RZ, R20 ;  /* 0x000000ffff0f7224 */ /* 0x000fe200078e0014 */
[----:B------:R-:W-:Y:S02]  /*37e30*/  MOV R14, R21 ;  /* 0x00000015000e7202 */ /* 0x000fe40000000f00 */
[----:B------:R-:W2:Y:S01]  /*37e40*/  LDL.LU.64 R20, [R1+0x3c00] ;  /* 0x003c000001147983 */ /* 0x000ea20000300a00 */
[C---:B------:R-:W-:Y:S02]  /*37e50*/  FMUL R9, R25.reuse, R28 ;  /* 0x0000001c19097220 */ /* 0x040fe40000400000 */
[----:B----4-:R-:W-:Y:S02]  /*37e60*/  FMUL R5, R25, R23 ;  /* 0x0000001719057220 */ /* 0x010fe40000400000 */
[----:B------:R-:W-:-:S02]  /*37e70*/  FMUL R6, R27, R22 ;  /* 0x000000161b067220 */ /* 0x000fc40000400000 */
[----:B------:R-:W4:Y:S01]  /*37e80*/  LDL.LU.64 R22, [R1+0x3bf8] ;  /* 0x003bf80001167983 */ /* 0x000f220000300a00 */
[----:B------:R-:W-:Y:S01]  /*37e90*/  FMUL R4, R25, R26 ;  /* 0x0000001a19047220 */ /* 0x000fe20000400000 */
[----:B--2---:R-:W-:Y:S02]  /*37ea0*/  HMMA.16816.F32 R8, R16, R20, R8 ;  /* 0x000000141008723c */ /* 0x004fe40000001808 */
[----:B------:R-:W2:Y:S11]  /*37eb0*/  LDL.LU.64 R20, [R1+0x3bf0] ;  /* 0x003bf00001147983 */ /* 0x000eb60000300a00 */
[----:B------:R-:W-:Y:S10]  /*37ec0*/  @!UPT UIADD3 URZ, URZ, URZ, URZ ;  /* 0x0000003f3f3ff290 */ /* 0x000ff4000fffe03f */
[----:B------:R0:W-:Y:S01]  /*37ed0*/  STL.64 [R1+0x250], R8 ;  /* 0x0002500801007387 */ /* 0x0001e20000100a00 */
[----:B------:R1:W-:Y:S03]  /*37ee0*/  STL.64 [R1+0x258], R10 ;  /* 0x0002580a01007387 */ /* 0x0003e60000100a00 */
[----:B0-----:R-:W2:Y:S01]  /*37ef0*/  LDL.LU R8, [R1+0x4f0] ;  /* 0x0004f00001087983 */ /* 0x001ea20000300800 */
[----:B------:R-:W2:Y:S02]  /*37f00*/  LDL.LU R9, [R1+0x4f4] ;  /* 0x0004f40001097983 */ /* 0x000ea40000300800 */
[----:B-1----:R-:W2:Y:S02]  /*37f10*/  LDL.LU R10, [R1+0x4f8] ;  /* 0x0004f800010a7983 */ /* 0x002ea40000300800 */
[----:B------:R-:W2:Y:S01]  /*37f20*/  LDL.LU R11, [R1+0x4fc] ;  /* 0x0004fc00010b7983 */ /* 0x000ea20000300800 */
[----:B------:R-:W2:Y:S01]  /*37f30*/  LDL.LU R28, [R1+0x4e0] ;  /* 0x0004e000011c7983 */ /* 0x000ea20000300800 */
[----:B------:R-:W2:Y:S01]  /*37f40*/  LDL.LU R26, [R1+0x4e4] ;  /* 0x0004e400011a7983 */ /* 0x000ea20000300800 */
[----:B---3--:R-:W-:-:S05]  /*37f50*/  FMNMX R0, R0, R12, !PT ;  /* 0x0000000c00007209 */ /* 0x008fca0007800000 */
[----:B------:R-:W0:Y:S01]  /*37f60*/  SHFL.BFLY PT, R12, R0, 0x1, 0x1f ;  /* 0x0c201f00000c7f89 */ /* 0x000e2200000e0000 */
[----:B------:R-:W-:Y:S03]  /*37f70*/  STL.64 [R1+0x3bc8], R14 ;  /* 0x003bc80e01007387 */ /* 0x000fe60000100a00 */
[----:B0-----:R4:W-:Y:S02]  /*37f80*/  STL.64 [R1+0x3bc0], R12 ;  /* 0x003bc00c01007387 */ /* 0x0019e40000100a00 */
[----:B----4-:R-:W-:Y:S01]  /*37f90*/  MOV R12, R23 ;  /* 0x00000017000c7202 */ /* 0x010fe20000000f00 */
[----:B-----5:R-:W-:Y:S02]  /*37fa0*/  FMUL R7, R27, R7 ;  /* 0x000000071b077220 */ /* 0x020fe40000400000 */
[----:B--2---:R-:W-:-:S05]  /*37fb0*/  IMAD.MOV.U32 R13, RZ, RZ, R20 ;  /* 0x000000ffff0d7224 */ /* 0x004fca00078e0014 */
[----:B------:R0:W-:Y:S02]  /*37fc0*/  STL.64 [R1+0x3be0], R12 ;  /* 0x003be00c01007387 */ /* 0x0001e40000100a00 */
[----:B0-----:R-:W-:Y:S02]  /*37fd0*/  MOV R12, R22 ;  /* 0x00000016000c7202 */ /* 0x001fe40000000f00 */
[----:B------:R-:W-:Y:S02]  /*37fe0*/  MOV R13, R21 ;  /* 0x00000015000d7202 */ /* 0x000fe40000000f00 */
[----:B------:R-:W0:Y:S05]  /*37ff0*/  LDSM.16.M88.4 R20, [R29+0x24800] ;  /* 0x024800001d14783b */ /* 0x000e2a0000000200 */
[----:B------:R-:W-:Y:S01]  /*38000*/  HMMA.16816.F32 R4, R16, R12, R4 ;  /* 0x0000000c1004723c */ /* 0x000fe20000001804 */
[----:B0-----:R-:W-:Y:S01]  /*38010*/  STL.64 [R1+0x310], R20 ;  /* 0x0003101401007387 */ /* 0x001fe20000100a00 */
[----:B------:R0:W-:Y:S03]  /*38020*/  STL.64 [R1+0x318], R22 ;  /* 0x0003181601007387 */ /* 0x0001e60000100a00 */
[----:B0-----:R-:W2:Y:S01]  /*38030*/  LDL.LU R23, [R1+0x3bec] ;  /* 0x003bec0001177983 */ /* 0x001ea20000300800 */
[----:B------:R-:W3:Y:S02]  /*38040*/  LDL.LU R20, [R1+0x3be8] ;  /* 0x003be80001147983 */ /* 0x000ee40000300800 */
[----:B------:R-:W4:Y:S02]  /*38050*/  LDL.LU R22, [R1+0x4e8] ;  /* 0x0004e80001167983 */ /* 0x000f240000300800 */
[----:B------:R-:W5:Y:S01]  /*38060*/  LDL.LU R21, [R1+0x4ec] ;  /* 0x0004ec0001157983 */ /* 0x000f620000300800 */
[----:B------:R-:W2:Y:S11]  /*38070*/  LDL.LU.64 R12, [R1+0x3be0] ;  /* 0x003be000010c7983 */ /* 0x000eb60000300a00 */
[----:B------:R-:W-:Y:S01]  /*38080*/  @!UPT UIADD3 URZ, URZ, URZ, URZ ;  /* 0x0000003f3f3ff290 */ /* 0x000fe2000fffe03f */
[----:B------:R-:W-:Y:S02]  /*38090*/  STL.64 [R1+0x230], R4 ;  /* 0x0002300401007387 */ /* 0x000fe40000100a00 */
[----:B------:R-:W-:Y:S02]  /*380a0*/  STL.64 [R1+0x238], R6 ;  /* 0x0002380601007387 */ /* 0x000fe40000100a00 */
[----:B------:R-:W0:Y:S01]  /*380b0*/  LDSM.16.M88.4 R4, [R29+0x25000] ;  /* 0x025000001d04783b */ /* 0x000e220000000200 */
[C---:B------:R-:W-:Y:S02]  /*380c0*/  FMUL R8, R25.reuse, R8 ;  /* 0x0000000819087220 */ /* 0x040fe40000400000 */
[C---:B------:R-:W-:Y:S01]  /*380d0*/  FMUL R9, R25.reuse, R9 ;  /* 0x0000000919097220 */ /* 0x040fe20000400000 */
[----:B0-----:R0:W-:Y:S01]  /*380e0*/  STL.64 [R1+0x300], R4 ;  /* 0x0003000401007387 */ /* 0x0011e20000100a00 */
[----:B------:R-:W-:Y:S02]  /*380f0*/  STL.64 [R1+0x308], R6 ;  /* 0x0003080601007387 */ /* 0x000fe40000100a00 */
[----:B0-----:R-:W-:-:S02]  /*38100*/  FMUL R4, R25, R28 ;  /* 0x0000001c19047220 */ /* 0x001fc40000400000 */
[----:B------:R-:W-:Y:S02]  /*38110*/  FMUL R5, R25, R26 ;  /* 0x0000001a19057220 */ /* 0x000fe40000400000 */
[----:B------:R-:W2:Y:S01]  /*38120*/  LDL.LU R25, [R1+0x4d0] ;  /* 0x0004d00001197983 */ /* 0x000ea20000300800 */
[----:B------:R-:W2:Y:S02]  /*38130*/  LDL.LU R15, [R1+0x4d4] ;  /* 0x0004d400010f7983 */ /* 0x000ea40000300800 */
[----:B------:R-:W2:Y:S01]  /*38140*/  LDL.LU R14, [R1+0x4d8] ;  /* 0x0004d800010e7983 */ /* 0x000ea20000300800 */
[----:B------:R-:W0:Y:S04]  /*38150*/  SHFL.BFLY PT, R3, R2, 0x2, 0x1f ;  /* 0x0c401f0002037f89 */ /* 0x000e2800000e0000 */
[----:B------:R-:W1:Y:S04]  /*38160*/  S2R R29, SR_TID.X ;  /* 0x00000000001d7919 */ /* 0x000e680000002100 */
[----:B------:R-:W1:Y:S01]  /*38170*/  S2R R28, SR_TID.X ;  /* 0x00000000001c7919 */ /* 0x000e620000002100 */
[----:B------:R-:W-:-:S02]  /*38180*/  FMUL R10, R27, R10 ;  /* 0x0000000a1b0a7220 */ /* 0x000fc40000400000 */
[----:B------:R-:W-:Y:S01]  /*38190*/  FMUL R11, R27, R11 ;  /* 0x0000000b1b0b7220 */ /* 0x000fe20000400000 */
[----:B0-----:R-:W-:-:S05]  /*381a0*/  FMNMX R2, R2, R3, !PT ;  /* 0x0000000302027209 */ /* 0x001fca0007800000 */
[----:B------:R-:W0:Y:S01]  /*381b0*/  SHFL.BFLY PT, R3, R2, 0x1, 0x1f ;  /* 0x0c201f0002037f89 */ /* 0x000e2200000e0000 */
[----:B-1----:R-:W-:Y:S02]  /*381c0*/  LOP3.LUT R29, R29, 0x7, RZ, 0xc0, !PT ;  /* 0x000000071d1d7812 */ /* 0x002fe400078ec0ff */
[----:B------:R-:W-:-:S03]  /*381d0*/  SHF.L.U32 R28, R28, 0x1, RZ ;  /* 0x000000011c1c7819 */ /* 0x000fc600000006ff */
[----:B------:R-:W-:Y:S01]  /*381e0*/  IMAD R29, R29, 0x110, RZ ;  /* 0x000001101d1d7824 */ /* 0x000fe200078e02ff */
[----:B0-----:R-:W-:-:S04]  /*381f0*/  FMNMX R3, R2, R3, !PT ;  /* 0x0000000302037209 */ /* 0x001fc80007800000 */
[----:B------:R-:W-:Y:S01]  /*38200*/  LOP3.LUT R2, R29, 0x30, R28, 0x78, !PT ;  /* 0x000000301d027812 */ /* 0x000fe200078e781c */
[----:B--2---:R-:W-:Y:S01]  /*38210*/  STL.64 [R1+0x3bd8], R14 ;  /* 0x003bd80e01007387 */ /* 0x004fe20000100a00 */
[----:B------:R0:W-:Y:S02]  /*38220*/  STL.64 [R1+0x3bd0], R12 ;  /* 0x003bd00c01007387 */ /* 0x0001e40000100a00 */
[----:B0-----:R-:W-:Y:S01]  /*38230*/  IMAD.MOV.U32 R12, RZ, RZ, R23 ;  /* 0x000000ffff0c7224 */ /* 0x001fe200078e0017 */
[----:B---3--:R-:W-:Y:S02]  /*38240*/  MOV R13, R20 ;  /* 0x00000014000d7202 */ /* 0x008fe40000000f00 */
[----:B------:R-:W2:Y:S01]  /*38250*/  LDL.LU R20, [R1+0x4dc] ;  /* 0x0004dc0001147983 */ /* 0x000ea20000300800 */
[----:B------:R-:W3:Y:S04]  /*38260*/  LDL.LU.64 R14, [R1+0x3bd8] ;  /* 0x003bd800010e7983 */ /* 0x000ee80000300a00 */
[----:B------:R-:W-:Y:S01]  /*38270*/  HMMA.16816.F32 R8, R16, R12, R8 ;  /* 0x0000000c1008723c */ /* 0x000fe20000001808 */
[----:B------:R-:W2:Y:S11]  /*38280*/  LDL.LU.64 R12, [R1+0x3bd0] ;  /* 0x003bd000010c7983 */ /* 0x000eb60000300a00 */
[----:B------:R-:W-:Y:S11]  /*38290*/  @!UPT UIADD3 URZ, URZ, URZ, URZ ;  /* 0x0000003f3f3ff290 */ /* 0x000ff6000fffe03f */
[----:B------:R-:W-:Y:S01]  /*382a0*/  STL.64 [R1+0x200], R8 ;  /* 0x0002000801007387 */ /* 0x000fe20000100a00 */
[----:B------:R-:W-:Y:S02]  /*382b0*/  STL.64 [R1+0x208], R10 ;  /* 0x0002080a01007387 */ /* 0x000fe40000100a00 */
[----:B------:R-:W0:Y:S04]  /*382c0*/  LDSM.16.M88.4 R8, [R2+0x25800] ;  /* 0x025800000208783b */ /* 0x000e280000000200 */
[C---:B----4-:R-:W-:Y:S02]  /*382d0*/  FMUL R6, R27.reuse, R22 ;  /* 0x000000161b067220 */ /* 0x050fe40000400000 */
[----:B-----5:R-:W-:Y:S01]  /*382e0*/  FMUL R7, R27, R21 ;  /* 0x000000151b077220 */ /* 0x020fe20000400000 */
[----:B0-----:R-:W-:Y:S01]  /*382f0*/  STL.64 [R1+0x2f0], R8 ;  /* 0x0002f00801007387 */ /* 0x001fe20000100a00 */
[----:B------:R-:W-:Y:S02]  /*38300*/  STL.64 [R1+0x2f8], R10 ;  /* 0x0002f80a01007387 */ /* 0x000fe40000100a00 */
[----:B------:R-:W-:-:S02]  /*38310*/  IMAD.MOV.U32 R26, RZ, RZ, R9 ;  /* 0x000000ffff1a7224 */ /* 0x000fc400078e0009 */
[----:B------:R-:W4:Y:S01]  /*38320*/  LDL.LU R28, [R1+0x4c0] ;  /* 0x0004c000011c7983 */ /* 0x000f220000300800 */
[----:B------:R-:W5:Y:S01]  /*38330*/  LDL.LU R23, [R1+0x4c4] ;  /* 0x0004c40001177983 */ /* 0x000f620000300800 */
[----:B------:R-:W4:Y:S02]  /*38340*/  LDL.LU R22, [R1+0x4c8] ;  /* 0x0004c80001167983 */ /* 0x000f240000300800 */
[----:B------:R-:W4:Y:S02]  /*38350*/  LDL.LU R21, [R1+0x4cc] ;  /* 0x0004cc0001157983 */ /* 0x000f240000300800 */
[----:B------:R0:W-:Y:S02]  /*38360*/  STL [R1+0x3b98], R26 ;  /* 0x003b981a01007387 */ /* 0x0001e40000100800 */
[----:B0-----:R-:W4:Y:S01]  /*38370*/  LDL R26, [R1+0xa7c] ;  /* 0x000a7c00011a7983 */ /* 0x001f220000100800 */
[C---:B---3--:R-:W-:Y:S02]  /*38380*/  FMUL R10, R27.reuse, R14 ;  /* 0x0000000e1b0a7220 */ /* 0x048fe40000400000 */
[----:B--2---:R-:W-:Y:S01]  /*38390*/  FMUL R11, R27, R20 ;  /* 0x000000141b0b7220 */ /* 0x004fe20000400000 */
[----:B------:R-:W-:Y:S01]  /*383a0*/  HMMA.16816.F32 R4, R16, R12, R4 ;  /* 0x0000000c1004723c */ /* 0x000fe20000001804 */
[----:B----4-:R-:W-:-:S02]  /*383b0*/  FMUL R9, R26, R15 ;  /* 0x0000000f1a097220 */ /* 0x010fc40000400000 */
[----:B------:R-:W2:Y:S01]  /*383c0*/  LDL.LU.64 R14, [R1+0x3bc8] ;  /* 0x003bc800010e7983 */ /* 0x000ea20000300a00 */
[----:B------:R-:W3:Y:S02]  /*383d0*/  LDL.LU.64 R12, [R1+0x3bc0] ;  /* 0x003bc000010c7983 */ /* 0x000ee40000300a00 */
[----:B------:R-:W4:Y:S11]  /*383e0*/  LDL R20, [R1+0x940] ;  /* 0x0009400001147983 */ /* 0x000f360000100800 */
[----:B------:R-:W-:Y:S06]  /*383f0*/  @!UPT UIADD3 URZ, URZ, URZ, URZ ;  /* 0x0000003f3f3ff290 */ /* 0x000fec000fffe03f */
[----:B------:R-:W-:Y:S01]  /*38400*/  STL.64 [R1+0x1f0], R4 ;  /* 0x0001f00401007387 */ /* 0x000fe20000100a00 */
[----:B------:R-:W-:Y:S02]  /*38410*/  STL.64 [R1+0x1f8], R6 ;  /* 0x0001f80601007387 */ /* 0x000fe40000100a00 */
[----:B------:R-:W0:Y:S04]  /*38420*/  LDSM.16.M88.4 R4, [R2+0x26000] ;  /* 0x026000000204783b */ /* 0x000e280000000200 */
[----:B------:R-:W-:Y:S01]  /*38430*/  FMUL R8, R26, R25 ;  /* 0x000000191a087220 */ /* 0x000fe20000400000 */
[----:B----4-:R3:W-:Y:S02]  /*38440*/  STL.64 [R1+0x3bb8], R20 ;  /* 0x003bb81401007387 */ /* 0x0107e40000100a00 */
[----:B---3--:R-:W-:-:S02]  /*38450*/  MOV R21, R13 ;  /* 0x0000000d00157202 */ /* 0x008fc40000000f00 */
[----:B------:R-:W3:Y:S01]  /*38460*/  LDL R13, [R1+0x944] ;  /* 0x00094400010d7983 */ /* 0x000ee20000100800 */
[----:B0-----:R-:W-:Y:S02]  /*38470*/  STL.64 [R1+0x2e0], R4 ;  /* 0x0002e00401007387 */ /* 0x001fe40000100a00 */
[----:B------:R-:W-:Y:S02]  /*38480*/  STL.64 [R1+0x2e8], R6 ;  /* 0x0002e80601007387 */ /* 0x000fe40000100a00 */
[----:B------:R-:W0:Y:S01]  /*38490*/  LDSM.16.M88.4 R4, [R2+0x26800] ;  /* 0x026800000204783b */ /* 0x000e220000000200 */
[----:B------:R-:W-:-:S07]  /*384a0*/  MOV R20, R24 ;  /* 0x0000001800147202 */ /* 0x000fce0000000f00 */
[----:B------:R-:W-:Y:S01]  /*384b0*/  HMMA.16816.F32 R8, R16, R20, R8 ;  /* 0x000000141008723c */ /* 0x000fe20000001808 */
[----:B0-----:R0:W-:Y:S01]  /*384c0*/  STL.64 [R1+0x2c0], R4 ;  /* 0x0002c00401007387 */ /* 0x0011e20000100a00 */
[----:B------:R-:W-:Y:S02]  /*384d0*/  STL.64 [R1+0x2c8], R6 ;  /* 0x0002c80601007387 */ /* 0x000fe40000100a00 */
[----:B------:R-:W4:Y:S11]  /*384e0*/  LDL.LU.64 R20, [R1+0x3bb8] ;  /* 0x003bb80001147983 */ /* 0x000f360000300a00 */
[----:B------:R-:W-:Y:S08]  /*384f0*/  @!UPT UIADD3 URZ, URZ, URZ, URZ ;  /* 0x0000003f3f3ff290 */ /* 0x000ff0000fffe03f */
[----:B------:R-:W-:Y:S01]  /*38500*/  STL.64 [R1+0x1e0], R8 ;  /* 0x0001e00801007387 */ /* 0x000fe20000100a00 */
[----:B------:R-:W-:Y:S02]  /*38510*/  STL.64 [R1+0x1e8], R10 ;  /* 0x0001e80a01007387 */ /* 0x000fe40000100a00 */
[----:B------:R-:W1:Y:S01]  /*38520*/  LDSM.16.M88.4 R8, [R2+0x27000] ;  /* 0x027000000208783b */ /* 0x000e620000000200 */
[----:B------:R-:W-:-:S03]  /*38530*/  FMNMX R0, R0, R12, !PT ;  /* 0x0000000c00007209 */ /* 0x000fc60007800000 */
[----:B------:R-:W-:Y:S02]  /*38540*/  IMAD.MOV.U32 R25, RZ, RZ, R4 ;  /* 0x000000ffff197224 */ /* 0x000fe400078e0004 */
[----:B0-----:R-:W-:Y:S01]  /*38550*/  FMUL R4, R26, R28 ;  /* 0x0000001c1a047220 */ /* 0x001fe20000400000 */
[----:B-1----:R0:W-:Y:S01]  /*38560*/  STL.64 [R1+0x2b0], R8 ;  /* 0x0002b00801007387 */ /* 0x0021e20000100a00 */
[----:B------:R1:W-:Y:S03]  /*38570*/  STL.64 [R1+0x2b8], R10 ;  /* 0x0002b80a01007387 */ /* 0x0003e60000100a00 */
[----:B0-----:R-:W2:Y:S01]  /*38580*/  LDL.LU R8, [R1+0x4b0] ;  /* 0x0004b00001087983 */ /* 0x001ea20000300800 */
[----:B------:R-:W2:Y:S02]  /*38590*/  LDL.LU R9, [R1+0x4b4] ;  /* 0x0004b40001097983 */ /* 0x000ea40000300800 */
[----:B-1----:R-:W2:Y:S02]  /*385a0*/  LDL.LU R10, [R1+0x4b8] ;  /* 0x0004b800010a7983 */ /* 0x002ea40000300800 */
[----:B------:R-:W2:Y:S01]  /*385b0*/  LDL.LU R11, [R1+0x4bc] ;  /* 0x0004bc00010b7983 */ /* 0x000ea20000300800 */
[----:B---3--:R-:W-:-:S02]  /*385c0*/  FMNMX R28, R0, R13, !PT ;  /* 0x0000000d001c7209 */ /* 0x008fc40007800000 */
[----:B----4-:R-:W-:Y:S01]  /*385d0*/  FMNMX R29, R3, R20, !PT ;  /* 0x00000014031d7209 */ /* 0x010fe20007800000 */
[C---:B------:R-:W-:Y:S01]  /*385e0*/  FMUL R7, R27.reuse, R21 ;  /* 0x000000151b077220 */ /* 0x040fe20000400000 */
[----:B------:R-:W3:Y:S01]  /*385f0*/  LDL.LU R20, [R1+0x4a0] ;  /* 0x0004a00001147983 */ /* 0x000ee20000300800 */
[----:B------:R-:W4:Y:S02]  /*38600*/  LDL.LU R21, [R1+0x4a4] ;  /* 0x0004a40001157983 */ /* 0x000f240000300800 */
[----:B------:R-:W2:Y:S02]  /*38610*/  LDL.LU R12, [R1+0x490] ;  /* 0x00049000010c7983 */ /* 0x000ea40000300800 */
[----:B------:R-:W2:Y:S01]  /*38620*/  LDL.LU R13, [R1+0x494] ;  /* 0x00049400010d7983 */ /* 0x000ea20000300800 */
[----:B------:R-:W-:Y:S01]  /*38630*/  MOV R24, R5 ;  /* 0x0000000500187202 */ /* 0x000fe20000000f00 */
[----:B-----5:R-:W-:Y:S02]  /*38640*/  FMUL R5, R26, R23 ;  /* 0x000000171a057220 */ /* 0x020fe40000400000 */
[----:B------:R-:W-:Y:S01]  /*38650*/  FMUL R6, R27, R22 ;  /* 0x000000161b067220 */ /* 0x000fe20000400000 */
[----:B--2---:R0:W-:Y:S01]  /*38660*/  STL.64 [R1+0x3bb0], R12 ;  /* 0x003bb00c01007387 */ /* 0x0041e20000100a00 */
[----:B------:R-:W2:Y:S02]  /*38670*/  LDL.LU R23, [R1+0x480] ;  /* 0x0004800001177983 */ /* 0x000ea40000300800 */
[----:B------:R-:W5:Y:S02]  /*38680*/  LDL.LU R22, [R1+0x4a8] ;  /* 0x0004a80001167983 */ /* 0x000f640000300800 */
[----:B------:R-:W2:Y:S01]  /*38690*/  LDL.LU R3, [R1+0x4ac] ;  /* 0x0004ac0001037983 */ /* 0x000ea20000300800 */
[----:B------:R-:W2:Y:S01]  /*386a0*/  LDL.LU R0, [R1+0x474] ;  /* 0x0004740001007983 */ /* 0x000ea20000300800 */
[----:B0-----:R-:W-:Y:S01]  /*386b0*/  MOV R12, R15 ;  /* 0x0000000f000c7202 */ /* 0x001fe20000000f00 */
[----:B------:R-:W-:-:S07]  /*386c0*/  IMAD.MOV.U32 R13, RZ, RZ, R14 ;  /* 0x000000ffff0d7224 */ /* 0x000fce00078e000e */
[----:B------:R-:W-:Y:S01]  /*386d0*/  HMMA.16816.F32 R4, R16, R12, R4 ;  /* 0x0000000c1004723c */ /* 0x000fe20000001804 */
[----:B------:R-:W2:Y:S11]  /*386e0*/  LDL.LU.64 R12, [R1+0x3bb0] ;  /* 0x003bb000010c7983 */ /* 0x000eb60000300a00 */
[----:B------:R-:W-:Y:S11]  /*386f0*/  @!UPT UIADD3 URZ, URZ, URZ, URZ ;  /* 0x0000003f3f3ff290 */ /* 0x000ff6000fffe03f */
[----:B------:R0:W-:Y:S01]  /*38700*/  STL.64 [R1+0x1d0], R4 ;  /* 0x0001d00401007387 */ /* 0x0001e20000100a00 */
[----:B------:R1:W-:Y:S03]  /*38710*/  STL.64 [R1+0x1d8], R6 ;  /* 0x0001d80601007387 */ /* 0x0003e60000100a00 */
[----:B0-----:R-:W3:Y:S01]  /*38720*/  LDL.LU R5, [R1+0x484] ;  /* 0x0004840001057983 */ /* 0x001ee20000300800 */
[----:B-1----:R-:W3:Y:S02]  /*38730*/  LDL.LU R7, [R1+0x470] ;  /* 0x0004700001077983 */ /* 0x002ee40000300800 */
[----:B------:R-:W3:Y:S02]  /*38740*/  LDL.LU R14, [R1+0x498] ;  /* 0x00049800010e7983 */ /* 0x000ee40000300800 */
[----:B------:R-:W3:Y:S01]  /*38750*/  LDL.LU R15, [R1+0x49c] ;  /* 0x00049c00010f7983 */ /* 0x000ee20000300800 */
[----:B------:R-:W4:Y:S01]  /*38760*/  LDL.LU R6, [R1+0x488] ;  /* 0x0004880001067983 */ /* 0x000f220000300800 */
[----:B--2---:R-:W-:-:S02]  /*38770*/  FMUL R12, R26, R12 ;  /* 0x0000000c1a0c7220 */ /* 0x004fc40000400000 */
[C---:B------:R-:W-:Y:S01]  /*38780*/  FMUL R13, R26.reuse, R13 ;  /* 0x0000000d1a0d7220 */ /* 0x040fe20000400000 */
[----:B---3--:R-:W-:Y:S04]  /*38790*/  STL.64 [R1+0x3ba8], R14 ;  /* 0x003ba80e01007387 */ /* 0x008fe80000100a00 */
[----:B------:R0:W-:Y:S02]  /*387a0*/  STL.64 [R1+0x3ba0], R12 ;  /* 0x003ba00c01007387 */ /* 0x0001e40000100a00 */
[----:B0-----:R-:W2:Y:S04]  /*387b0*/  LDL R12, [R1+0x310] ;  /* 0x00031000010c7983 */ /* 0x001ea80000100800 */
[----:B------:R-:W2:Y:S01]  /*387c0*/  LDL R13, [R1+0x314] ;  /* 0x00031400010d7983 */ /* 0x000ea20000100800 */
[----:B------:R-:W-:-:S02]  /*387d0*/  FMUL R8, R26, R8 ;  /* 0x000000081a087220 */ /* 0x000fc40000400000 */
[C---:B------:R-:W-:Y:S02]  /*387e0*/  FMUL R9, R26.reuse, R9 ;  /* 0x000000091a097220 */ /* 0x040fe40000400000 */
[C---:B------:R-:W-:Y:S02]  /*387f0*/  FMUL R10, R27.reuse, R10 ;  /* 0x0000000a1b0a7220 */ /* 0x040fe40000400000 */
[C---:B------:R-:W-:Y:S02]  /*38800*/  FMUL R11, R27.reuse, R11 ;  /* 0x0000000b1b0b7220 */ /* 0x040fe40000400000 */
[C---:B------:R-:W-:Y:S01]  /*38810*/  FMUL R4, R26.reuse, R23 ;  /* 0x000000171a047220 */ /* 0x040fe20000400000 */
[----:B------:R-:W3:Y:S01]  /*38820*/  LDL.LU.64 R14, [R1+0x3ba8] ;  /* 0x003ba800010e7983 */ /* 0x000ee20000300a00 */
[----:B------:R-:W-:Y:S02]  /*38830*/  FMUL R23, R27, R3 ;  /* 0x000000031b177220 */ /* 0x000fe40000400000 */
[----:B------:R-:W-:-:S02]  /*38840*/  FMUL R20, R26, R20 ;  /* 0x000000141a147220 */ /* 0x000fc40000400000 */
[C---:B----4-:R-:W-:Y:S02]  /*38850*/  FMUL R21, R26.reuse, R21 ;  /* 0x000000151a157220 */ /* 0x050fe40000400000 */
[C---:B------:R-:W-:Y:S01]  /*38860*/  FMUL R5, R26.reuse, R5 ;  /* 0x000000051a057220 */ /* 0x040fe20000400000 */
[C---:B--2---:R-:W-:Y:S01]  /*38870*/  HMMA.16816.F32 R8, R16.reuse, R12, R8 ;  /* 0x0000000c1008723c */ /* 0x044fe20000001808 */
[----:B------:R-:W2:Y:S01]  /*38880*/  LDL.LU.64 R12, [R1+0x3ba0] ;  /* 0x003ba000010c7983 */ /* 0x000ea20000300a00 */
[----:B------:R-:W4:Y:S11]  /*38890*/  LDL.LU R3, [R1+0x30] ;  /* 0x0000300001037983 */ /* 0x000f360000300800 */
[----:B------:R-:W-:Y:S10]  /*388a0*/  @!UPT UIADD3 URZ, URZ, URZ, URZ ;  /* 0x0000003f3f3ff290 */ /* 0x000ff4000fffe03f */
[----:B------:R0:W-:Y:S01]  /*388b0*/  STL.64 [R1+0x1c0], R8 ;  /* 0x0001c00801007387 */ /* 0x0001e20000100a00 */
[----:B------:R1:W-:Y:S02]  /*388c0*/  STL.64 [R1+0x1c8], R10 ;  /* 0x0001c80a01007387 */ /* 0x0003e40000100a00 */
[C---:B0-----:R-:W-:Y:S02]  /*388d0*/  FMUL R8, R26.reuse, R7 ;  /* 0x000000071a087220 */ /* 0x041fe40000400000 */
[----:B------:R-:W-:Y:S02]  /*388e0*/  FMUL R9, R26, R0 ;  /* 0x000000001a097220 */ /* 0x000fe40000400000 */
[----:B------:R-:W2:Y:S01]  /*388f0*/  LDL.LU R26, [R1+0x3b98] ;  /* 0x003b9800011a7983 */ /* 0x000ea20000300800 */
[----:B------:R-:W2:Y:S02]  /*38900*/  LDL.LU R7, [R1+0x48c] ;  /* 0x00048c0001077983 */ /* 0x000ea40000300800 */
[----:B-1----:R-:W2:Y:S02]  /*38910*/  LDL.LU R10, [R1+0x478] ;  /* 0x00047800010a7983 */ /* 0x002ea40000300800 */
[C---:B-----5:R-:W-:Y:S01]  /*38920*/  FMUL R22, R27.reuse, R22 ;  /* 0x000000161b167220 */ /* 0x060fe20000400000 */
[----:B--2---:R-:W-:Y:S01]  /*38930*/  STL [R1+0x3b90], R10 ;  /* 0x003b900a01007387 */ /* 0x004fe20000100800 */
[----:B------:R0:W-:Y:S03]  /*38940*/  STL.64 [R1+0x3b88], R8 ;  /* 0x003b880801007387 */ /* 0x0001e60000100a00 */
[----:B0-----:R-:W2:Y:S04]  /*38950*/  LDL R8, [R1+0x300] ;  /* 0x0003000001087983 */ /* 0x001ea80000100800 */
[----:B------:R-:W2:Y:S01]  /*38960*/  LDL R9, [R1+0x304] ;  /* 0x0003040001097983 */ /* 0x000ea20000100800 */
[----:B------:R-:W5:Y:S01]  /*38970*/  LDL.LU R0, [R1+0x47c] ;  /* 0x00047c0001007983 */ /* 0x000f620000300800 */
[----:B--2---:R-:W-:Y:S02]  /*38980*/  HMMA.16816.F32 R8, R16, R8, R20 ;  /* 0x000000081008723c */ /* 0x004fe40000001814 */
[----:B------:R-:W2:Y:S01]  /*38990*/  LDL.LU R21, [R1+0x468] ;  /* 0x0004680001157983 */ /* 0x000ea20000300800 */
[----:B------:R-:W2:Y:S11]  /*389a0*/  LDL.LU R22, [R1+0x46c] ;  /* 0x00046c0001167983 */ /* 0x000eb60000300800 */
[----:B------:R-:W-:Y:S09]  /*389b0*/  @!UPT UIADD3 URZ, URZ, URZ, URZ ;  /* 0x0000003f3f3ff290 */ /* 0x000ff2000fffe03f */
[----:B------:R-:W-:Y:S01]  /*389c0*/  STL.64 [R1+0x1b0], R8 ;  /* 0x0001b00801007387 */ /* 0x000fe20000100a00 */
[----:B------:R-:W-:Y:S02]  /*389d0*/  STL.64 [R1+0x1b8], R10 ;  /* 0x0001b80a01007387 */ /* 0x000fe40000100a00 */
[----:B------:R-:W2:Y:S02]  /*389e0*/  LDL R23, [R1+0xa7c] ;  /* 0x000a7c0001177983 */ /* 0x000ea40000100800 */
[----:B------:R-:W0:Y:S01]  /*389f0*/  LDSM.16.M88.4 R8, [R2+0x27800] ;  /* 0x027800000208783b */ /* 0x000e220000000200 */
[----:B--2---:R-:W-:Y:S03]  /*38a00*/  STL.64 [R1+0x3b70], R22 ;  /* 0x003b701601007387 */ /* 0x004fe60000100a00 */
[----:B------:R1:W-:Y:S02]  /*38a10*/  STL [R1+0x3b6c], R21 ;  /* 0x003b6c1501007387 */ /* 0x0003e40000100800 */
[----:B------:R-:W2:Y:S01]  /*38a20*/  LDL R20, [R1+0x2e0] ;  /* 0x0002e00001147983 */ /* 0x000ea20000100800 */
[----:B-1----:R-:W2:Y:S01]  /*38a30*/  LDL R21, [R1+0x2e4] ;  /* 0x0002e40001157983 */ /* 0x002ea20000100800 */
[----:B---3--:R-:W-:-:S02]  /*38a40*/  FMUL R14, R27, R14 ;  /* 0x0000000e1b0e7220 */ /* 0x008fc40000400000 */
[----:B------:R-:W-:Y:S01]  /*38a50*/  FMUL R15, R27, R15 ;  /* 0x0000000f1b0f7220 */ /* 0x000fe20000400000 */
[----:B--2---:R1:W-:Y:S04]  /*38a60*/  STL.64 [R1+0x3b78], R20 ;  /* 0x003b781401007387 */ /* 0x0043e80000100a00 */
[----:B-1----:R-:W2:Y:S01]  /*38a70*/  LDL R20, [R1+0x2f0] ;  /* 0x0002f00001147983 */ /* 0x002ea20000100800 */
[----:B------:R-:W-:Y:S02]  /*38a80*/  MOV R21, R26 ;  /* 0x0000001a00157202 */ /* 0x000fe40000000f00 */
[----:B------:R-:W3:Y:S02]  /*38a90*/  LDL.LU R26, [R1+0x3b94] ;  /* 0x003b9400011a7983 */ /* 0x000ee40000300800 */
[----:B0-----:R-:W-:Y:S01]  /*38aa0*/  STL.64 [R1+0x240], R8 ;  /* 0x0002400801007387 */ /* 0x001fe20000100a00 */
[----:B------:R0:W-:Y:S04]  /*38ab0*/  STL.64 [R1+0x248], R10 ;  /* 0x0002480a01007387 */ /* 0x0001e80000100a00 */
[----:B0-----:R-:W3:Y:S01]  /*38ac0*/  LDL.LU R10, [R1+0x3b90] ;  /* 0x003b9000010a7983 */ /* 0x001ee20000300800 */
[----:B------:R-:W3:Y:S01]  /*38ad0*/  LDL.LU.64 R8, [R1+0x3b88] ;  /* 0x003b880001087983 */ /* 0x000ee20000300a00 */
[----:B--2---:R-:W-:Y:S02]  /*38ae0*/  HMMA.16816.F32 R20, R16, R20, R12 ;  /* 0x000000141014723c */ /* 0x004fe4000000180c */
[----:B------:R-:W2:Y:S01]  /*38af0*/  LDL.LU R14, [R1+0x460] ;  /* 0x00046000010e7983 */ /* 0x000ea20000300800 */
[----:B------:R-:W2:Y:S11]  /*38b00*/  LDL.LU R15, [R1+0x464] ;  /* 0x00046400010f7983 */ /* 0x000eb60000300800 */
[----:B------:R-:W-:Y:S09]  /*38b10*/  @!UPT UIADD3 URZ, URZ, URZ, URZ ;  /* 0x0000003f3f3ff290 */ /* 0x000ff2000fffe03f */
[----:B------:R-:W-:Y:S01]  /*38b20*/  STL.64 [R1+0x5a0], R20 ;  /* 0x0005a01401007387 */ /* 0x000fe20000100a00 */
[----:B------:R-:W-:Y:S02]  /*38b30*/  STL.64 [R1+0x5a8], R22 ;  /* 0x0005a81601007387 */ /* 0x000fe40000100a00 */
[----:B------:R-:W0:Y:S01]  /*38b40*/  LDSM.16.M88.4 R20, [R2+0x28000] ;  /* 0x028000000214783b */ /* 0x000e220000000200 */
[----:B------:R-:W-:-:S03]  /*38b50*/  MOV R12, R25 ;  /* 0x00000019000c7202 */ /* 0x000fc60000000f00 */
[----:B------:R-:W-:Y:S01]  /*38b60*/  IMAD.MOV.U32 R13, RZ, RZ, R24 ;  /* 0x000000ffff0d7224 */ /* 0x000fe200078e0018 */
[----:B------:R-:W2:Y:S01]  /*38b70*/  LDL.LU R25, [R1+0x3b84] ;  /* 0x003b840001197983 */ /* 0x000ea20000300800 */
[----:B------:R-:W2:Y:S03]  /*38b80*/  LDL.LU R24, [R1+0x3b80] ;  /* 0x003b800001187983 */ /* 0x000ea60000300800 */
[----:B0-----:R0:W-:Y:S01]  /*38b90*/  STL.64 [R1+0x220], R20 ;  /* 0x0002201401007387 */ /* 0x0011e20000100a00 */
[----:B------:R1:W-:Y:S03]  /*38ba0*/  STL.64 [R1+0x228], R22 ;  /* 0x0002281601007387 */ /* 0x0003e60000100a00 */
[----:B0-----:R-:W2:Y:S01]  /*38bb0*/  LDL.LU.64 R20, [R1+0x3b78] ;  /* 0x003b780001147983 */ /* 0x001ea20000300a00 */
[----:B------:R-:W-:-:S02]  /*38bc0*/  FMUL R6, R27, R6 ;  /* 0x000000061b067220 */ /* 0x000fc40000400000 */
[C---:B------:R-:W-:Y:S02]  /*38bd0*/  FMUL R7, R27.reuse, R7 ;  /* 0x000000071b077220 */ /* 0x040fe40000400000 */
[----:B-1----:R-:W4:Y:S02]  /*38be0*/  LDL.LU.64 R22, [R1+0x3b70] ;  /* 0x003b700001167983 */ /* 0x002f240000300a00 */
[C---:B---3--:R-:W-:Y:S02]  /*38bf0*/  FMUL R10, R27.reuse, R10 ;  /* 0x0000000a1b0a7220 */ /* 0x048fe40000400000 */
[----:B-----5:R-:W-:Y:S01]  /*38c00*/  FMUL R11, R27, R0 ;  /* 0x000000001b0b7220 */ /* 0x020fe20000400000 */
[C---:B--2---:R-:W-:Y:S01]  /*38c10*/  HMMA.16816.F32 R4, R16.reuse, R20, R4 ;  /* 0x000000141004723c */ /* 0x044fe20000001804 */
[----:B------:R-:W2:Y:S01]  /*38c20*/  LDL.LU R21, [R1+0x3b6c] ;  /* 0x003b6c0001157983 */ /* 0x000ea20000300800 */
[----:B------:R-:W3:Y:S05]  /*38c30*/  LDL.LU R27, [R1+0x3b68] ;  /* 0x003b6800011b7983 */ /* 0x000eea0000300800 */
[--C-:B------:R-:W-:Y:S11]  /*38c40*/  FFMA R20, R26, c[0x0][0x188], -R28.reuse ;  /* 0x000062001a147a23 */ /* 0x100ff6000000081c */
[----:B------:R-:W-:Y:S05]  /*38c50*/  @!UPT UIADD3 URZ, URZ, URZ, URZ ;  /* 0x0000003f3f3ff290 */ /* 0x000fea000fffe03f */
[----:B------:R4:W-:Y:S01]  /*38c60*/  STL.64 [R1+0x590], R4 ;  /* 0x0005900401007387 */ /* 0x0009e20000100a00 */
[----:B------:R2:W-:Y:S02]  /*38c70*/  STL.64 [R1+0x598], R6 ;  /* 0x0005980601007387 */ /* 0x0005e40000100a00 */
[----:B------:R-:W-:Y:S02]  /*38c80*/  STL [R1+0x3b0c], R20 ;  /* 0x003b0c1401007387 */ /* 0x000fe40000100800 */
[----:B------:R-:W2:Y:S02]  /*38c90*/  LDL R26, [R1+0xa78] ;  /* 0x000a7800011a7983 */ /* 0x000ea40000100800 */
[C---:B----4-:R-:W-:Y:S02]  /*38ca0*/  FMUL R4, R23.reuse, R14 ;  /* 0x0000000e17047220 */ /* 0x050fe40000400000 */
[----:B------:R-:W-:Y:S02]  /*38cb0*/  FMUL R5, R23, R15 ;  /* 0x0000000f17057220 */ /* 0x000fe40000400000 */
[----:B------:R-:W-:Y:S01]  /*38cc0*/  HMMA.16816.F32 R12, R16, R12, R8 ;  /* 0x0000000c100c723c */ /* 0x000fe20000001808 */
[----:B------:R-:W4:Y:S11]  /*38cd0*/  LDL.LU R8, [R1+0x7a0] ;  /* 0x0007a00001087983 */ /* 0x000f360000300800 */
[----:B------:R-:W-:Y:S11]  /*38ce0*/  @!UPT UIADD3 URZ, URZ, URZ, URZ ;  /* 0x0000003f3f3ff290 */ /* 0x000ff6000fffe03f */
[----:B------:R0:W-:Y:S01]  /*38cf0*/  STL.64 [R1+0x580], R12 ;  /* 0x0005800c01007387 */ /* 0x0001e20000100a00 */
[----:B------:R1:W-:Y:S02]  /*38d00*/  STL.64 [R1+0x588], R14 ;  /* 0x0005880e01007387 */ /* 0x0003e40000100a00 */
[----:B------:R-:W5:Y:S02]  /*38d10*/  LDL.LU R9, [R1+0x7a4] ;  /* 0x0007a40001097983 */ /* 0x000f640000300800 */
[----:B------:R-:W4:Y:S01]  /*38d20*/  LDL.LU R10, [R1+0x7a8] ;  /* 0x0007a800010a7983 */ /* 0x000f220000300800 */
[----:B------:R-:W4:Y:S01]  /*38d30*/  LDL.LU R11, [R1+0x7ac] ;  /* 0x0007ac00010b7983 */ /* 0x000f220000300800 */
[----:B------:R-:W-:Y:S02]  /*38d40*/  STL [R1+0x3b10], R28 ;  /* 0x003b101c01007387 */ /* 0x000fe40000100800 */
[----:B--2---:R-:W-:Y:S02]  /*38d50*/  FMUL R6, R26, R21 ;  /* 0x000000151a067220 */ /* 0x004fe40000400000 */
[----:B---3--:R-:W-:-:S05]  /*38d60*/  FFMA R21, R27, c[0x0][0x188], -R28 ;  /* 0x000062001b157a23 */ /* 0x008fca000000081c */
[----:B------:R-:W-:Y:S01]  /*38d70*/  STL [R1+0x3ad8], R21 ;  /* 0x003ad81501007387 */ /* 0x000fe20000100800 */
[----:B0-----:R-:W2:Y:S02]  /*38d80*/  LDL.LU R12, [R1+0x7b0] ;  /* 0x0007b000010c7983 */ /* 0x001ea40000300800 */
[----:B------:R-:W2:Y:S02]  /*38d90*/  LDL.LU R13, [R1+0x7b4] ;  /* 0x0007b400010d7983 */ /* 0x000ea40000300800 */
[----:B-1----:R-:W3:Y:S01]  /*38da0*/  LDL.LU R14, [R1+0x7b8] ;  /* 0x0007b800010e7983 */ /* 0x002ee20000300800 */
[----:B------:R-:W3:Y:S01]  /*38db0*/  LDL.LU R15, [R1+0x7bc] ;  /* 0x0007bc00010f7983 */ /* 0x000ee20000300800 */
[----:B------:R-:W-:-:S03]  /*38dc0*/  FMUL R7, R26, R22 ;  /* 0x000000161a077220 */ /* 0x000fc60000400000 */
[----:B---3--:R-:W-:Y:S01]  /*38dd0*/  STL.64 [R1+0x3b60], R14 ;  /* 0x003b600e01007387 */ /* 0x008fe20000100a00 */
[----:B--2---:R0:W-:Y:S03]  /*38de0*/  STL.64 [R1+0x3b58], R12 ;  /* 0x003b580c01007387 */ /* 0x0041e60000100a00 */
[----:B0-----:R-:W2:Y:S04]  /*38df0*/  LDL R12, [R1+0x2b0] ;  /* 0x0002b000010c7983 */ /* 0x001ea80000100800 */
[----:B------:R-:W2:Y:S01]  /*38e00*/  LDL R13, [R1+0x2b4] ;  /* 0x0002b400010d7983 */ /* 0x000ea20000100800 */
[----:B------:R-:W3:Y:S02]  /*38e10*/  LDL.LU R28, [R1+0x7c4] ;  /* 0x0007c400011c7983 */ /* 0x000ee40000300800 */
[----:B------:R-:W-:-:S02]  /*38e20*/  FFMA R2, R25, c[0x0][0x188], -R29 ;  /* 0x0000620019027a23 */ /* 0x000fc4000000081d */
[----:B------:R-:W3:Y:S02]  /*38e30*/  LDL.LU R27, [R1+0x7e0] ;  /* 0x0007e000011b7983 */ /* 0x000ee40000300800 */
[----:B------:R-:W-:Y:S01]  /*38e40*/  FFMA R0, R24, c[0x0][0x188], -R29 ;  /* 0x0000620018007a23 */ /* 0x000fe2000000081d */
[----:B------:R-:W3:Y:S01]  /*38e50*/  LDL.LU R25, [R1+0x7e4] ;  /* 0x0007e40001197983 */ /* 0x000ee20000300800 */
[----:B------:R-:W3:Y:S02]  /*38e60*/  LDL.LU R24, [R1+0x7c8] ;  /* 0x0007c80001187983 */ /* 0x000ee40000300800 */
[----:B------:R-:W3:Y:S01]  /*38e70*/  LDL.LU.64 R14, [R1+0x3b60] ;  /* 0x003b6000010e7983 */ /* 0x000ee20000300a00 */
[----:B--2---:R-:W-:Y:S01]  /*38e80*/  HMMA.16816.F32 R4, R16, R12, R4 ;  /* 0x0000000c1004723c */ /* 0x004fe20000001804 */
[----:B------:R-:W2:Y:S11]  /*38e90*/  LDL.LU.64 R12, [R1+0x3b58] ;  /* 0x003b5800010c7983 */ /* 0x000eb60000300a00 */
[----:B------:R-:W-:Y:S11]  /*38ea0*/  @!UPT UIADD3 URZ, URZ, URZ, URZ ;  /* 0x0000003f3f3ff290 */ /* 0x000ff6000fffe03f */
[----:B------:R-:W-:Y:S01]  /*38eb0*/  STL.64 [R1+0x570], R4 ;  /* 0x0005700401007387 */ /* 0x000fe20000100a00 */
[----:B------:R0:W-:Y:S03]  /*38ec0*/  STL.64 [R1+0x578], R6 ;  /* 0x0005780601007387 */ /* 0x0001e60000100a00 */
[----:B0-----:R-:W2:Y:S01]  /*38ed0*/  LDL.LU R7, [R1+0x7c0] ;  /* 0x0007c00001077983 */ /* 0x001ea20000300800 */
[----:B------:R-:W2:Y:S02]  /*38ee0*/  LDL.LU R21, [R1+0x7cc] ;  /* 0x0007cc0001157983 */ /* 0x000ea40000300800 */
[----:B------:R-:W2:Y:S02]  /*38ef0*/  LDL.LU R20, [R1+0x7e8] ;  /* 0x0007e80001147983 */ /* 0x000ea40000300800 */
[----:B------:R-:W2:Y:S02]  /*38f00*/  LDL.LU R22, [R1+0x34] ;  /* 0x0000340001167983 */ /* 0x000ea40000300800 */
[----:B------:R-:W-:-:S06]  /*38f10*/  FMUL R0, R0, 1.4426950216293334961 ;  /* 0x3fb8aa3b00007820 */ /* 0x000fcc0000400000 */
[----:B------:R-:W0:Y:S02]  /*38f20*/  MUFU.EX2 R0, R0 ;  /* 0x0000000000007308 */ /* 0x000e240000000800 */
[----:B0-----:R-:W-:Y:S04]  /*38f30*/  STL [R1+0xbc8], R0 ;  /* 0x000bc80001007387 */ /* 0x001fe80000100800 */
[----:B--2---:R-:W-:Y:S01]  /*38f40*/  STL.64 [R1+0x3b50], R22 ;  /* 0x003b501601007387 */ /* 0x004fe20000100a00 */
[----:B------:R0:W-:Y:S03]  /*38f50*/  STL.64 [R1+0x3b48], R20 ;  /* 0x003b481401007387 */ /* 0x0001e60000100a00 */
[----:B0-----:R-:W2:Y:S04]  /*38f60*/  LDL R20, [R1+0x240] ;  /* 0x0002400001147983 */ /* 0x001ea80000100800 */
[----:B------:R-:W2:Y:S01]  /*38f70*/  LDL R21, [R1+0x244] ;  /* 0x0002440001157983 */ /* 0x000ea20000100800 */
[----:B----4-:R-:W-:-:S02]  /*38f80*/  FMUL R8, R23, R8 ;  /* 0x0000000817087220 */ /* 0x010fc40000400000 */
[C---:B-----5:R-:W-:Y:S02]  /*38f90*/  FMUL R9, R23.reuse, R9 ;  /* 0x0000000917097220 */ /* 0x060fe40000400000 */
[C---:B------:R-:W-:Y:S02]  /*38fa0*/  FMUL R10, R26.reuse, R10 ;  /* 0x0000000a1a0a7220 */ /* 0x040fe40000400000 */
[----:B------:R-:W-:Y:S02]  /*38fb0*/  FMUL R11, R26, R11 ;  /* 0x0000000b1a0b7220 */ /* 0x000fe40000400000 */
[C---:B------:R-:W-:Y:S02]  /*38fc0*/  FMUL R12, R23.reuse, R12 ;  /* 0x0000000c170c7220 */ /* 0x040fe40000400000 */
[C---:B------:R-:W-:Y:S02]  /*38fd0*/  FMUL R13, R23.reuse, R13 ;  /* 0x0000000d170d7220 */ /* 0x040fe40000400000 */
[----:B------:R-:W-:-:S02]  /*38fe0*/  FMUL R4, R23, R7 ;  /* 0x0000000717047220 */ /* 0x000fc40000400000 */
[----:B------:R-:W4:Y:S01]  /*38ff0*/  LDL.LU.64 R22, [R1+0x3b50] ;  /* 0x003b500001167983 */ /* 0x000f220000300a00 */
[----:B--2---:R-:W-:Y:S03]  /*39000*/  HMMA.16816.F32 R8, R16, R20, R8 ;  /* 0x000000141008723c */ /* 0x004fe60000001808 */
[----:B------:R-:W2:Y:S01]  /*39010*/  LDL.LU.64 R20, [R1+0x3b48] ;  /* 0x003b480001147983 */ /* 0x000ea20000300a00 */
[C---:B---3--:R-:W-:Y:S02]  /*39020*/  FMUL R6, R26.reuse, R24 ;  /* 0x000000181a067220 */ /* 0x048fe40000400000 */
[----:B----4-:R-:W-:Y:S11]  /*39030*/  FMUL R5, R23, R28 ;  /* 0x0000001c17057220 */ /* 0x010ff60000400000 */
[----:B------:R-:W-:Y:S06]  /*39040*/  @!UPT UIADD3 URZ, URZ, URZ, URZ ;  /* 0x0000003f3f3ff290 */ /* 0x000fec000fffe03f */
[----:B------:R-:W-:Y:S01]  /*39050*/  STL.64 [R1+0x560], R8 ;  /* 0x0005600801007387 */ /* 0x000fe20000100a00 */
[----:B------:R-:W-:Y:S02]  /*39060*/  STL.64 [R1+0x568], R10 ;  /* 0x0005680a01007387 */ /* 0x000fe40000100a00 */
[----:B--2---:R-:W-:-:S05]  /*39070*/  FMUL R7, R26, R21 ;  /* 0x000000151a077220 */ /* 0x004fca0000400000 */
[----:B------:R-:W-:Y:S01]  /*39080*/  STL.64 [R1+0x3b40], R6 ;  /* 0x003b400601007387 */ /* 0x000fe20000100a00 */
[----:B------:R0:W-:Y:S03]  /*39090*/  STL.64 [R1+0x3b38], R4 ;  /* 0x003b380401007387 */ /* 0x0001e60000100a00 */
[----:B0-----:R-:W2:Y:S04]  /*390a0*/  LDL R4, [R1+0x220] ;  /* 0x0002200001047983 */ /* 0x001ea80000100800 */
[----:B------:R-:W2:Y:S04]  /*390b0*/  LDL R5, [R1+0x224] ;  /* 0x0002240001057983 */ /* 0x000ea80000100800 */
[----:B------:R-:W0:Y:S01]  /*390c0*/  S2R R24, SR_TID.X ;  /* 0x0000000000187919 */ /* 0x000e220000002100 */
[----:B------:R-:W-:-:S02]  /*390d0*/  FMUL R9, R23, R25 ;  /* 0x0000001917097220 */ /* 0x000fc40000400000 */
[----:B------:R-:W1:Y:S02]  /*390e0*/  S2R R25, SR_TID.X ;  /* 0x0000000000197919 */ /* 0x000e640000002100 */
[C---:B------:R-:W-:Y:S02]  /*390f0*/  FMUL R14, R26.reuse, R14 ;  /* 0x0000000e1a0e7220 */ /* 0x040fe40000400000 */
[C---:B------:R-:W-:Y:S02]  /*39100*/  FMUL R15, R26.reuse, R15 ;  /* 0x0000000f1a0f7220 */ /* 0x040fe40000400000 */
[----:B------:R-:W-:Y:S02]  /*39110*/  FMUL R10, R26, R20 ;  /* 0x000000141a0a7220 */ /* 0x000fe40000400000 */
[----:B------:R-:W-:-:S03]  /*39120*/  FMUL R8, R23, R27 ;  /* 0x0000001b17087220 */ /* 0x000fc60000400000 */
[----:B------:R-:W-:Y:S02]  /*39130*/  STL [R1+0x3b30], R10 ;  /* 0x003b300a01007387 */ /* 0x000fe40000100800 */
[----:B------:R-:W-:Y:S02]  /*39140*/  STL.64 [R1+0x3b28], R8 ;  /* 0x003b280801007387 */ /* 0x000fe40000100a00 */
[----:B------:R-:W3:Y:S01]  /*39150*/  LDL.LU R0, [R1+0x7ec] ;  /* 0x0007ec0001007983 */ /* 0x000ee20000300800 */
[----:B0-----:R-:W-:Y:S02]  /*39160*/  LOP3.LUT R24, R24, 0x7, RZ, 0xc0, !PT ;  /* 0x0000000718187812 */ /* 0x001fe400078ec0ff */
[----:B-1----:R-:W-:-:S03]  /*39170*/  SHF.L.U32 R25, R25, 0x1, RZ ;  /* 0x0000000119197819 */ /* 0x002fc600000006ff */
[----:B------:R-:W-:-:S05]  /*39180*/  IMAD R24, R24, 0x110, RZ ;  /* 0x0000011018187824 */ /* 0x000fca00078e02ff */
[----:B------:R-:W-:-:S05]  /*39190*/  LOP3.LUT R24, R24, 0x30, R25, 0x78, !PT ;  /* 0x0000003018187812 */ /* 0x000fca00078e7819 */
[----:B------:R-:W-:Y:S01]  /*391a0*/  LDSM.16.M88.4 R8, [R24+0x28800] ;  /* 0x028800001808783b */ /* 0x000fe20000000200 */
[----:B--2---:R-:W-:Y:S03]  /*391b0*/  HMMA.16816.F32 R4, R16, R4, R12 ;  /* 0x000000041004723c */ /* 0x004fe6000000180c */
[----:B------:R-:W2:Y:S11]  /*391c0*/  LDL.LU R13, [R1+0x940] ;  /* 0x00094000010d7983 */ /* 0x000eb60000300800 */
[----:B------:R-:W-:Y:S09]  /*391d0*/  @!UPT UIADD3 URZ, URZ, URZ, URZ ;  /* 0x0000003f3f3ff290 */ /* 0x000ff2000fffe03f */
[----:B------:R-:W-:Y:S01]  /*391e0*/  STL.64 [R1+0x550], R4 ;  /* 0x0005500401007387 */ /* 0x000fe20000100a00 */
[----:B------:R-:W-:Y:S02]  /*391f0*/  STL.64 [R1+0x558], R6 ;  /* 0x0005580601007387 */ /* 0x000fe40000100a00 */
[----:B------:R-:W0:Y:S02]  /*39200*/  LDSM.16.M88.4 R4, [R24+0x29000] ;  /* 0x029000001804783b */ /* 0x000e240000000200 */
[----:B0-----:R-:W-:Y:S02]  /*39210*/  STL.64 [R1+0x1a0], R4 ;  /* 0x0001a00401007387 */ /* 0x001fe40000100a00 */
[----:B------:R-:W-:Y:S02]  /*39220*/  STL.64 [R1+0x1a8], R6 ;  /* 0x0001a80601007387 */ /* 0x000fe40000100a00 */
[----:B------:R-:W0:Y:S02]  /*39230*/  LDSM.16.M88.4 R4, [R24+0x29800] ;  /* 0x029800001804783b */ /* 0x000e240000000200 */
[----:B0-----:R-:W-:Y:S01]  /*39240*/  STL.64 [R1+0x190], R4 ;  /* 0x0001900401007387 */ /* 0x001fe20000100a00 */
[----:B------:R-:W-:Y:S01]  /*39250*/  MOV R28, R4 ;  /* 0x00000004001c7202 */ /* 0x000fe20000000f00 */
[----:B------:R-:W-:Y:S02]  /*39260*/  STL.64 [R1+0x198], R6 ;  /* 0x0001980601007387 */ /* 0x000fe40000100a00 */
[----:B------:R-:W-:-:S02]  /*39270*/  IMAD.MOV.U32 R20, RZ, RZ, R5 ;  /* 0x000000ffff147224 */ /* 0x000fc400078e0005 */
[----:B------:R-:W0:Y:S04]  /*39280*/  LDSM.16.M88.4 R4, [R24+0x2a000] ;  /* 0x02a000001804783b */ /* 0x000e280000000200 */
[----:B------:R-:W-:Y:S01]  /*39290*/  STL.64 [R1+0x210], R8 ;  /* 0x0002100801007387 */ /* 0x000fe20000100a00 */
[----:B------:R-:W-:Y:S03]  /*392a0*/  STL.64 [R1+0x218], R10 ;  /* 0x0002180a01007387 */ /* 0x000fe60000100a00 */
[----:B0-----:R-:W-:Y:S01]  /*392b0*/  STL.64 [R1+0x180], R4 ;  /* 0x0001800401007387 */ /* 0x001fe20000100a00 */
[----:B------:R-:W-:Y:S01]  /*392c0*/  MOV R27, R4 ;  /* 0x00000004001b7202 */ /* 0x000fe20000000f00 */
[----:B------:R-:W-:Y:S01]  /*392d0*/  STL.64 [R1+0x188], R6 ;  /* 0x0001880601007387 */ /* 0x000fe20000100a00 */
[----:B------:R-:W-:Y:S01]  /*392e0*/  MOV R25, R5 ;  /* 0x0000000500197202 */ /* 0x000fe20000000f00 */
[----:B------:R-:W2:Y:S04]  /*392f0*/  LDL.LU R12, [R1+0x7fc] ;  /* 0x0007fc00010c7983 */ /* 0x000ea80000300800 */
[----:B------:R-:W0:Y:S04]  /*39300*/  LDSM.16.M88.4 R4, [R24+0x2a800] ;  /* 0x02a800001804783b */ /* 0x000e280000000200 */
[----:B0-----:R-:W-:Y:S01]  /*39310*/  STL.64 [R1+0x170], R4 ;  /* 0x0001700401007387 */ /* 0x001fe20000100a00 */
[----:B------:R0:W-:Y:S02]  /*39320*/  STL.64 [R1+0x178], R6 ;  /* 0x0001780601007387 */ /* 0x0001e40000100a00 */
[----:B------:R-:W-:Y:S01]  /*39330*/  IMAD.MOV.U32 R24, RZ, RZ, R4 ;  /* 0x000000ffff187224 */ /* 0x000fe200078e0004 */
[----:B------:R-:W-:Y:S01]  /*39340*/  MOV R21, R5 ;  /* 0x0000000500157202 */ /* 0x000fe20000000f00 */
[----:B0-----:R-:W4:Y:S01]  /*39350*/  LDL.LU.64 R6, [R1+0x3b40] ;  /* 0x003b400001067983 */ /* 0x001f220000300a00 */
[----:B------:R-:W4:Y:S02]  /*39360*/  LDL.LU.64 R4, [R1+0x3b38] ;  /* 0x003b380001047983 */ /* 0x000f240000300a00 */
[----:B------:R-:W-:-:S02]  /*39370*/  FMUL R2, R2, 1.4426950216293334961 ;  /* 0x3fb8aa3b02027820 */ /* 0x000fc40000400000 */
[----:B------:R-:W5:Y:S04]  /*39380*/  LDL.LU R10, [R1+0x3b30] ;  /* 0x003b3000010a7983 */ /* 0x000f680000300800 */
[----:B------:R-:W0:Y:S01]  /*39390*/  MUFU.EX2 R2, R2 ;  /* 0x0000000200027308 */ /* 0x000e220000000800 */
[----:B---3--:R-:W-:Y:S02]  /*393a0*/  FMUL R11, R26, R0 ;  /* 0x000000001a0b7220 */ /* 0x008fe40000400000 */
[----:B------:R-:W-:Y:S01]  /*393b0*/  FFMA R0, R22, c[0x0][0x188], -R29 ;  /* 0x0000620016007a23 */ /* 0x000fe2000000081d */
[C---:B----4-:R-:W-:Y:S01]  /*393c0*/  HMMA.16816.F32 R4, R16.reuse, R8, R4 ;  /* 0x000000081004723c */ /* 0x050fe20000001804 */
[----:B------:R-:W5:Y:S11]  /*393d0*/  LDL.LU.64 R8, [R1+0x3b28] ;  /* 0x003b280001087983 */ /* 0x000f760000300a00 */
[----:B------:R-:W-:Y:S11]  /*393e0*/  @!UPT UIADD3 URZ, URZ, URZ, URZ ;  /* 0x0000003f3f3ff290 */ /* 0x000ff6000fffe03f */
[----:B------:R1:W-:Y:S01]  /*393f0*/  STL.64 [R1+0x540], R4 ;  /* 0x0005400401007387 */ /* 0x0003e20000100a00 */
[----:B------:R3:W-:Y:S03]  /*39400*/  STL.64 [R1+0x548], R6 ;  /* 0x0005480601007387 */ /* 0x0007e60000100a00 */
[----:B-1----:R-:W4:Y:S01]  /*39410*/  LDL.LU R5, [R1+0x7f0] ;  /* 0x0007f00001057983 */ /* 0x002f220000300800 */
[----:B---3--:R-:W3:Y:S02]  /*39420*/  LDL.LU R6, [R1+0x7f4] ;  /* 0x0007f40001067983 */ /* 0x008ee40000300800 */
[----:B------:R-:W2:Y:S02]  /*39430*/  LDL.LU R7, [R1+0x7f8] ;  /* 0x0007f80001077983 */ /* 0x000ea40000300800 */
[----:B------:R-:W2:Y:S01]  /*39440*/  LDL.LU R22, [R1+0x814] ;  /* 0x0008140001167983 */ /* 0x000ea20000300800 */
[----:B------:R-:W2:Y:S01]  /*39450*/  LDL.LU R15, [R1+0x818] ;  /* 0x00081800010f7983 */ /* 0x000ea20000300800 */
[----:B0-----:R-:W-:Y:S02]  /*39460*/  STL [R1+0xbbc], R2 ;  /* 0x000bbc0201007387 */ /* 0x001fe40000100800 */
[----:B------:R-:W2:Y:S02]  /*39470*/  LDL.LU R14, [R1+0x81c] ;  /* 0x00081c00010e7983 */ /* 0x000ea40000300800 */
[----:B--2---:R-:W-:Y:S01]  /*39480*/  STL.64 [R1+0x3b20], R14 ;  /* 0x003b200e01007387 */ /* 0x004fe20000100a00 */
[----:B------:R0:W-:Y:S03]  /*39490*/  STL.64 [R1+0x3b18], R12 ;  /* 0x003b180c01007387 */ /* 0x0001e60000100a00 */
[----:B0-----:R-:W5:Y:S04]  /*394a0*/  LDL R12, [R1+0x1a0] ;  /* 0x0001a000010c7983 */ /* 0x001f680000100800 */
[----:B------:R-:W5:Y:S01]  /*394b0*/  LDL R13, [R1+0x1a4] ;  /* 0x0001a400010d7983 */ /* 0x000f620000100800 */
[----:B------:R-:W2:Y:S02]  /*394c0*/  LDL.LU.64 R14, [R1+0x3b20] ;  /* 0x003b2000010e7983 */ /* 0x000ea40000300a00 */
[C---:B----4-:R-:W-:Y:S01]  /*394d0*/  FMUL R4, R23.reuse, R5 ;  /* 0x0000000517047220 */ /* 0x050fe20000400000 */
[----:B-----5:R-:W-:Y:S01]  /*394e0*/  HMMA.16816.F32 R8, R16, R12, R8 ;  /* 0x0000000c1008723c */ /* 0x020fe20000001808 */
[----:B------:R-:W4:Y:S01]  /*394f0*/  LDL.LU.64 R12, [R1+0x3b18] ;  /* 0x003b1800010c7983 */ /* 0x000f220000300a00 */
[----:B---3--:R-:W-:-:S02]  /*39500*/  FMUL R5, R23, R6 ;  /* 0x0000000617057220 */ /* 0x008fc40000400000 */
[C---:B------:R-:W-:Y:S11]  /*39510*/  FMUL R6, R26.reuse, R7 ;  /* 0x000000071a067220 */ /* 0x040ff60000400000 */
[----:B------:R-:W-:Y:S08]  /*39520*/  @!UPT UIADD3 URZ, URZ, URZ, URZ ;  /* 0x0000003f3f3ff290 */ /* 0x000ff0000fffe03f */
[----:B------:R-:W-:Y:S01]  /*39530*/  STL.64 [R1+0x530], R8 ;  /* 0x0005300801007387 */ /* 0x000fe20000100a00 */
[----:B------:R0:W-:Y:S03]  /*39540*/  STL.64 [R1+0x538], R10 ;  /* 0x0005380a01007387 */ /* 0x0001e60000100a00 */
[----:B0-----:R-:W3:Y:S01]  /*39550*/  LDL.LU R11, [R1+0x810] ;  /* 0x00081000010b7983 */ /* 0x001ee20000300800 */
[----:B------:R-:W-:Y:S02]  /*39560*/  STL [R1+0x39a0], R29 ;  /* 0x0039a01d01007387 */ /* 0x000fe40000100800 */
[----:B----4-:R-:W-:Y:S02]  /*39570*/  FMUL R7, R26, R12 ;  /* 0x0000000c1a077220 */ /* 0x010fe40000400000 */
[----:B------:R-:W-:Y:S01]  /*39580*/  FADD R2, -R29, R13 ;  /* 0x0000000d1d027221 */ /* 0x000fe20000000100 */
[----:B------:R-:W4:Y:S01]  /*39590*/  LDL.LU R12, [R1+0x8a0] ;  /* 0x0008a000010c7983 */ /* 0x000f220000300800 */
[----:B------:R-:W4:Y:S02]  /*395a0*/  LDL.LU R13, [R1+0x8a4] ;  /* 0x0008a400010d7983 */ /* 0x000f240000300800 */
[----:B------:R-:W-:-:S04]  /*395b0*/  FFMA R3, R3, c[0x0][0x188], -R29 ;  /* 0x0000620003037a23 */ /* 0x000fc8000000081d */
[----:B------:R-:W-:-:S06]  /*395c0*/  FMUL R3, R3, 1.4426950216293334961 ;  /* 0x3fb8aa3b03037820 */ /* 0x000fcc0000400000 */
[----:B------:R-:W0:Y:S02]  /*395d0*/  MUFU.EX2 R3, R3 ;  /* 0x0000000300037308 */ /* 0x000e240000000800 */
[----:B0-----:R-:W-:Y:S01]  /*395e0*/  STL [R1+0xbc4], R3 ;  /* 0x000bc40301007387 */ /* 0x001fe20000100800 */
[----:B--2---:R-:W-:Y:S03]  /*395f0*/  STL [R1+0x3b08], R14 ;  /* 0x003b080e01007387 */ /* 0x004fe60000100800 */
[----:B----4-:R0:W-:Y:S02]  /*39600*/  STL.64 [R1+0x3b00], R12 ;  /* 0x003b000c01007387 */ /* 0x0101e40000100a00 */
[----:B0-----:R-:W-:Y:S01]  /*39610*/  MOV R12, R28 ;  /* 0x0000001c000c7202 */ /* 0x001fe20000000f00 */
[----:B------:R-:W-:Y:S01]  /*39620*/  IMAD.MOV.U32 R13, RZ, RZ, R20 ;  /* 0x000000ffff0d7224 */ /* 0x000fe200078e0014 */
[----:B------:R-:W2:Y:S01]  /*39630*/  LDL.LU R28, [R1+0x3b10] ;  /* 0x003b1000011c7983 */ /* 0x000ea20000300800 */
[----:B------:R-:W4:Y:S02]  /*39640*/  LDL.LU R20, [R1+0x3b0c] ;  /* 0x003b0c0001147983 */ /* 0x000f240000300800 */
[----:B------:R-:W5:Y:S03]  /*39650*/  LDL.LU R14, [R1+0x3b08] ;  /* 0x003b0800010e7983 */ /* 0x000f660000300800 */
[----:B------:R-:W-:Y:S01]  /*39660*/  HMMA.16816.F32 R4, R16, R12, R4 ;  /* 0x0000000c1004723c */ /* 0x000fe20000001804 */
[----:B------:R-:W-:-:S02]  /*39670*/  FMUL R0, R0, 1.4426950216293334961 ;  /* 0x3fb8aa3b00007820 */ /* 0x000fc40000400000 */
[C---:B------:R-:W-:Y:S01]  /*39680*/  FMUL R9, R23.reuse, R22 ;  /* 0x0000001617097220 */ /* 0x040fe20000400000 */
[----:B------:R-:W2:Y:S01]  /*39690*/  LDL.LU.64 R12, [R1+0x3b00] ;  /* 0x003b0000010c7983 */ /* 0x000ea20000300a00 */
[----:B------:R0:W1:Y:S01]  /*396a0*/  MUFU.EX2 R22, R0 ;  /* 0x0000000000167308 */ /* 0x0000620000000800 */
[----:B---3--:R-:W-:Y:S02]  /*396b0*/  FMUL R8, R23, R11 ;  /* 0x0000000b17087220 */ /* 0x008fe40000400000 */
[C---:B------:R-:W-:Y:S11]  /*396c0*/  FMUL R10, R26.reuse, R15 ;  /* 0x0000000f1a0a7220 */ /* 0x040ff60000400000 */
[----:B------:R-:W-:Y:S04]  /*396d0*/  @!UPT UIADD3 URZ, URZ, URZ, URZ ;  /* 0x0000003f3f3ff290 */ /* 0x000fe8000fffe03f */
[----:B------:R3:W-:Y:S01]  /*396e0*/  STL.64 [R1+0x520], R4 ;  /* 0x0005200401007387 */ /* 0x0007e20000100a00 */
[----:B------:R0:W-:Y:S03]  /*396f0*/  STL.64 [R1+0x528], R6 ;  /* 0x0005280601007387 */ /* 0x0001e60000100a00 */
[----:B---3--:R-:W3:Y:S01]  /*39700*/  LDL.LU R4, [R1+0x8b0] ;  /* 0x0008b00001047983 */ /* 0x008ee20000300800 */
[----:B-----5:R-:W-:-:S03]  /*39710*/  FMUL R11, R26, R14 ;  /* 0x0000000e1a0b7220 */ /* 0x020fc60000400000 */
[----:B------:R-:W5:Y:S01]  /*39720*/  LDL.LU R14, [R1+0x8a8] ;  /* 0x0008a800010e7983 */ /* 0x000f620000300800 */
[----:B------:R-:W4:Y:S02]  /*39730*/  LDL.LU R15, [R1+0x8ac] ;  /* 0x0008ac00010f7983 */ /* 0x000f240000300800 */
[----:B------:R-:W4:Y:S02]  /*39740*/  LDL.LU R5, [R1+0x8b4] ;  /* 0x0008b40001057983 */ /* 0x000f240000300800 */
[----:B------:R-:W4:Y:S01]  /*39750*/  LDL.LU R29, [R1+0x904] ;  /* 0x00090400011d7983 */ /* 0x000f220000300800 */
[----:B0-----:R-:W4:Y:S01]  /*39760*/  LDL.LU R6, [R1+0x8b8] ;  /* 0x0008b80001067983 */ /* 0x001f220000300800 */
[----:B------:R-:W4:Y:S02]  /*39770*/  LDL.LU R7, [R1+0x8bc] ;  /* 0x0008bc0001077983 */ /* 0x000f240000300800 */
[----:B------:R-:W4:Y:S02]  /*39780*/  LDL.LU R3, [R1+0x908] ;  /* 0x0009080001037983 */ /* 0x000f240000300800 */
[----:B------:R-:W4:Y:S01]  /*39790*/  LDL.LU R0, [R1+0x38] ;  /* 0x0000380001007983 */ /* 0x000f220000300800 */
[----:B-1----:R0:W-:Y:S04]  /*397a0*/  STL [R1+0xbc0], R22 ;  /* 0x000bc01601007387 */ /* 0x0021e80000100800 */
[----:B0-----:R-:W4:Y:S01]  /*397b0*/  LDL.LU R22, [R1+0x944] ;  /* 0x0009440001167983 */ /* 0x001f220000300800 */
[----:B--2---:R-:W-:-:S02]  /*397c0*/  FMUL R12, R23, R12 ;  /* 0x0000000c170c7220 */ /* 0x004fc40000400000 */
[C---:B------:R-:W-:Y:S02]  /*397d0*/  FMUL R13, R23.reuse, R13 ;  /* 0x0000000d170d7220 */ /* 0x040fe40000400000 */
[----:B---3--:R-:W-:Y:S01]  /*397e0*/  FMUL R4, R23, R4 ;  /* 0x0000000417047220 */ /* 0x008fe20000400000 */
[----:B----4-:R0:W-:Y:S01]  /*397f0*/  STL.64 [R1+0x3af8], R22 ;  /* 0x003af81601007387 */ /* 0x0101e20000100a00 */
[----:B------:R1:W-:Y:S03]  /*39800*/  STL.64 [R1+0x3af0], R20 ;  /* 0x003af01401007387 */ /* 0x0003e60000100a00 */
[----:B0-----:R-:W2:Y:S01]  /*39810*/  LDL.LU.64 R22, [R1+0x3af8] ;  /* 0x003af80001167983 */ /* 0x001ea20000300a00 */
[----:B-1----:R-:W-:Y:S02]  /*39820*/  MOV R20, R27 ;  /* 0x0000001b00147202 */ /* 0x002fe40000000f00 */
[----:B------:R-:W-:-:S07]  /*39830*/  MOV R21, R25 ;  /* 0x0000001900157202 */ /* 0x000fce0000000f00 */
[----:B------:R-:W-:Y:S01]  /*39840*/  HMMA.16816.F32 R8, R16, R20, R8 ;  /* 0x000000141008723c */ /* 0x000fe20000001808 */
[----:B------:R-:W3:Y:S11]  /*39850*/  LDL.LU.64 R20, [R1+0x3af0] ;  /* 0x003af00001147983 */ /* 0x000ef60000300a00 */
[----:B------:R-:W-:Y:S11]  /*39860*/  @!UPT UIADD3 URZ, URZ, URZ, URZ ;  /* 0x0000003f3f3ff290 */ /* 0x000ff6000fffe03f */
[----:B------:R-:W-:Y:S01]  /*39870*/  STL.64 [R1+0x510], R8 ;  /* 0x0005100801007387 */ /* 0x000fe20000100a00 */
[----:B------:R0:W-:Y:S03]  /*39880*/  STL.64 [R1+0x518], R10 ;  /* 0x0005180a01007387 */ /* 0x0001e60000100a00 */
[----:B0-----:R-:W4:Y:S01]  /*39890*/  LDL.LU R10, [R1+0x900] ;  /* 0x00090000010a7983 */ /* 0x001f220000300800 */
[----:B------:R-:W3:Y:S03]  /*398a0*/  LDL.LU R11, [R1+0x90c] ;  /* 0x00090c00010b7983 */ /* 0x000ee60000300800 */
[----:B------:R-:W0:Y:S04]  /*398b0*/  S2R R25, SR_TID.X ;  /* 0x0000000000197919 */ /* 0x000e280000002100 */
[----:B------:R-:W1:Y:S01]  /*398c0*/  S2R R27, SR_TID.X ;  /* 0x00000000001b7919 */ /* 0x000e620000002100 */
[----:B-----5:R-:W-:-:S02]  /*398d0*/  FMUL R14, R26, R14 ;  /* 0x0000000e1a0e7220 */ /* 0x020fc40000400000 */
[----:B------:R-:W-:Y:S01]  /*398e0*/  FMUL R15, R26, R15 ;  /* 0x0000000f1a0f7220 */ /* 0x000fe20000400000 */
[----:B0-----:R-:W-:Y:S01]  /*398f0*/  LOP3.LUT R25, R25, 0x7, RZ, 0xc0, !PT ;  /* 0x0000000719197812 */ /* 0x001fe200078ec0ff */
[----:B-1----:R-:W-:-:S04]  /*39900*/  IMAD.SHL.U32 R27, R27, 0x2, RZ ;  /* 0x000000021b1b7824 */ /* 0x002fc800078e00ff */
[----:B------:R-:W-:Y:S02]  /*39910*/  IMAD R25, R25, 0x110, RZ ;  /* 0x0000011019197824 */ /* 0x000fe400078e02ff */
[C---:B------:R-:W-:Y:S02]  /*39920*/  FMUL R6, R26.reuse, R6 ;  /* 0x000000061a067220 */ /* 0x040fe40000400000 */
[C---:B------:R-:W-:Y:S02]  /*39930*/  FMUL R7, R26.reuse, R7 ;  /* 0x000000071a077220 */ /* 0x040fe40000400000 */
[----:B--2---:R-:W-:Y:S01]  /*39940*/  FMUL R9, R23, R29 ;  /* 0x0000001d17097220 */ /* 0x004fe20000400000 */
[----:B------:R-:W-:Y:S01]  /*39950*/  LOP3.LUT R29, R25, 0x30, R27, 0x78, !PT ;  /* 0x00000030191d7812 */ /* 0x000fe200078e781b */
[----:B----4-:R-:W-:Y:S02]  /*39960*/  FMUL R8, R23, R10 ;  /* 0x0000000a17087220 */ /* 0x010fe40000400000 */
[----:B------:R-:W-:-:S05]  /*39970*/  FMUL R10, R26, R3 ;  /* 0x000000031a0a7220 */ /* 0x000fca0000400000 */
[----:B---3--:R-:W-:Y:S01]  /*39980*/  STL.64 [R1+0x3ae8], R10 ;  /* 0x003ae80a01007387 */ /* 0x008fe20000100a00 */
[----:B------:R0:W-:Y:S02]  /*39990*/  STL.64 [R1+0x3ae0], R8 ;  /* 0x003ae00801007387 */ /* 0x0001e40000100a00 */
[----:B------:R-:W2:Y:S02]  /*399a0*/  LDL.LU R27, [R1+0x924] ;  /* 0x00092400011b7983 */ /* 0x000ea40000300800 */
[----:B------:R-:W3:Y:S01]  /*399b0*/  LDL.LU R25, [R1+0x928] ;  /* 0x0009280001197983 */ /* 0x000ee20000300800 */
[----:B0-----:R-:W-:Y:S02]  /*399c0*/  MOV R8, R24 ;  /* 0x0000001800087202 */ /* 0x001fe40000000f00 */
[----:B------:R-:W-:-:S07]  /*399d0*/  MOV R9, R21 ;  /* 0x0000001500097202 */ /* 0x000fce0000000f00 */
[----:B------:R-:W-:Y:S01]  /*399e0*/  HMMA.16816.F32 R8, R16, R8, R12 ;  /* 0x000000081008723c */ /* 0x000fe2000000180c */
[----:B------:R-:W0:Y:S11]  /*399f0*/  LDSM.16.M88.4 R12, [R29+0x2b800] ;  /* 0x02b800001d0c783b */ /* 0x000e360000000200 */
[----:B------:R-:W-:Y:S11]  /*39a00*/  @!UPT UIADD3 URZ, URZ, URZ, URZ ;  /* 0x0000003f3f3ff290 */ /* 0x000ff6000fffe03f */
[----:B------:R-:W-:Y:S01]  /*39a10*/  STL.64 [R1+0x500], R8 ;  /* 0x0005000801007387 */ /* 0x000fe20000100a00 */
[----:B------:R-:W-:Y:S02]  /*39a20*/  STL.64 [R1+0x508], R10 ;  /* 0x0005080a01007387 */ /* 0x000fe40000100a00 */
[----:B------:R-:W4:Y:S02]  /*39a30*/  LDL.LU R24, [R1+0x92c] ;  /* 0x00092c0001187983 */ /* 0x000f240000300800 */
[----:B------:R-:W1:Y:S01]  /*39a40*/  LDSM.16.M88.4 R8, [R29+0x2b000] ;  /* 0x02b000001d08783b */ /* 0x000e620000000200 */
[----:B0-----:R-:W-:Y:S03]  /*39a50*/  STL.64 [R1+0x150], R12 ;  /* 0x0001500c01007387 */ /* 0x001fe60000100a00 */
[----:B------:R-:W-:Y:S02]  /*39a60*/  IMAD.MOV.U32 R21, RZ, RZ, R12 ;  /* 0x000000ffff157224 */ /* 0x000fe400078e000c */
[----:B------:R-:W-:Y:S01]  /*39a70*/  STL.64 [R1+0x158], R14 ;  /* 0x0001580e01007387 */ /* 0x000fe20000100a00 */
[----:B------:R-:W-:-:S02]  /*39a80*/  MOV R3, R13 ;  /* 0x0000000d00037202 */ /* 0x000fc40000000f00 */
[----:B------:R-:W0:Y:S04]  /*39a90*/  LDSM.16.M88.4 R12, [R29+0x2c000] ;  /* 0x02c000001d0c783b */ /* 0x000e280000000200 */
[----:B-1----:R-:W-:Y:S01]  /*39aa0*/  STL.64 [R1+0x160], R8 ;  /* 0x0001600801007387 */ /* 0x002fe20000100a00 */
[----:B------:R-:W-:Y:S03]  /*39ab0*/  STL.64 [R1+0x168], R10 ;  /* 0x0001680a01007387 */ /* 0x000fe60000100a00 */
[----:B0-----:R-:W-:Y:S01]  /*39ac0*/  STL.64 [R1+0x130], R12 ;  /* 0x0001300c01007387 */ /* 0x001fe20000100a00 */
[----:B------:R-:W-:Y:S02]  /*39ad0*/  STL.64 [R1+0x138], R14 ;  /* 0x0001380e01007387 */ /* 0x000fe40000100a00 */
[----:B------:R-:W0:Y:S04]  /*39ae0*/  LDSM.16.M88.4 R12, [R29+0x2c800] ;  /* 0x02c800001d0c783b */ /* 0x000e280000000200 */
[----:B------:R-:W-:-:S07]  /*39af0*/  FMUL R5, R23, R5 ;  /* 0x0000000517057220 */ /* 0x000fce0000400000 */
[----:B------:R-:W-:Y:S01]  /*39b00*/  HMMA.16816.F32 R4, R16, R8, R4 ;  /* 0x000000081004723c */ /* 0x000fe20000001804 */
[----:B0-----:R-:W-:Y:S01]  /*39b10*/  STL.64 [R1+0x120], R12 ;  /* 0x0001200c01007387 */ /* 0x001fe20000100a00 */
[----:B------:R-:W-:Y:S02]  /*39b20*/  STL.64 [R1+0x128], R14 ;  /* 0x0001280e01007387 */ /* 0x000fe40000100a00 */
[----:B------:R-:W5:Y:S02]  /*39b30*/  LDL.LU.64 R10, [R1+0x3ae8] ;  /* 0x003ae800010a7983 */ /* 0x000f640000300a00 */
[----:B------:R-:W4:Y:S11]  /*39b40*/  LDL.LU.64 R8, [R1+0x3ae0] ;  /* 0x003ae00001087983 */ /* 0x000f360000300a00 */
[----:B------:R-:W-:Y:S06]  /*39b50*/  @!UPT UIADD3 URZ, URZ, URZ, URZ ;  /* 0x0000003f3f3ff290 */ /* 0x000fec000fffe03f */
[----:B------:R-:W-:Y:S01]  /*39b60*/  STL.64 [R1+0x4f0], R4 ;  /* 0x0004f00401007387 */ /* 0x000fe20000100a00 */
[----:B------:R0:W-:Y:S03]  /*39b70*/  STL.64 [R1+0x4f8], R6 ;  /* 0x0004f80601007387 */ /* 0x0001e60000100a00 */
[----:B------:R-:W1:Y:S04]  /*39b80*/  LDSM.16.M88.4 R12, [R29+0x2d000] ;  /* 0x02d000001d0c783b */ /* 0x000e680000000200 */
[----:B0-----:R-:W4:Y:S01]  /*39b90*/  LDL.LU R7, [R1+0x920] ;  /* 0x0009200001077983 */ /* 0x001f220000300800 */
[----:B------:R-:W-:-:S06]  /*39ba0*/  FMUL R2, R2, 1.4426950216293334961 ;  /* 0x3fb8aa3b02027820 */ /* 0x000fcc0000400000 */
[----:B------:R-:W0:Y:S01]  /*39bb0*/  MUFU.EX2 R2, R2 ;  /* 0x0000000200027308 */ /* 0x000e220000000800 */
[----:B-1----:R-:W-:Y:S01]  /*39bc0*/  STL [R1+0x110], R12 ;  /* 0x0001100c01007387 */ /* 0x002fe20000100800 */
[----:B------:R-:W-:Y:S02]  /*39bd0*/  STL.64 [R1+0x118], R14 ;  /* 0x0001180e01007387 */ /* 0x000fe40000100a00 */
[----:B------:R1:W-:Y:S02]  /*39be0*/  STL.64 [R1+0x3ad0], R12 ;  /* 0x003ad00c01007387 */ /* 0x0003e40000100a00 */
[----:B-1----:R-:W-:Y:S01]  /*39bf0*/  MOV R12, R21 ;  /* 0x00000015000c7202 */ /* 0x002fe20000000f00 */
[----:B------:R-:W-:Y:S02]  /*39c00*/  IMAD.MOV.U32 R13, RZ, RZ, R3 ;  /* 0x000000ffff0d7224 */ /* 0x000fe400078e0003 */
[----:B------:R-:W-:Y:S01]  /*39c10*/  FMUL R3, R20, 1.4426950216293334961 ;  /* 0x3fb8aa3b14037820 */ /* 0x000fe20000400000 */
[----:B------:R-:W4:Y:S05]  /*39c20*/  LDL.LU R21, [R1+0x3ad8] ;  /* 0x003ad80001157983 */ /* 0x000f2a0000300800 */
[----:B------:R-:W1:Y:S01]  /*39c30*/  MUFU.EX2 R3, R3 ;  /* 0x0000000300037308 */ /* 0x000e620000000800 */
[----:B0-----:R0:W-:Y:S02]  /*39c40*/  STL [R1+0xa74], R2 ;  /* 0x000a740201007387 */ /* 0x0011e40000100800 */
[----:B0-----:R-:W-:-:S02]  /*39c50*/  FADD R2, -R28, R22 ;  /* 0x000000161c027221 */ /* 0x001fc40000000100 */
[----:B--2---:R-:W-:Y:S02]  /*39c60*/  FMUL R5, R23, R27 ;  /* 0x0000001b17057220 */ /* 0x004fe40000400000 */
[C---:B---3--:R-:W-:Y:S02]  /*39c70*/  FMUL R6, R26.reuse, R25 ;  /* 0x000000191a067220 */ /* 0x048fe40000400000 */
[----:B-----5:R-:W-:-:S07]  /*39c80*/  FMUL R11, R26, R11 ;  /* 0x0000000b1a0b7220 */ /* 0x020fce0000400000 */
[----:B----4-:R-:W-:Y:S01]  /*39c90*/  HMMA.16816.F32 R8, R16, R12, R8 ;  /* 0x0000000c1008723c */ /* 0x010fe20000001808 */
[----:B------:R-:W2:Y:S01]  /*39ca0*/  LDL.LU.64 R12, [R1+0x3ad0] ;  /* 0x003ad000010c7983 */ /* 0x000ea20000300a00 */
[----:B------:R-:W-:Y:S02]  /*39cb0*/  FMUL R4, R23, R7 ;  /* 0x0000000717047220 */ /* 0x000fe40000400000 */
[----:B------:R-:W-:Y:S11]  /*39cc0*/  FMUL R7, R26, R24 ;  /* 0x000000181a077220 */ /* 0x000ff60000400000 */
[----:B------:R-:W-:Y:S08]  /*39cd0*/  @!UPT UIADD3 URZ, URZ, URZ, URZ ;  /* 0x0000003f3f3ff290 */ /* 0x000ff0000fffe03f */
[----:B------:R0:W-:Y:S01]  /*39ce0*/  STL.64 [R1+0x4e0], R8 ;  /* 0x0004e00801007387 */ /* 0x0001e20000100a00 */
[----:B------:R3:W-:Y:S03]  /*39cf0*/  STL.64 [R1+0x4e8], R10 ;  /* 0x0004e80a01007387 */ /* 0x0007e60000100a00 */
[----:B0-----:R-:W4:Y:S01]  /*39d00*/  LDL.LU R8, [R1+0x930] ;  /* 0x0009300001087983 */ /* 0x001f220000300800 */
[----:B------:R-:W5:Y:S02]  /*39d10*/  LDL.LU R9, [R1+0x934] ;  /* 0x0009340001097983 */ /* 0x000f640000300800 */
[----:B-1----:R-:W-:Y:S02]  /*39d20*/  STL [R1+0xbb8], R3 ;  /* 0x000bb80301007387 */ /* 0x002fe40000100800 */
[----:B---3--:R-:W3:Y:S01]  /*39d30*/  LDL.LU R10, [R1+0x938] ;  /* 0x00093800010a7983 */ /* 0x008ee20000300800 */
[----:B------:R-:W2:Y:S01]  /*39d40*/  LDL.LU R11, [R1+0x93c] ;  /* 0x00093c00010b7983 */ /* 0x000ea20000300800 */
[----:B------:R-:W2:Y:S02]  /*39d50*/  LDL.LU R20, [R1+0x8e0] ;  /* 0x0008e00001147983 */ /* 0x000ea40000300800 */
[----:B------:R-:W2:Y:S02]  /*39d60*/  LDL.LU R27, [R1+0x8e4] ;  /* 0x0008e400011b7983 */ /* 0x000ea40000300800 */
[----:B------:R-:W2:Y:S01]  /*39d70*/  LDL.LU R24, [R1+0x8f0] ;  /* 0x0008f00001187983 */ /* 0x000ea20000300800 */
[----:B------:R-:W2:Y:S01]  /*39d80*/  LDL.LU R25, [R1+0x8f4] ;  /* 0x0008f40001197983 */ /* 0x000ea20000300800 */
[----:B------:R-:W2:Y:S02]  /*39d90*/  LDL.LU R22, [R1+0x8e8] ;  /* 0x0008e80001167983 */ /* 0x000ea40000300800 */
[----:B------:R-:W2:Y:S02]  /*39da0*/  LDL.LU R15, [R1+0x8ec] ;  /* 0x0008ec00010f7983 */ /* 0x000ea40000300800 */
[----:B------:R-:W2:Y:S02]  /*39db0*/  LDL.LU R14, [R1+0x8f8] ;  /* 0x0008f800010e7983 */ /* 0x000ea40000300800 */
[----:B--2---:R0:W-:Y:S04]  /*39dc0*/  STL.64 [R1+0x3ab8], R14 ;  /* 0x003ab80e01007387 */ /* 0x0041e80000100a00 */
[----:B0-----:R-:W2:Y:S01]  /*39dd0*/  LDL.LU R14, [R1+0x914] ;  /* 0x00091400010e7983 */ /* 0x001ea20000300800 */
[----:B------:R-:W2:Y:S02]  /*39de0*/  LDL.LU R15, [R1+0x918] ;  /* 0x00091800010f7983 */ /* 0x000ea40000300800 */
[----:B------:R0:W-:Y:S02]  /*39df0*/  STL.64 [R1+0x3ab0], R12 ;  /* 0x003ab00c01007387 */ /* 0x0001e40000100a00 */
[----:B0-----:R-:W3:Y:S04]  /*39e00*/  LDL R12, [R1+0x120] ;  /* 0x00012000010c7983 */ /* 0x001ee80000100800 */
[----:B------:R-:W3:Y:S04]  /*39e10*/  LDL R13, [R1+0x124] ;  /* 0x00012400010d7983 */ /* 0x000ee80000100800 */
[----:B--2---:R-:W-:Y:S04]  /*39e20*/  STL.64 [R1+0x3ac8], R14 ;  /* 0x003ac80e01007387 */ /* 0x004fe80000100a00 */
[----:B---3--:R0:W-:Y:S04]  /*39e30*/  STL.64 [R1+0x3ac0], R12 ;  /* 0x003ac00c01007387 */ /* 0x0081e80000100a00 */
[----:B0-----:R-:W2:Y:S04]  /*39e40*/  LDL R12, [R1+0x130] ;  /* 0x00013000010c7983 */ /* 0x001ea80000100800 */
[----:B------:R-:W2:Y:S01]  /*39e50*/  LDL R13, [R1+0x134] ;  /* 0x00013400010d7983 */ /* 0x000ea20000100800 */
[----:B------:R-:W-:-:S02]  /*39e60*/  FMUL R3, R21, 1.4426950216293334961 ;  /* 0x3fb8aa3b15037820 */ /* 0x000fc40000400000 */
[----:B------:R-:W3:Y:S02]  /*39e70*/  LDL.LU R21, [R1+0x91c] ;  /* 0x00091c0001157983 */ /* 0x000ee40000300800 */
[----:B------:R-:W3:Y:S02]  /*39e80*/  LDL.LU.64 R14, [R1+0x3ac8] ;  /* 0x003ac800010e7983 */ /* 0x000ee40000300a00 */
[----:B------:R-:W-:Y:S02]  /*39e90*/  FFMA R0, R0, c[0x0][0x188], -R28 ;  /* 0x0000620000007a23 */ /* 0x000fe4000000081c */
[C---:B----4-:R-:W-:Y:S02]  /*39ea0*/  FMUL R8, R23.reuse, R8 ;  /* 0x0000000817087220 */ /* 0x050fe40000400000 */
[----:B-----5:R-:W-:Y:S01]  /*39eb0*/  FMUL R9, R23, R9 ;  /* 0x0000000917097220 */ /* 0x020fe20000400000 */
[----:B--2---:R-:W-:Y:S01]  /*39ec0*/  HMMA.16816.F32 R4, R16, R12, R4 ;  /* 0x0000000c1004723c */ /* 0x004fe20000001804 */
[----:B------:R-:W2:Y:S01]  /*39ed0*/  LDL.LU.64 R12, [R1+0x3ac0] ;  /* 0x003ac000010c7983 */ /* 0x000ea20000300a00 */
[----:B------:R-:W-:-:S02]  /*39ee0*/  FMUL R10, R26, R10 ;  /* 0x0000000a1a0a7220 */ /* 0x000fc40000400000 */
[----:B------:R-:W-:Y:S11]  /*39ef0*/  FMUL R11, R26, R11 ;  /* 0x0000000b1a0b7220 */ /* 0x000ff60000400000 */
[----:B------:R-:W-:Y:S08]  /*39f00*/  @!UPT UIADD3 URZ, URZ, URZ, URZ ;  /* 0x0000003f3f3ff290 */ /* 0x000ff0000fffe03f */
[----:B------:R0:W-:Y:S01]  /*39f10*/  STL.64 [R1+0x4d0], R4 ;  /* 0x0004d00401007387 */ /* 0x0001e20000100a00 */
[----:B------:R1:W-:Y:S02]  /*39f20*/  STL.64 [R1+0x4d8], R6 ;  /* 0x0004d80601007387 */ /* 0x0003e40000100a00 */
[----:B0-----:R-:W-:Y:S01]  /*39f30*/  FMUL R5, R0, 1.4426950216293334961 ;  /* 0x3fb8aa3b00057820 */ /* 0x001fe20000400000 */
[----:B-1----:R-:W4:Y:S01]  /*39f40*/  LDL.LU R7, [R1+0x910] ;  /* 0x0009100001077983 */ /* 0x002f220000300800 */
[----:B------:R-:W0:Y:S01]  /*39f50*/  MUFU.EX2 R0, R3 ;  /* 0x0000000300007308 */ /* 0x000e220000000800 */
[----:B---3--:R-:W-:Y:S02]  /*39f60*/  FMUL R6, R26, R15 ;  /* 0x0000000f1a067220 */ /* 0x008fe40000400000 */
[----:B------:R1:W-:Y:S02]  /*39f70*/  STL [R1], R5 ;  /* 0x0000000501007387 */ /* 0x0003e40000100800 */
[----:B-1----:R-:W-:-:S02]  /*39f80*/  FMUL R5, R23, R14 ;  /* 0x0000000e17057220 */ /* 0x002fc40000400000 */
[----:B0-----:R0:W-:Y:S01]  /*39f90*/  STL [R1+0xbb4], R0 ;  /* 0x000bb40001007387 */ /* 0x0011e20000100800 */
[----:B------:R-:W3:Y:S01]  /*39fa0*/  LDL.LU.64 R14, [R1+0x3ab8] ;  /* 0x003ab800010e7983 */ /* 0x000ee20000300a00 */
[C---:B--2---:R-:W-:Y:S02]  /*39fb0*/  HMMA.16816.F32 R8, R16.reuse, R12, R8 ;  /* 0x0000000c1008723c */ /* 0x044fe40000001808 */
[----:B------:R-:W2:Y:S01]  /*39fc0*/  LDL.LU.64 R12, [R1+0x3ab0] ;  /* 0x003ab000010c7983 */ /* 0x000ea20000300a00 */
[C---:B----4-:R-:W-:Y:S02]  /*39fd0*/  FMUL R4, R23.reuse, R7 ;  /* 0x0000000717047220 */ /* 0x050fe40000400000 */
[----:B------:R-:W-:Y:S11]  /*39fe0*/  FMUL R7, R26, R21 ;  /* 0x000000151a077220 */ /* 0x000ff60000400000 */
[----:B------:R-:W-:Y:S07]  /*39ff0*/  @!UPT UIADD3 URZ, URZ, URZ, URZ ;  /* 0x0000003f3f3ff290 */ /* 0x000fee000fffe03f */
[----:B------:R-:W-:Y:S01]  /*3a000*/  STL.64 [R1+0x4c0], R8 ;  /* 0x0004c00801007387 */ /* 0x000fe20000100a00 */
[----:B------:R-:W-:Y:S02]  /*3a010*/  STL.64 [R1+0x4c8], R10 ;  /* 0x0004c80a01007387 */ /* 0x000fe40000100a00 */
[----:B0-----:R-:W4:Y:S02]  /*3a020*/  LDL.LU R0, [R1+0x3c] ;  /* 0x00003c0001007983 */ /* 0x001f240000300800 */
[----:B------:R-:W-:Y:S01]  /*3a030*/  FMUL R21, R23, R27 ;  /* 0x0000001b17157220 */ /* 0x000fe20000400000 */
[----:B------:R-:W0:Y:S01]  /*3a040*/  LDSM.16.M88.4 R8, [R29+0x2d800] ;  /* 0x02d800001d08783b */ /* 0x000e220000000200 */
[----:B--2---:R-:W-:Y:S01]  /*3a050*/  HMMA.16816.F32 R4, R16, R12, R4 ;  /* 0x0000000c1004723c */ /* 0x004fe20000001804 */
[----:B------:R-:W-:-:S05]  /*3a060*/  MOV R3, R13 ;  /* 0x0000000d00037202 */ /* 0x000fca0000000f00 */
[----:B------:R-:W-:Y:S11]  /*3a070*/  STL [R1+0x39e0], R3 ;  /* 0x0039e00301007387 */ /* 0x000ff60000100800 */
[----:B------:R-:W-:Y:S06]  /*3a080*/  @!UPT UIADD3 URZ, URZ, URZ, URZ ;  /* 0x0000003f3f3ff290 */ /* 0x000fec000fffe03f */
[----:B------:R-:W-:Y:S01]  /*3a090*/  STL.64 [R1+0x4b0], R4 ;  /* 0x0004b00401007387 */ /* 0x000fe20000100a00 */
[----:B------:R-:W-:Y:S02]  /*3a0a0*/  STL.64 [R1+0x4b8], R6 ;  /* 0x0004b80601007387 */ /* 0x000fe40000100a00 */
[----:B------:R-:W2:Y:S02]  /*3a0b0*/  LDL.LU R27, [R1+0x8fc] ;  /* 0x0008fc00011b7983 */ /* 0x000ea40000300800 */
[----:B------:R-:W1:Y:S04]  /*3a0c0*/  LDSM.16.M88.4 R4, [R29+0x2e000] ;  /* 0x02e000001d04783b */ /* 0x000e680000000200 */
[C---:B------:R-:W-:Y:S02]  /*3a0d0*/  FMUL R20, R23.reuse, R20 ;  /* 0x0000001417147220 */ /* 0x040fe40000400000 */
[----:B------:R-:W-:-:S02]  /*3a0e0*/  FMUL R24, R23, R24 ;  /* 0x0000001817187220 */ /* 0x000fc40000400000 */
[----:B------:R-:W-:Y:S02]  /*3a0f0*/  FMUL R25, R23, R25 ;  /* 0x0000001917197220 */ /* 0x000fe40000400000 */
[C---:B------:R-:W-:Y:S02]  /*3a100*/  FMUL R22, R26.reuse, R22 ;  /* 0x000000161a167220 */ /* 0x040fe40000400000 */
[C---:B---3--:R-:W-:Y:S02]  /*3a110*/  FMUL R23, R26.reuse, R15 ;  /* 0x0000000f1a177220 */ /* 0x048fe40000400000 */
[----:B------:R-:W-:Y:S01]  /*3a120*/  FMUL R26, R26, R14 ;  /* 0x0000000e1a1a7220 */ /* 0x000fe20000400000 */
[----:B0-----:R-:W-:Y:S01]  /*3a130*/  STL.64 [R1+0x100], R8 ;  /* 0x0001000801007387 */ /* 0x001fe20000100a00 */
[----:B------:R-:W-:Y:S03]  /*3a140*/  STL.64 [R1+0x108], R10 ;  /* 0x0001080a01007387 */ /* 0x000fe60000100a00 */
[----:B------:R-:W0:Y:S01]  /*3a150*/  LDSM.16.M88.4 R12, [R29+0x2e800] ;  /* 0x02e800001d0c783b */ /* 0x000e220000000200 */
[----:B------:R-:W3:Y:S03]  /*3a160*/  LDSM.16.M88.4 R8, [R29+0x2f000] ;  /* 0x02f000001d08783b */ /* 0x000ee60000000200 */
[----:B--2---:R-:W-:Y:S01]  /*3a170*/  STL.64 [R1+0x3aa8], R26 ;  /* 0x003aa81a01007387 */ /* 0x004fe20000100a00 */
[----:B-1----:R-:W-:Y:S02]  /*3a180*/  STL.64 [R1+0x10], R4 ;  /* 0x0000100401007387 */ /* 0x002fe40000100a00 */
[----:B------:R-:W-:Y:S02]  /*3a190*/  STL.64 [R1+0x18], R6 ;  /* 0x0000180601007387 */ /* 0x000fe40000100a00 */
[----:B------:R1:W-:Y:S01]  /*3a1a0*/  STL.64 [R1+0x3aa0], R24 ;  /* 0x003aa01801007387 */ /* 0x0003e20000100a00 */
[----:B------:R-:W2:Y:S04]  /*3a1b0*/  LDSM.16.M88.4 R4, [R29+0x2f800] ;  /* 0x02f800001d04783b */ /* 0x000ea80000000200 */
[----:B-1----:R-:W5:Y:S01]  /*3a1c0*/  LDL.LU.64 R24, [R1+0x100] ;  /* 0x0001000001187983 */ /* 0x002f620000300a00 */
[----:B0-----:R0:W-:Y:S03]  /*3a1d0*/  STL [R1+0x37b4], R14 ;  /* 0x0037b40e01007387 */ /* 0x0011e60000100800 */
[----:B0-----:R-:W4:Y:S01]  /*3a1e0*/  LDL R14, [R1+0xa78] ;  /* 0x000a7800010e7983 */ /* 0x001f220000100800 */
[----:B------:R0:W-:Y:S03]  /*3a1f0*/  STL [R1+0x37b0], R15 ;  /* 0x0037b00f01007387 */ /* 0x0001e60000100800 */
[----:B0-----:R-:W4:Y:S01]  /*3a200*/  LDL.LU R15, [R1] ;  /* 0x00000000010f7983 */ /* 0x001f220000300800 */
[----:B---3--:R0:W-:Y:S03]  /*3a210*/  STL [R1+0x3a8c], R11 ;  /* 0x003a8c0b01007387 */ /* 0x0081e60000100800 */
[----:B0-----:R-:W3:Y:S01]  /*3a220*/  LDL R11, [R1+0xa7c] ;  /* 0x000a7c00010b7983 */ /* 0x001ee20000100800 */
[----:B------:R-:W3:Y:S02]  /*3a230*/  LDL.LU R29, [R1+0x8d4] ;  /* 0x0008d400011d7983 */ /* 0x000ee40000300800 */
[----:B------:R-:W3:Y:S02]  /*3a240*/  LDL.LU R3, [R1+0x8d8] ;  /* 0x0008d80001037983 */ /* 0x000ee40000300800 */
[----:B--2---:R-:W-:Y:S01]  /*3a250*/  STL [R1+0x379c], R6 ;  /* 0x00379c0601007387 */ /* 0x004fe20000100800 */
[----:B------:R0:W-:Y:S01]  /*3a260*/  STL [R1+0x3798], R7 ;  /* 0x0037980701007387 */ /* 0x0001e20000100800 */
[----:B-----5:R-:W-:Y:S01]  /*3a270*/  HMMA.16816.F32 R20, R16, R24, R20 ;  /* 0x000000181014723c */ /* 0x020fe20000001814 */
[----:B0-----:R-:W-:Y:S01]  /*3a280*/  MOV R7, R24 ;  /* 0x0000001800077202 */ /* 0x001fe20000000f00 */
[----:B------:R-:W-:Y:S11]  /*3a290*/  IMAD.MOV.U32 R6, RZ, RZ, R25 ;  /* 0x000000ffff067224 */ /* 0x000ff600078e0019 */
[----:B------:R-:W-:Y:S10]  /*3a2a0*/  @!UPT UIADD3 URZ, URZ, URZ, URZ ;  /* 0x0000003f3f3ff290 */ /* 0x000ff4000fffe03f */
[----:B------:R-:W-:Y:S01]  /*3a2b0*/  STL.64 [R1+0x4a0], R20 ;  /* 0x0004a01401007387 */ /* 0x000fe20000100a00 */
[----:B------:R0:W-:Y:S02]  /*3a2c0*/  STL.64 [R1+0x4a8], R22 ;  /* 0x0004a81601007387 */ /* 0x0001e40000100a00 */
[----:B------:R-:W2:Y:S02]  /*3a2d0*/  LDL.LU.64 R26, [R1+0x3aa8] ;  /* 0x003aa800011a7983 */ /* 0x000ea40000300a00 */
[----:B------:R-:W5:Y:S01]  /*3a2e0*/  LDL.LU.64 R24, [R1+0x3aa0] ;  /* 0x003aa00001187983 */ /* 0x000f620000300a00 */
[----:B0-----:R-:W5:Y:S01]  /*3a2f0*/  LDL.LU R22, [R1+0x8d0] ;  /* 0x0008d00001167983 */ /* 0x001f620000300800 */
[----:B------:R-:W-:Y:S02]  /*3a300*/  STL.64 [R1+0x3a98], R6 ;  /* 0x003a980601007387 */ /* 0x000fe40000100a00 */
[----:B------:R0:W-:Y:S02]  /*3a310*/  STL.64 [R1+0x3a90], R4 ;  /* 0x003a900401007387 */ /* 0x0001e40000100a00 */
[----:B0-----:R-:W5:Y:S01]  /*3a320*/  LDL.LU.64 R4, [R1+0x10] ;  /* 0x0000100001047983 */ /* 0x001f620000300a00 */
[----:B------:R-:W5:Y:S01]  /*3a330*/  LDL.LU R23, [R1+0x8dc] ;  /* 0x0008dc0001177983 */ /* 0x000f620000300800 */
[----:B----4-:R0:W1:Y:S01]  /*3a340*/  MUFU.EX2 R6, R15 ;  /* 0x0000000f00067308 */ /* 0x0100620000000800 */
[----:B------:R4:W-:Y:S02]  /*3a350*/  STL [R1+0x39e4], R28 ;  /* 0x0039e41c01007387 */ /* 0x0009e40000100800 */
[----:B---3--:R-:W-:-:S02]  /*3a360*/  FMUL R21, R11, R29 ;  /* 0x0000001d0b157220 */ /* 0x008fc40000400000 */
[----:B------:R-:W-:Y:S01]  /*3a370*/  FFMA R0, R0, c[0x0][0x188], -R28 ;  /* 0x0000620000007a23 */ /* 0x000fe2000000081c */
[----:B0-----:R-:W3:Y:S04]  /*3a380*/  LDL.LU R15, [R1+0x8cc] ;  /* 0x0008cc00010f7983 */ /* 0x001ee80000300800 */
[----:B-1----:R0:W-:Y:S01]  /*3a390*/  STL [R1+0xbb0], R6 ;  /* 0x000bb00601007387 */ /* 0x0021e20000100800 */
[----:B------:R-:W-:-:S04]  /*3a3a0*/  FMUL R2, R2, 1.4426950216293334961 ;  /* 0x3fb8aa3b02027820 */ /* 0x000fc80000400000 */
[----:B------:R-:W1:Y:S01]  /*3a3b0*/  MUFU.EX2 R29, R2 ;  /* 0x00000002001d7308 */ /* 0x000e620000000800 */
[----:B--2---:R-:W-:-:S07]  /*3a3c0*/  FMUL R27, R14, R27 ;  /* 0x0000001b0e1b7220 */ /* 0x004fce0000400000 */
[----:B-----5:R-:W-:Y:S01]  /*3a3d0*/  HMMA.16816.F32 R24, R16, R4, R24 ;  /* 0x000000041018723c */ /* 0x020fe20000001818 */
[----:B------:R-:W-:Y:S02]  /*3a3e0*/  FMUL R20, R11, R22 ;  /* 0x000000160b147220 */ /* 0x000fe40000400000 */
[C---:B------:R-:W-:Y:S02]  /*3a3f0*/  FMUL R22, R14.reuse, R3 ;  /* 0x000000030e167220 */ /* 0x040fe40000400000 */
[----:B------:R-:W-:Y:S01]  /*3a400*/  FMUL R23, R14, R23 ;  /* 0x000000170e177220 */ /* 0x000fe20000400000 */
[----:B----4-:R-:W-:Y:S02]  /*3a410*/  MOV R28, R4 ;  /* 0x00000004001c7202 */ /* 0x010fe40000000f00 */
[----:B------:R-:W-:-:S04]  /*3a420*/  MOV R3, R5 ;  /* 0x0000000500037202 */ /* 0x000fc80000000f00 */
[----:B------:R-:W-:Y:S11]  /*3a430*/  HMMA.16816.F32 R20, R16, R12, R20 ;  /* 0x0000000c1014723c */ /* 0x000ff60000001814 */
[----:B------:R2:W-:Y:S01]  /*3a440*/  STL.64 [R1+0x490], R24 ;  /* 0x0004901801007387 */ /* 0x0005e20000100a00 */
[----:B------:R4:W-:Y:S02]  /*3a450*/  STL.64 [R1+0x498], R26 ;  /* 0x0004981a01007387 */ /* 0x0009e40000100a00 */
[----:B0-----:R-:W5:Y:S02]  /*3a460*/  LDL.LU.64 R6, [R1+0x3a98] ;  /* 0x003a980001067983 */ /* 0x001f640000300a00 */
[----:B------:R-:W3:Y:S01]  /*3a470*/  LDL.LU.64 R4, [R1+0x3a90] ;  /* 0x003a900001047983 */ /* 0x000ee20000300a00 */
[----:B--2---:R-:W2:Y:S01]  /*3a480*/  LDL.LU R25, [R1+0x8c0] ;  /* 0x0008c00001197983 */ /* 0x004ea20000300800 */
[----:B----4-:R-:W4:Y:S02]  /*3a490*/  LDL.LU R26, [R1+0x8c4] ;  /* 0x0008c400011a7983 */ /* 0x010f240000300800 */
[----:B------:R-:W3:Y:S02]  /*3a4a0*/  LDL.LU R27, [R1+0x8c8] ;  /* 0x0008c800011b7983 */ /* 0x000ee40000300800 */
[----:B------:R-:W-:Y:S01]  /*3a4b0*/  STL [R1+0x3a88], R28 ;  /* 0x003a881c01007387 */ /* 0x000fe20000100800 */
[----:B-1----:R-:W-:Y:S01]  /*3a4c0*/  STL [R1+0x98c], R29 ;  /* 0x00098c1d01007387 */ /* 0x002fe20000100800 */
[----:B------:R0:W-:Y:S02]  /*3a4d0*/  STL.64 [R1+0x480], R20 ;  /* 0x0004801401007387 */ /* 0x0001e40000100a00 */
[----:B------:R1:W-:Y:S01]  /*3a4e0*/  STL.64 [R1+0x488], R22 ;  /* 0x0004881601007387 */ /* 0x0003e20000100a00 */
[----:B0-----:R-:W5:Y:S01]  /*3a4f0*/  LDL.LU R21, [R1+0x800] ;  /* 0x0008000001157983 */ /* 0x001f620000300800 */
[----:B-1----:R-:W5:Y:S02]  /*3a500*/  LDL.LU R22, [R1+0x804] ;  /* 0x0008040001167983 */ /* 0x002f640000300800 */
[----:B------:R-:W5:Y:S02]  /*3a510*/  LDL.LU R23, [R1+0x808] ;  /* 0x0008080001177983 */ /* 0x000f640000300800 */
[----:B------:R0:W-:Y:S02]  /*3a520*/  STL.64 [R1+0x3a70], R12 ;  /* 0x003a700c01007387 */ /* 0x0001e40000100a00 */
[----:B------:R-:W-:-:S04]  /*3a530*/  FMUL R0, R0, 1.4426950216293334961 ;  /* 0x3fb8aa3b00007820 */ /* 0x000fc80000400000 */
[----:B------:R1:W0:Y:S01]  /*3a540*/  MUFU.EX2 R28, R0 ;  /* 0x00000000001c7308 */ /* 0x0002220000000800 */
[C---:B--2---:R-:W-:Y:S02]  /*3a550*/  FMUL R24, R11.reuse, R25 ;  /* 0x000000190b187220 */ /* 0x044fe40000400000 */
[C---:B----4-:R-:W-:Y:S02]  /*3a560*/  FMUL R25, R11.reuse, R26 ;  /* 0x0000001a0b197220 */ /* 0x050fe40000400000 */
[C---:B---3--:R-:W-:Y:S02]  /*3a570*/  FMUL R26, R14.reuse, R27 ;  /* 0x0000001b0e1a7220 */ /* 0x048fe40000400000 */
[----:B------:R-:W-:Y:S02]  /*3a580*/  FMUL R27, R14, R15 ;  /* 0x0000000f0e1b7220 */ /* 0x000fe40000400000 */
[----:B------:R-:W2:Y:S01]  /*3a590*/  LDL.LU R15, [R1+0x80c] ;  /* 0x00080c00010f7983 */ /* 0x000ea20000300800 */
[----:B------:R-:W3:Y:S02]  /*3a5a0*/  LDL R2, [R1+0xbc4] ;  /* 0x000bc40001027983 */ /* 0x000ee40000100800 */
[----:B-1----:R-:W3:Y:S02]  /*3a5b0*/  LDL R0, [R1+0xbc0] ;  /* 0x000bc00001007983 */ /* 0x002ee40000100800 */
[----:B-----5:R-:W-:-:S02]  /*3a5c0*/  FMUL R20, R11, R21 ;  /* 0x000000150b147220 */ /* 0x020fc40000400000 */
[----:B------:R-:W-:Y:S02]  /*3a5d0*/  FMUL R21, R11, R22 ;  /* 0x000000160b157220 */ /* 0x000fe40000400000 */
[----:B------:R-:W4:Y:S01]  /*3a5e0*/  LDL.LU R11, [R1+0x3a8c] ;  /* 0x003a8c00010b7983 */ /* 0x000f220000300800 */
[----:B------:R-:W-:Y:S01]  /*3a5f0*/  HMMA.16816.F32 R24, R16, R8, R24 ;  /* 0x000000081018723c */ /* 0x000fe20000001818 */
[C---:B------:R-:W-:Y:S02]  /*3a600*/  FMUL R22, R14.reuse, R23 ;  /* 0x000000170e167220 */ /* 0x040fe40000400000 */
[----:B0-----:R-:W5:Y:S01]  /*3a610*/  LDL.LU R12, [R1+0x3b0] ;  /* 0x0003b000010c7983 */ /* 0x001f620000300800 */
[----:B------:R-:W-:Y:S01]  /*3a620*/  STL [R1+0xbac], R28 ;  /* 0x000bac1c01007387 */ /* 0x000fe20000100800 */
[----:B------:R-:W5:Y:S11]  /*3a630*/  LDL.LU R13, [R1+0x3b4] ;  /* 0x0003b400010d7983 */ /* 0x000f760000300800 */
[----:B------:R-:W-:Y:S07]  /*3a640*/  @!UPT UIADD3 URZ, URZ, URZ, URZ ;  /* 0x0000003f3f3ff290 */ /* 0x000fee000fffe03f */
[----:B------:R0:W-:Y:S01]  /*3a650*/  STL.64 [R1+0x470], R24 ;  /* 0x0004701801007387 */ /* 0x0001e20000100a00 */
[----:B------:R1:W-:Y:S03]  /*3a660*/  STL.64 [R1+0x478], R26 ;  /* 0x0004781a01007387 */ /* 0x0003e60000100a00 */
[----:B0-----:R-:W3:Y:S04]  /*3a670*/  LDL R24, [R1+0xbb4] ;  /* 0x000bb40001187983 */ /* 0x001ee80000100800 */
[----:B------:R-:W3:Y:S04]  /*3a680*/  LDL R25, [R1+0xbb8] ;  /* 0x000bb80001197983 */ /* 0x000ee80000100800 */
[----:B-1----:R-:W3:Y:S01]  /*3a690*/  LDL R26, [R1+0xbb0] ;  /* 0x000bb000011a7983 */ /* 0x002ee20000100800 */
[----:B--2---:R-:W-:-:S07]  /*3a6a0*/  FMUL R23, R14, R15 ;  /* 0x0000000f0e177220 */ /* 0x004fce0000400000 */
[----:B------:R-:W-:Y:S01]  /*3a6b0*/  HMMA.16816.F32 R20, R16, R4, R20 ;  /* 0x000000041014723c */ /* 0x000fe20000001814 */
[----:B----4-:R-:W-:Y:S01]  /*3a6c0*/  STL.64 [R1+0x39b0], R10 ;  /* 0x0039b00a01007387 */ /* 0x010fe20000100a00 */
[----:B------:R0:W-:Y:S03]  /*3a6d0*/  STL.64 [R1+0x39a8], R8 ;  /* 0x0039a80801007387 */ /* 0x0001e60000100a00 */
[----:B0-----:R-:W2:Y:S01]  /*3a6e0*/  LDL.LU R8, [R1+0x3a0] ;  /* 0x0003a00001087983 */ /* 0x001ea20000300800 */
[----:B------:R-:W2:Y:S02]  /*3a6f0*/  LDL.LU R9, [R1+0x3a4] ;  /* 0x0003a40001097983 */ /* 0x000ea40000300800 */
[----:B------:R-:W4:Y:S02]  /*3a700*/  LDL R27, [R1+0xa74] ;  /* 0x000a7400011b7983 */ /* 0x000f240000100800 */
[----:B------:R-:W4:Y:S01]  /*3a710*/  LDL.LU R18, [R1+0x450] ;  /* 0x0004500001127983 */ /* 0x000f220000300800 */
[----:B------:R-:W2:Y:S11]  /*3a720*/  LDL.LU R19, [R1+0x454] ;  /* 0x0004540001137983 */ /* 0x000eb60000300800 */
[----:B------:R-:W-:Y:S01]  /*3a730*/  @!UPT UIADD3 URZ, URZ, URZ, URZ ;  /* 0x0000003f3f3ff290 */ /* 0x000fe2000fffe03f */
[----:B------:R0:W-:Y:S02]  /*3a740*/  STL.64 [R1+0x460], R20 ;  /* 0x0004601401007387 */ /* 0x0001e40000100a00 */
[----:B------:R1:W-:Y:S01]  /*3a750*/  STL.64 [R1+0x468], R22 ;  /* 0x0004681601007387 */ /* 0x0003e20000100a00 */
[----:B0-----:R-:W2:Y:S01]  /*3a760*/  LDL.LU R20, [R1+0x458] ;  /* 0x0004580001147983 */ /* 0x001ea20000300800 */
[----:B------:R-:W2:Y:S02]  /*3a770*/  LDL.LU R21, [R1+0x45c] ;  /* 0x00045c0001157983 */ /* 0x000ea40000300800 */
[----:B-1----:R-:W2:Y:S02]  /*3a780*/  LDL R22, [R1+0xbbc] ;  /* 0x000bbc0001167983 */ /* 0x002ea40000100800 */
[----:B------:R-:W2:Y:S01]  /*3a790*/  LDL R23, [R1+0xbc8] ;  /* 0x000bc80001177983 */ /* 0x000ea20000100800 */
[----:B------:R-:W2:Y:S01]  /*3a7a0*/  LDL.LU R15, [R1+0x440] ;  /* 0x00044000010f7983 */ /* 0x000ea20000300800 */
[----:B------:R-:W2:Y:S03]  /*3a7b0*/  LDL.LU R14, [R1+0x444] ;  /* 0x00044400010e7983 */ /* 0x000ea60000300800 */
[----:B--2---:R-:W-:Y:S01]  /*3a7c0*/  STL.64 [R1+0x3a80], R14 ;  /* 0x003a800e01007387 */ /* 0x004fe20000100a00 */
[----:B-----5:R0:W-:Y:S03]  /*3a7d0*/  STL.64 [R1+0x3a78], R12 ;  /* 0x003a780c01007387 */ /* 0x0201e60000100a00 */
[----:B0-----:R-:W2:Y:S01]  /*3a7e0*/  LDL.LU R12, [R1+0x3c0] ;  /* 0x0003c000010c7983 */ /* 0x001ea20000300800 */
[----:B------:R-:W2:Y:S02]  /*3a7f0*/  LDL.LU R13, [R1+0x3c4] ;  /* 0x0003c400010d7983 */ /* 0x000ea40000300800 */
[----:B------:R-:W5:Y:S02]  /*3a800*/  LDL.LU R11, [R1+0x448] ;  /* 0x00044800010b7983 */ /* 0x000f640000300800 */
[----:B------:R-:W5:Y:S01]  /*3a810*/  LDL.LU R10, [R1+0x44c] ;  /* 0x00044c00010a7983 */ /* 0x000f620000300800 */
[----:B------:R-:W-:Y:S01]  /*3a820*/  STL.64 [R1+0x39b8], R4 ;  /* 0x0039b80401007387 */ /* 0x000fe20000100a00 */
[----:B----4-:R-:W-:-:S02]  /*3a830*/  FMUL R16, R27, R18 ;  /* 0x000000121b107220 */ /* 0x010fc40000400000 */
[----:B------:R0:W-:Y:S02]  /*3a840*/  STL.64 [R1+0x39e8], R6 ;  /* 0x0039e80601007387 */ /* 0x0001e40000100a00 */
[----:B------:R-:W-:Y:S01]  /*3a850*/  FMUL R18, R29, R20 ;  /* 0x000000141d127220 */ /* 0x000fe20000400000 */
[----:B------:R-:W-:Y:S01]  /*3a860*/  F2FP.PACK_AB R20, R22, R23 ;  /* 0x000000171614723e */ /* 0x000fe200000000ff */
[----:B---3--:R-:W-:Y:S02]  /*3a870*/  F2FP.PACK_AB R22, R0, R2 ;  /* 0x000000020016723e */ /* 0x008fe400000000ff */
[----:B------:R-:W-:Y:S02]  /*3a880*/  FMUL R17, R27, R19 ;  /* 0x000000131b117220 */ /* 0x000fe40000400000 */
[----:B------:R-:W-:Y:S01]  /*3a890*/  FMUL R19, R29, R21 ;  /* 0x000000151d137220 */ /* 0x000fe20000400000 */
[----:B------:R-:W-:Y:S02]  /*3a8a0*/  F2FP.PACK_AB R23, R28, R26 ;  /* 0x0000001a1c17723e */ /* 0x000fe400000000ff */
[----:B------:R-:W-:Y:S01]  /*3a8b0*/  F2FP.PACK_AB R21, R24, R25 ;  /* 0x000000191815723e */ /* 0x000fe200000000ff */
[----:B0-----:R-:W3:Y:S01]  /*3a8c0*/  LDL.LU R7, [R1+0x430] ;  /* 0x0004300001077983 */ /* 0x001ee20000300800 */
[----:B------:R-:W4:Y:S02]  /*3a8d0*/  LDL.LU R6, [R1+0x434] ;  /* 0x0004340001067983 */ /* 0x000f240000300800 */
[----:B------:R-:W3:Y:S02]  /*3a8e0*/  LDL.LU R2, [R1+0x438] ;  /* 0x0004380001027983 */ /* 0x000ee40000300800 */
[----:B------:R-:W3:Y:S01]  /*3a8f0*/  LDL.LU R0, [R1+0x43c] ;  /* 0x00043c0001007983 */ /* 0x000ee20000300800 */
[----:B------:R-:W3:Y:S01]  /*3a900*/  LDL.LU R28, [R1+0x3a88] ;  /* 0x003a8800011c7983 */ /* 0x000ee20000300800 */
[----:B------:R-:W3:Y:S01]  /*3a910*/  LDL.LU.64 R14, [R1+0x3a80] ;  /* 0x003a8000010e7983 */ /* 0x000ee20000300a00 */
[----:B--2---:R-:W-:Y:S02]  /*3a920*/  HMMA.16816.F32 R16, R20, R12, R16 ;  /* 0x0000000c1410723c */ /* 0x004fe40000001810 */
[----:B------:R-:W2:Y:S01]  /*3a930*/  LDL.LU.64 R12, [R1+0x3a78] ;  /* 0x003a7800010c7983 */ /* 0x000ea20000300a00 */
[----:B------:R-:W4:Y:S11]  /*3a940*/  LDL.LU R4, [R1+0x380] ;  /* 0x0003800001047983 */ /* 0x000f360000300800 */
[----:B------:R-:W-:Y:S09]  /*3a950*/  @!UPT UIADD3 URZ, URZ, URZ, URZ ;  /* 0x0000003f3f3ff290 */ /* 0x000ff2000fffe03f */
[----:B------:R3:W-:Y:S01]  /*3a960*/  STL.64 [R1+0x450], R16 ;  /* 0x0004501001007387 */ /* 0x0007e20000100a00 */
[----:B------:R5:W-:Y:S02]  /*3a970*/  STL.64 [R1+0x458], R18 ;  /* 0x0004581201007387 */ /* 0x000be40000100a00 */
[----:B------:R-:W4:Y:S02]  /*3a980*/  LDL.LU R5, [R1+0x384] ;  /* 0x0003840001057983 */ /* 0x000f240000300800 */
[C---:B---3--:R-:W-:Y:S02]  /*3a990*/  FMUL R16, R27.reuse, R15 ;  /* 0x0000000f1b107220 */ /* 0x048fe40000400000 */
[----:B------:R-:W-:Y:S02]  /*3a9a0*/  FMUL R17, R27, R14 ;  /* 0x0000000e1b117220 */ /* 0x000fe40000400000 */
[C---:B-----5:R-:W-:Y:S02]  /*3a9b0*/  FMUL R18, R29.reuse, R11 ;  /* 0x0000000b1d127220 */ /* 0x060fe40000400000 */
[----:B------:R-:W-:-:S07]  /*3a9c0*/  FMUL R19, R29, R10 ;  /* 0x0000000a1d137220 */ /* 0x000fce0000400000 */
[----:B--2---:R-:W-:Y:S01]  /*3a9d0*/  HMMA.16816.F32 R16, R20, R12, R16 ;  /* 0x0000000c1410723c */ /* 0x004fe20000001810 */
[----:B------:R-:W2:Y:S11]  /*3a9e0*/  LDL.LU.64 R12, [R1+0x3a70] ;  /* 0x003a7000010c7983 */ /* 0x000eb60000300a00 */
[----:B------:R-:W-:Y:S11]  /*3a9f0*/  @!UPT UIADD3 URZ, URZ, URZ, URZ ;  /* 0x0000003f3f3ff290 */ /* 0x000ff6000fffe03f */
[----:B------:R0:W-:Y:S01]  /*3aa00*/  STL.64 [R1+0x440], R16 ;  /* 0x0004401001007387 */ /* 0x0001e20000100a00 */
[----:B------:R-:W-:Y:S01]  /*3aa10*/  IMAD.MOV.U32 R14, RZ, RZ, R18 ;  /* 0x000000ffff0e7224 */ /* 0x000fe200078e0012 */
[----:B------:R-:W-:Y:S01]  /*3aa20*/  MOV R15, R19 ;  /* 0x00000013000f7202 */ /* 0x000fe20000000f00 */
[C---:B------:R-:W-:Y:S02]  /*3aa30*/  FMUL R18, R29.reuse, R2 ;  /* 0x000000021d127220 */ /* 0x040fe40000400000 */
[----:B------:R-:W-:Y:S02]  /*3aa40*/  FMUL R19, R29, R0 ;  /* 0x000000001d137220 */ /* 0x000fe40000400000 */
[C---:B0-----:R-:W-:Y:S02]  /*3aa50*/  FMUL R16, R27.reuse, R7 ;  /* 0x000000071b107220 */ /* 0x041fe40000400000 */
[----:B----4-:R-:W-:-:S07]  /*3aa60*/  FMUL R17, R27, R6 ;  /* 0x000000061b117220 */ /* 0x010fce0000400000 */
[----:B------:R-:W-:Y:S01]  /*3aa70*/  HMMA.16816.F32 R8, R20, R8, R16 ;  /* 0x000000081408723c */ /* 0x000fe20000001810 */
[----:B------:R-:W-:Y:S01]  /*3aa80*/  STL [R1+0x37bc], R14 ;  /* 0x0037bc0e01007387 */ /* 0x000fe20000100800 */
[----:B------:R0:W-:Y:S11]  /*3aa90*/  STL [R1+0x37b8], R15 ;  /* 0x0037b80f01007387 */ /* 0x0001f60000100800 */
[----:B------:R-:W-:Y:S10]  /*3aaa0*/  @!UPT UIADD3 URZ, URZ, URZ, URZ ;  /* 0x0000003f3f3ff290 */ /* 0x000ff4000fffe03f */
[----:B------:R-:W-:Y:S01]  /*3aab0*/  STL [R1+0x430], R8 ;  /* 0x0004300801007387 */ /* 0x000fe20000100800 */
[----:B------:R1:W-:Y:S02]  /*3aac0*/  STL [R1+0x43c], R11 ;  /* 0x00043c0b01007387 */ /* 0x0003e40000100800 */
[----:B------:R-:W3:Y:S02]  /*3aad0*/  LDL.LU R25, [R1+0x420] ;  /* 0x0004200001197983 */ /* 0x000ee40000300800 */
[----:B------:R-:W4:Y:S02]  /*3aae0*/  LDL.LU R24, [R1+0x424] ;  /* 0x0004240001187983 */ /* 0x000f240000300800 */
[----:B0-----:R-:W-:Y:S01]  /*3aaf0*/  IMAD.MOV.U32 R15, RZ, RZ, R10 ;  /* 0x000000ffff0f7224 */ /* 0x001fe200078e000a */
[----:B-1----:R-:W5:Y:S01]  /*3ab00*/  LDL.LU R11, [R1+0x428] ;  /* 0x00042800010b7983 */ /* 0x002f620000300800 */
[----:B------:R-:W2:Y:S02]  /*3ab10*/  LDL.LU R10, [R1+0x42c] ;  /* 0x00042c00010a7983 */ /* 0x000ea40000300800 */
[----:B------:R-:W2:Y:S02]  /*3ab20*/  LDL.LU R7, [R1+0x410] ;  /* 0x0004100001077983 */ /* 0x000ea40000300800 */
[----:B------:R-:W2:Y:S01]  /*3ab30*/  LDL.LU R6, [R1+0x414] ;  /* 0x0004140001067983 */ /* 0x000ea20000300800 */
[----:B------:R-:W-:Y:S01]  /*3ab40*/  MOV R14, R9 ;  /* 0x00000009000e7202 */ /* 0x000fe20000000f00 */
        /* <DEDUP_REMOVED lines=8> */
[----:B------:R0:W-:Y:S02]  /*3abd0*/  STL [R1+0x37c4], R15 ;  /* 0x0037c40f01007387 */ /* 0x0001e40000100800 */
[----:B------:R1:W-:Y:S02]  /*3abe0*/  STL [R1+0x37c0], R14 ;  /* 0x0037c00e01007387 */ /* 0x0003e40000100800 */
[----:B---3--:R-:W-:-:S02]  /*3abf0*/  FMUL R16, R27, R25 ;  /* 0x000000191b107220 */ /* 0x008fc40000400000 */
[----:B----4-:R-:W-:Y:S02]  /*3ac00*/  FMUL R17, R27, R24 ;  /* 0x000000181b117220 */ /* 0x010fe40000400000 */
[C---:B-----5:R-:W-:Y:S02]  /*3ac10*/  FMUL R18, R29.reuse, R11 ;  /* 0x0000000b1d127220 */ /* 0x060fe40000400000 */
[C---:B------:R-:W-:Y:S01]  /*3ac20*/  FMUL R19, R29.reuse, R10 ;  /* 0x0000000a1d137220 */ /* 0x040fe20000400000 */
[----:B------:R-:W3:Y:S06]  /*3ac30*/  LDL.LU.64 R6, [R1+0x3a68] ;  /* 0x003a680001067983 */ /* 0x000eec0000300a00 */
[C---:B--2---:R-:W-:Y:S01]  /*3ac40*/  HMMA.16816.F32 R16, R20.reuse, R4, R16 ;  /* 0x000000041410723c */ /* 0x044fe20000001810 */
[----:B------:R-:W2:Y:S11]  /*3ac50*/  LDL.LU.64 R4, [R1+0x3a60] ;  /* 0x003a600001047983 */ /* 0x000eb60000300a00 */
[----:B------:R-:W-:Y:S11]  /*3ac60*/  @!UPT UIADD3 URZ, URZ, URZ, URZ ;  /* 0x0000003f3f3ff290 */ /* 0x000ff6000fffe03f */
[----:B------:R3:W-:Y:S01]  /*3ac70*/  STL.64 [R1+0x420], R16 ;  /* 0x0004201001007387 */ /* 0x0007e20000100a00 */
[----:B0-----:R-:W-:Y:S02]  /*3ac80*/  MOV R15, R18 ;  /* 0x00000012000f7202 */ /* 0x001fe40000000f00 */
[----:B-1----:R-:W-:Y:S01]  /*3ac90*/  MOV R14, R19 ;  /* 0x00000013000e7202 */ /* 0x002fe20000000f00 */
[C---:B------:R-:W-:Y:S02]  /*3aca0*/  FMUL R18, R29.reuse, R2 ;  /* 0x000000021d127220 */ /* 0x040fe40000400000 */
[----:B------:R-:W-:Y:S02]  /*3acb0*/  FMUL R19, R29, R0 ;  /* 0x000000001d137220 */ /* 0x000fe40000400000 */
[C---:B---3--:R-:W-:Y:S02]  /*3acc0*/  FMUL R16, R27.reuse, R7 ;  /* 0x000000071b107220 */ /* 0x048fe40000400000 */
[C---:B------:R-:W-:Y:S01]  /*3acd0*/  FMUL R17, R27.reuse, R6 ;  /* 0x000000061b117220 */ /* 0x040fe20000400000 */
[----:B------:R-:W-:Y:S01]  /*3ace0*/  STL [R1+0x37cc], R15 ;  /* 0x0037cc0f01007387 */ /* 0x000fe20000100800 */
[----:B------:R0:W-:Y:S05]  /*3acf0*/  STL [R1+0x37c8], R14 ;  /* 0x0037c80e01007387 */ /* 0x0001ea0000100800 */
[----:B--2---:R-:W-:Y:S11]  /*3ad00*/  HMMA.16816.F32 R4, R20, R4, R16 ;  /* 0x000000041404723c */ /* 0x004ff60000001810 */
[----:B------:R-:W-:Y:S11]  /*3ad10*/  @!UPT UIADD3 URZ, URZ, URZ, URZ ;  /* 0x0000003f3f3ff290 */ /* 0x000ff6000fffe03f */
[----:B------:R-:W-:Y:S01]  /*3ad20*/  @!UPT UIADD3 URZ, URZ, URZ, URZ ;  /* 0x0000003f3f3ff290 */ /* 0x000fe2000fffe03f */
[----:B------:R-:W-:Y:S01]  /*3ad30*/  STL.64 [R1+0x410], R4 ;  /* 0x0004100401007387 */ /* 0x000fe20000100a00 */
[----:B------:R-:W-:Y:S02]  /*3ad40*/  STL [R1+0x418], R6 ;  /* 0x0004180601007387 */ /* 0x000fe40000100800 */
[----:B------:R-:W2:Y:S02]  /*3ad50*/  LDL.LU R16, [R1+0x790] ;  /* 0x0007900001107983 */ /* 0x000ea40000300800 */
[----:B------:R-:W3:Y:S01]  /*3ad60*/  LDL.LU R17, [R1+0x794] ;  /* 0x0007940001117983 */ /* 0x000ee20000300800 */
[----:B------:R-:W4:Y:S01]  /*3ad70*/  LDL.LU R18, [R1+0x798] ;  /* 0x0007980001127983 */ /* 0x000f220000300800 */
[----:B0-----:R-:W5:Y:S02]  /*3ad80*/  LDL.LU R14, [R1+0x79c] ;  /* 0x00079c00010e7983 */ /* 0x001f640000300800 */
[----:B------:R-:W2:Y:S02]  /*3ad90*/  LDL.LU R11, [R1+0x780] ;  /* 0x00078000010b7983 */ /* 0x000ea40000300800 */
[----:B------:R-:W2:Y:S02]  /*3ada0*/  LDL.LU R10, [R1+0x784] ;  /* 0x00078400010a7983 */ /* 0x000ea40000300800 */
        /* <DEDUP_REMOVED lines=11> */
[----:B------:R-:W-:Y:S01]  /*3ae60*/  STL [R1+0x37d0], R15 ;  /* 0x0037d00f01007387 */ /* 0x000fe20000100800 */
[----:B------:R0:W-:Y:S02]  /*3ae70*/  STL.64 [R1+0x39f0], R12 ;  /* 0x0039f00c01007387 */ /* 0x0001e40000100a00 */
[----:B------:R-:W-:-:S02]  /*3ae80*/  FMUL R16, R27, R16 ;  /* 0x000000101b107220 */ /* 0x000fc40000400000 */
[----:B---3--:R-:W-:Y:S02]  /*3ae90*/  FMUL R17, R27, R17 ;  /* 0x000000111b117220 */ /* 0x008fe40000400000 */
[C---:B----4-:R-:W-:Y:S01]  /*3aea0*/  FMUL R18, R29.reuse, R18 ;  /* 0x000000121d127220 */ /* 0x050fe20000400000 */
[----:B0-----:R-:W3:Y:S01]  /*3aeb0*/  LDL.LU R12, [R1+0x350] ;  /* 0x00035000010c7983 */ /* 0x001ee20000300800 */
[----:B------:R-:W3:Y:S02]  /*3aec0*/  LDL.LU R13, [R1+0x354] ;  /* 0x00035400010d7983 */ /* 0x000ee40000300800 */
[----:B------:R-:W4:Y:S02]  /*3aed0*/  LDL.LU.64 R10, [R1+0x3a58] ;  /* 0x003a5800010a7983 */ /* 0x000f240000300a00 */
[----:B-----5:R-:W-:-:S07]  /*3aee0*/  FMUL R19, R29, R14 ;  /* 0x0000000e1d137220 */ /* 0x020fce0000400000 */
[----:B--2---:R-:W-:Y:S01]  /*3aef0*/  HMMA.16816.F32 R16, R20, R8, R16 ;  /* 0x000000081410723c */ /* 0x004fe20000001810 */
[----:B------:R-:W2:Y:S11]  /*3af00*/  LDL.LU.64 R8, [R1+0x3a50] ;  /* 0x003a500001087983 */ /* 0x000eb60000300a00 */
[----:B------:R-:W-:Y:S11]  /*3af10*/  @!UPT UIADD3 URZ, URZ, URZ, URZ ;  /* 0x0000003f3f3ff290 */ /* 0x000ff6000fffe03f */
[----:B------:R4:W-:Y:S01]  /*3af20*/  STL.64 [R1+0x400], R16 ;  /* 0x0004001001007387 */ /* 0x0009e20000100a00 */
[----:B------:R0:W-:Y:S02]  /*3af30*/  STL.64 [R1+0x408], R18 ;  /* 0x0004081201007387 */ /* 0x0001e40000100a00 */
[C---:B----4-:R-:W-:Y:S02]  /*3af40*/  FMUL R16, R27.reuse, R11 ;  /* 0x0000000b1b107220 */ /* 0x050fe40000400000 */
[----:B------:R-:W-:Y:S02]  /*3af50*/  FMUL R17, R27, R10 ;  /* 0x0000000a1b117220 */ /* 0x000fe40000400000 */
[C---:B0-----:R-:W-:Y:S02]  /*3af60*/  FMUL R18, R29.reuse, R7 ;  /* 0x000000071d127220 */ /* 0x041fe40000400000 */
[----:B------:R-:W-:-:S07]  /*3af70*/  FMUL R19, R29, R6 ;  /* 0x000000061d137220 */ /* 0x000fce0000400000 */
[----:B---3--:R-:W-:Y:S07]  /*3af80*/  HMMA.16816.F32 R12, R20, R12, R16 ;  /* 0x0000000c140c723c */ /* 0x008fee0000001810 */
[C---:B------:R-:W-:Y:S02]  /*3af90*/  FMUL R16, R27.reuse, R5 ;  /* 0x000000051b107220 */ /* 0x040fe40000400000 */
[----:B------:R-:W-:Y:S02]  /*3afa0*/  FMUL R17, R27, R4 ;  /* 0x000000041b117220 */ /* 0x000fe40000400000 */
[----:B------:R-:W-:-:S02]  /*3afb0*/  FMUL R18, R29, R2 ;  /* 0x000000021d127220 */ /* 0x000fc40000400000 */
[----:B------:R-:W-:-:S10]  /*3afc0*/  FMUL R19, R29, R0 ;  /* 0x000000001d137220 */ /* 0x000fd40000400000 */
[----:B------:R-:W-:Y:S01]  /*3afd0*/  STL.64 [R1+0x3f0], R12 ;  /* 0x0003f00c01007387 */ /* 0x000fe20000100a00 */
[----:B------:R-:W-:Y:S01]  /*3afe0*/  STL.64 [R1+0x3f8], R14 ;  /* 0x0003f80e01007387 */ /* 0x000fe20000100a00 */
[----:B--2---:R-:W-:Y:S02]  /*3aff0*/  HMMA.16816.F32 R4, R20, R8, R16 ;  /* 0x000000081404723c */ /* 0x004fe40000001810 */
[----:B------:R-:W2:Y:S01]  /*3b000*/  LDL.LU R9, [R1+0x760] ;  /* 0x0007600001097983 */ /* 0x000ea20000300800 */
[----:B------:R-:W3:Y:S11]  /*3b010*/  LDL.LU R8, [R1+0x764] ;  /* 0x0007640001087983 */ /* 0x000ef60000300800 */
[----:B------:R-:W-:Y:S09]  /*3b020*/  @!UPT UIADD3 URZ, URZ, URZ, URZ ;  /* 0x0000003f3f3ff290 */ /* 0x000ff2000fffe03f */
[----:B------:R-:W-:Y:S01]  /*3b030*/  STL.64 [R1+0x3e0], R4 ;  /* 0x0003e00401007387 */ /* 0x000fe20000100a00 */
[----:B------:R0:W-:Y:S03]  /*3b040*/  STL.64 [R1+0x3e8], R6 ;  /* 0x0003e80601007387 */ /* 0x0001e60000100a00 */
[----:B0-----:R-:W4:Y:S01]  /*3b050*/  LDL.LU R7, [R1+0x768] ;  /* 0x0007680001077983 */ /* 0x001f220000300800 */
[----:B------:R-:W5:Y:S02]  /*3b060*/  LDL.LU R6, [R1+0x76c] ;  /* 0x00076c0001067983 */ /* 0x000f640000300800 */
[----:B------:R-:W2:Y:S02]  /*3b070*/  LDL.LU R12, [R1+0x2e0] ;  /* 0x0002e000010c7983 */ /* 0x000ea40000300800 */
[----:B------:R-:W2:Y:S01]  /*3b080*/  LDL.LU R13, [R1+0x2e4] ;  /* 0x0002e400010d7983 */ /* 0x000ea20000300800 */
[----:B------:R-:W2:Y:S01]  /*3b090*/  LDL.LU R5, [R1+0x750] ;  /* 0x0007500001057983 */ /* 0x000ea20000300800 */
[----:B------:R-:W2:Y:S03]  /*3b0a0*/  LDL.LU R4, [R1+0x754] ;  /* 0x0007540001047983 */ /* 0x000ea60000300800 */
[----:B--2---:R0:W-:Y:S04]  /*3b0b0*/  STL.64 [R1+0x3a48], R4 ;  /* 0x003a480401007387 */ /* 0x0041e80000100a00 */
[----:B0-----:R-:W2:Y:S01]  /*3b0c0*/  LDL.LU R4, [R1+0x320] ;  /* 0x0003200001047983 */ /* 0x001ea20000300800 */
[----:B------:R-:W2:Y:S02]  /*3b0d0*/  LDL.LU R5, [R1+0x324] ;  /* 0x0003240001057983 */ /* 0x000ea40000300800 */
[----:B------:R-:W2:Y:S02]  /*3b0e0*/  LDL.LU R2, [R1+0x758] ;  /* 0x0007580001027983 */ /* 0x000ea40000300800 */
[----:B------:R-:W2:Y:S01]  /*3b0f0*/  LDL.LU R0, [R1+0x75c] ;  /* 0x00075c0001007983 */ /* 0x000ea20000300800 */
[----:B------:R0:W-:Y:S04]  /*3b100*/  STL.64 [R1+0x3a28], R12 ;  /* 0x003a280c01007387 */ /* 0x0001e80000100a00 */
[----:B0-----:R-:W2:Y:S01]  /*3b110*/  LDL.LU R12, [R1+0x2f0] ;  /* 0x0002f000010c7983 */ /* 0x001ea20000300800 */
[----:B------:R-:W2:Y:S02]  /*3b120*/  LDL.LU R13, [R1+0x2f4] ;  /* 0x0002f400010d7983 */ /* 0x000ea40000300800 */
[----:B------:R-:W-:-:S02]  /*3b130*/  FMUL R16, R27, R9 ;  /* 0x000000091b107220 */ /* 0x000fc40000400000 */
[----:B---3--:R-:W-:Y:S02]  /*3b140*/  FMUL R17, R27, R8 ;  /* 0x000000081b117220 */ /* 0x008fe40000400000 */
[C---:B----4-:R-:W-:Y:S02]  /*3b150*/  FMUL R18, R29.reuse, R7 ;  /* 0x000000071d127220 */ /* 0x050fe40000400000 */
[----:B-----5:R-:W-:-:S07]  /*3b160*/  FMUL R19, R29, R6 ;  /* 0x000000061d137220 */ /* 0x020fce0000400000 */
[C---:B--2---:R-:W-:Y:S01]  /*3b170*/  HMMA.16816.F32 R16, R20.reuse, R4, R16 ;  /* 0x000000041410723c */ /* 0x044fe20000001810 */
[----:B------:R0:W-:Y:S04]  /*3b180*/  STL.64 [R1+0x3a40], R12 ;  /* 0x003a400c01007387 */ /* 0x0001e80000100a00 */
[----:B0-----:R-:W2:Y:S01]  /*3b190*/  LDL.LU R12, [R1+0x310] ;  /* 0x00031000010c7983 */ /* 0x001ea20000300800 */
[----:B------:R-:W2:Y:S02]  /*3b1a0*/  LDL.LU R13, [R1+0x314] ;  /* 0x00031400010d7983 */ /* 0x000ea40000300800 */
[----:B------:R-:W3:Y:S02]  /*3b1b0*/  LDL.LU R8, [R1+0x2c0] ;  /* 0x0002c00001087983 */ /* 0x000ee40000300800 */
[----:B------:R-:W3:Y:S01]  /*3b1c0*/  LDL.LU R9, [R1+0x2c4] ;  /* 0x0002c40001097983 */ /* 0x000ee20000300800 */
[----:B------:R-:W4:Y:S11]  /*3b1d0*/  LDL.LU.64 R4, [R1+0x3a48] ;  /* 0x003a480001047983 */ /* 0x000f360000300a00 */
[----:B------:R-:W-:Y:S01]  /*3b1e0*/  @!UPT UIADD3 URZ, URZ, URZ, URZ ;  /* 0x0000003f3f3ff290 */ /* 0x000fe2000fffe03f */
[----:B------:R-:W-:Y:S01]  /*3b1f0*/  STL.64 [R1+0x3d0], R16 ;  /* 0x0003d01001007387 */ /* 0x000fe20000100a00 */
[----:B------:R0:W-:Y:S02]  /*3b200*/  STL.64 [R1+0x3d8], R18 ;  /* 0x0003d81201007387 */ /* 0x0001e40000100a00 */
[C---:B0-----:R-:W-:Y:S02]  /*3b210*/  FMUL R18, R29.reuse, R2 ;  /* 0x000000021d127220 */ /* 0x041fe40000400000 */
[----:B------:R-:W-:Y:S02]  /*3b220*/  FMUL R19, R29, R0 ;  /* 0x000000001d137220 */ /* 0x000fe40000400000 */
[C---:B----4-:R-:W-:Y:S02]  /*3b230*/  FMUL R16, R27.reuse, R5 ;  /* 0x000000051b107220 */ /* 0x050fe40000400000 */
[C---:B------:R-:W-:Y:S01]  /*3b240*/  FMUL R17, R27.reuse, R4 ;  /* 0x000000041b117220 */ /* 0x040fe20000400000 */
[----:B------:R-:W4:Y:S01]  /*3b250*/  LDL.LU R5, [R1+0x740] ;  /* 0x0007400001057983 */ /* 0x000f220000300800 */
[----:B------:R-:W5:Y:S02]  /*3b260*/  LDL.LU R4, [R1+0x744] ;  /* 0x0007440001047983 */ /* 0x000f640000300800 */
[----:B------:R-:W3:Y:S02]  /*3b270*/  LDL.LU R2, [R1+0x748] ;  /* 0x0007480001027983 */ /* 0x000ee40000300800 */
[----:B------:R-:W3:Y:S01]  /*3b280*/  LDL.LU R0, [R1+0x74c] ;  /* 0x00074c0001007983 */ /* 0x000ee20000300800 */
[----:B--2---:R-:W-:Y:S01]  /*3b290*/  HMMA.16816.F32 R16, R20, R12, R16 ;  /* 0x0000000c1410723c */ /* 0x004fe20000001810 */
[----:B------:R-:W2:Y:S01]  /*3b2a0*/  LDL.LU.64 R12, [R1+0x3a40] ;  /* 0x003a4000010c7983 */ /* 0x000ea20000300a00 */
[----:B------:R-:W2:Y:S02]  /*3b2b0*/  LDL.LU R25, [R1+0x720] ;  /* 0x0007200001197983 */ /* 0x000ea40000300800 */
[----:B------:R-:W2:Y:S11]  /*3b2c0*/  LDL.LU R24, [R1+0x724] ;  /* 0x0007240001187983 */ /* 0x000eb60000300800 */
[----:B------:R-:W-:Y:S08]  /*3b2d0*/  @!UPT UIADD3 URZ, URZ, URZ, URZ ;  /* 0x0000003f3f3ff290 */ /* 0x000ff0000fffe03f */
[----:B------:R-:W-:Y:S01]  /*3b2e0*/  STL.64 [R1+0x360], R16 ;  /* 0x0003601001007387 */ /* 0x000fe20000100a00 */
[----:B------:R-:W-:Y:S02]  /*3b2f0*/  STL.64 [R1+0x368], R18 ;  /* 0x0003681201007387 */ /* 0x000fe40000100a00 */
        /* <DEDUP_REMOVED lines=10> */
[----:B----4-:R-:W-:-:S02]  /*3b3a0*/  FMUL R16, R27, R5 ;  /* 0x000000051b107220 */ /* 0x010fc40000400000 */
[----:B-----5:R-:W-:Y:S02]  /*3b3b0*/  FMUL R17, R27, R4 ;  /* 0x000000041b117220 */ /* 0x020fe40000400000 */
[C---:B---3--:R-:W-:Y:S02]  /*3b3c0*/  FMUL R18, R29.reuse, R2 ;  /* 0x000000021d127220 */ /* 0x048fe40000400000 */
[----:B------:R-:W-:Y:S01]  /*3b3d0*/  FMUL R19, R29, R0 ;  /* 0x000000001d137220 */ /* 0x000fe20000400000 */
[----:B------:R-:W3:Y:S06]  /*3b3e0*/  LDL.LU.64 R14, [R1+0x3a38] ;  /* 0x003a3800010e7983 */ /* 0x000eec0000300a00 */
[----:B--2---:R-:W-:Y:S01]  /*3b3f0*/  HMMA.16816.F32 R16, R20, R12, R16 ;  /* 0x0000000c1410723c */ /* 0x004fe20000001810 */
[----:B------:R-:W2:Y:S01]  /*3b400*/  LDL.LU.64 R12, [R1+0x3a30] ;  /* 0x003a3000010c7983 */ /* 0x000ea20000300a00 */
[----:B------:R-:W4:Y:S02]  /*3b410*/  LDL.LU R5, [R1+0x700] ;  /* 0x0007000001057983 */ /* 0x000f240000300800 */
[----:B------:R-:W5:Y:S11]  /*3b420*/  LDL.LU R4, [R1+0x704] ;  /* 0x0007040001047983 */ /* 0x000f760000300800 */
[----:B------:R-:W-:Y:S08]  /*3b430*/  @!UPT UIADD3 URZ, URZ, URZ, URZ ;  /* 0x0000003f3f3ff290 */ /* 0x000ff0000fffe03f */
[----:B------:R0:W-:Y:S01]  /*3b440*/  STL.64 [R1+0x340], R16 ;  /* 0x0003401001007387 */ /* 0x0001e20000100a00 */
[----:B------:R3:W-:Y:S02]  /*3b450*/  STL.64 [R1+0x348], R18 ;  /* 0x0003481201007387 */ /* 0x0007e40000100a00 */
[----:B------:R-:W4:Y:S02]  /*3b460*/  LDL.LU R2, [R1+0x708] ;  /* 0x0007080001027983 */ /* 0x000f240000300800 */
[----:B------:R-:W4:Y:S02]  /*3b470*/  LDL.LU R0, [R1+0x70c] ;  /* 0x00070c0001007983 */ /* 0x000f240000300800 */
[C---:B0-----:R-:W-:Y:S02]  /*3b480*/  FMUL R16, R27.reuse, R25 ;  /* 0x000000191b107220 */ /* 0x041fe40000400000 */
[----:B------:R-:W-:Y:S02]  /*3b490*/  FMUL R17, R27, R24 ;  /* 0x000000181b117220 */ /* 0x000fe40000400000 */
[----:B---3--:R-:W-:-:S02]  /*3b4a0*/  FMUL R18, R29, R15 ;  /* 0x0000000f1d127220 */ /* 0x008fc40000400000 */
[----:B------:R-:W-:-:S07]  /*3b4b0*/  FMUL R19, R29, R14 ;  /* 0x0000000e1d137220 */ /* 0x000fce0000400000 */
[----:B--2---:R-:W-:Y:S01]  /*3b4c0*/  HMMA.16816.F32 R16, R20, R12, R16 ;  /* 0x0000000c1410723c */ /* 0x004fe20000001810 */
[----:B------:R-:W2:Y:S11]  /*3b4d0*/  LDL.LU.64 R12, [R1+0x3a28] ;  /* 0x003a2800010c7983 */ /* 0x000eb60000300a00 */
[----:B------:R-:W-:Y:S11]  /*3b4e0*/  @!UPT UIADD3 URZ, URZ, URZ, URZ ;  /* 0x0000003f3f3ff290 */ /* 0x000ff6000fffe03f */
[----:B------:R0:W-:Y:S01]  /*3b4f0*/  STL.64 [R1+0x2d0], R16 ;  /* 0x0002d01001007387 */ /* 0x0001e20000100a00 */
[----:B------:R1:W-:Y:S02]  /*3b500*/  STL.64 [R1+0x2d8], R18 ;  /* 0x0002d81201007387 */ /* 0x0003e40000100a00 */
[C---:B0-----:R-:W-:Y:S02]  /*3b510*/  FMUL R16, R27.reuse, R11 ;  /* 0x0000000b1b107220 */ /* 0x041fe40000400000 */
[----:B------:R-:W-:Y:S02]  /*3b520*/  FMUL R17, R27, R10 ;  /* 0x0000000a1b117220 */ /* 0x000fe40000400000 */
[C---:B-1----:R-:W-:Y:S02]  /*3b530*/  FMUL R18, R29.reuse, R7 ;  /* 0x000000071d127220 */ /* 0x042fe40000400000 */
[----:B------:R-:W-:-:S07]  /*3b540*/  FMUL R19, R29, R6 ;  /* 0x000000061d137220 */ /* 0x000fce0000400000 */
[----:B--2---:R-:W-:Y:S01]  /*3b550*/  HMMA.16816.F32 R16, R20, R12, R16 ;  /* 0x0000000c1410723c */ /* 0x004fe20000001810 */
[----:B------:R-:W2:Y:S11]  /*3b560*/  LDL.LU R12, [R1+0x220] ;  /* 0x00022000010c7983 */ /* 0x000eb60000300800 */
[----:B------:R-:W-:Y:S11]  /*3b570*/  @!UPT UIADD3 URZ, URZ, URZ, URZ ;  /* 0x0000003f3f3ff290 */ /* 0x000ff6000fffe03f */
[----:B------:R4:W-:Y:S01]  /*3b580*/  STL.64 [R1+0x2a0], R16 ;  /* 0x0002a01001007387 */ /* 0x0009e20000100a00 */
[----:B------:R0:W-:Y:S02]  /*3b590*/  STL.64 [R1+0x2a8], R18 ;  /* 0x0002a81201007387 */ /* 0x0001e40000100a00 */
[----:B------:R-:W2:Y:S02]  /*3b5a0*/  LDL.LU R13, [R1+0x224] ;  /* 0x00022400010d7983 */ /* 0x000ea40000300800 */
[C---:B----4-:R-:W-:Y:S02]  /*3b5b0*/  FMUL R16, R27.reuse, R5 ;  /* 0x000000051b107220 */ /* 0x050fe40000400000 */
[----:B-----5:R-:W-:Y:S02]  /*3b5c0*/  FMUL R17, R27, R4 ;  /* 0x000000041b117220 */ /* 0x020fe40000400000 */
[C---:B0-----:R-:W-:Y:S02]  /*3b5d0*/  FMUL R18, R29.reuse, R2 ;  /* 0x000000021d127220 */ /* 0x041fe40000400000 */
[----:B------:R-:W-:-:S07]  /*3b5e0*/  FMUL R19, R29, R0 ;  /* 0x000000001d137220 */ /* 0x000fce0000400000 */
[----:B------:R-:W-:Y:S01]  /*3b5f0*/  HMMA.16816.F32 R4, R20, R8, R16 ;  /* 0x000000081404723c */ /* 0x000fe20000001810 */
[----:B--2---:R0:W-:Y:S04]  /*3b600*/  STL.64 [R1+0x3a18], R12 ;  /* 0x003a180c01007387 */ /* 0x0041e80000100a00 */
[----:B0-----:R-:W2:Y:S01]  /*3b610*/  LDL.LU R12, [R1+0x240] ;  /* 0x00024000010c7983 */ /* 0x001ea20000300800 */
[----:B------:R-:W2:Y:S02]  /*3b620*/  LDL.LU R13, [R1+0x244] ;  /* 0x00024400010d7983 */ /* 0x000ea40000300800 */
[----:B------:R-:W3:Y:S02]  /*3b630*/  LDL.LU R11, [R1+0x6f0] ;  /* 0x0006f000010b7983 */ /* 0x000ee40000300800 */
[----:B------:R-:W4:Y:S11]  /*3b640*/  LDL.LU R10, [R1+0x6f4] ;  /* 0x0006f400010a7983 */ /* 0x000f360000300800 */
[----:B------:R-:W-:Y:S02]  /*3b650*/  @!UPT UIADD3 URZ, URZ, URZ, URZ ;  /* 0x0000003f3f3ff290 */ /* 0x000fe4000fffe03f */
[----:B------:R0:W-:Y:S01]  /*3b660*/  STL.64 [R1+0x290], R4 ;  /* 0x0002900401007387 */ /* 0x0001e20000100a00 */
[----:B------:R-:W-:Y:S03]  /*3b670*/  STL.64 [R1+0x298], R6 ;  /* 0x0002980601007387 */ /* 0x000fe60000100a00 */
[----:B0-----:R-:W5:Y:S01]  /*3b680*/  LDL.LU R5, [R1+0x6f8] ;  /* 0x0006f80001057983 */ /* 0x001f620000300800 */
[----:B------:R-:W2:Y:S02]  /*3b690*/  LDL.LU R4, [R1+0x6fc] ;  /* 0x0006fc0001047983 */ /* 0x000ea40000300800 */
[----:B------:R-:W2:Y:S02]  /*3b6a0*/  LDL.LU R8, [R1+0x1a0] ;  /* 0x0001a00001087983 */ /* 0x000ea40000300800 */
[----:B------:R-:W2:Y:S02]  /*3b6b0*/  LDL.LU R9, [R1+0x1a4] ;  /* 0x0001a40001097983 */ /* 0x000ea40000300800 */
[----:B--2---:R0:W-:Y:S04]  /*3b6c0*/  STL.64 [R1+0x3a10], R8 ;  /* 0x003a100801007387 */ /* 0x0041e80000100a00 */
[----:B0-----:R-:W2:Y:S01]  /*3b6d0*/  LDL.LU R8, [R1+0x210] ;  /* 0x0002100001087983 */ /* 0x001ea20000300800 */
[----:B------:R-:W2:Y:S02]  /*3b6e0*/  LDL.LU R9, [R1+0x214] ;  /* 0x0002140001097983 */ /* 0x000ea40000300800 */
[----:B---3--:R-:W-:-:S02]  /*3b6f0*/  FMUL R16, R27, R11 ;  /* 0x0000000b1b107220 */ /* 0x008fc40000400000 */
[----:B----4-:R-:W-:Y:S02]  /*3b700*/  FMUL R17, R27, R10 ;  /* 0x0000000a1b117220 */ /* 0x010fe40000400000 */
[C---:B-----5:R-:W-:Y:S02]  /*3b710*/  FMUL R18, R29.reuse, R5 ;  /* 0x000000051d127220 */ /* 0x060fe40000400000 */
[----:B------:R-:W-:Y:S01]  /*3b720*/  FMUL R19, R29, R4 ;  /* 0x000000041d137220 */ /* 0x000fe20000400000 */
[----:B--2---:R0:W-:Y:S04]  /*3b730*/  STL.64 [R1+0x3a20], R8 ;  /* 0x003a200801007387 */ /* 0x0041e80000100a00 */
[----:B0-----:R-:W2:Y:S01]  /*3b740*/  LDL.LU R8, [R1+0x2b0] ;  /* 0x0002b00001087983 */ /* 0x001ea20000300800 */
[----:B------:R-:W2:Y:S02]  /*3b750*/  LDL.LU R9, [R1+0x2b4] ;  /* 0x0002b40001097983 */ /* 0x000ea40000300800 */
[----:B------:R-:W3:Y:S02]  /*3b760*/  LDL.LU R25, [R1+0x6e0] ;  /* 0x0006e00001197983 */ /* 0x000ee40000300800 */
[----:B------:R-:W4:Y:S01]  /*3b770*/  LDL.LU R24, [R1+0x6e4] ;  /* 0x0006e40001187983 */ /* 0x000f220000300800 */
[----:B------:R-:W5:Y:S01]  /*3b780*/  LDL.LU R15, [R1+0x6e8] ;  /* 0x0006e800010f7983 */ /* 0x000f620000300800 */
[----:B------:R-:W3:Y:S02]  /*3b790*/  LDL.LU R14, [R1+0x6ec] ;  /* 0x0006ec00010e7983 */ /* 0x000ee40000300800 */
[----:B------:R-:W3:Y:S02]  /*3b7a0*/  LDL.LU R7, [R1+0x6d0] ;  /* 0x0006d00001077983 */ /* 0x000ee40000300800 */
[----:B------:R-:W3:Y:S01]  /*3b7b0*/  LDL.LU R6, [R1+0x6d4] ;  /* 0x0006d40001067983 */ /* 0x000ee20000300800 */
[----:B------:R-:W3:Y:S01]  /*3b7c0*/  LDL.LU R2, [R1+0x6d8] ;  /* 0x0006d80001027983 */ /* 0x000ee20000300800 */
[----:B------:R-:W3:Y:S01]  /*3b7d0*/  LDL.LU R0, [R1+0x6dc] ;  /* 0x0006dc0001007983 */ /* 0x000ee20000300800 */
[----:B--2---:R-:W-:Y:S02]  /*3b7e0*/  HMMA.16816.F32 R16, R20, R8, R16 ;  /* 0x000000081410723c */ /* 0x004fe40000001810 */
[----:B------:R-:W2:Y:S01]  /*3b7f0*/  LDL.LU.64 R8, [R1+0x3a20] ;  /* 0x003a200001087983 */ /* 0x000ea20000300a00 */
[----:B------:R-:W2:Y:S02]  /*3b800*/  LDL.LU R11, [R1+0x6c0] ;  /* 0x0006c000010b7983 */ /* 0x000ea40000300800 */
[----:B------:R-:W2:Y:S11]  /*3b810*/  LDL.LU R10, [R1+0x6c4] ;  /* 0x0006c400010a7983 */ /* 0x000eb60000300800 */
[----:B------:R-:W-:Y:S07]  /*3b820*/  @!UPT UIADD3 URZ, URZ, URZ, URZ ;  /* 0x0000003f3f3ff290 */ /* 0x000fee000fffe03f */
[----:B------:R3:W-:Y:S01]  /*3b830*/  STL.64 [R1+0x140], R16 ;  /* 0x0001401001007387 */ /* 0x0007e20000100a00 */
[----:B------:R5:W-:Y:S02]  /*3b840*/  STL.64 [R1+0x148], R18 ;  /* 0x0001481201007387 */ /* 0x000be40000100a00 */
[----:B------:R-:W2:Y:S02]  /*3b850*/  LDL.LU R5, [R1+0x6c8] ;  /* 0x0006c80001057983 */ /* 0x000ea40000300800 */
[----:B------:R-:W2:Y:S02]  /*3b860*/  LDL.LU R4, [R1+0x6cc] ;  /* 0x0006cc0001047983 */ /* 0x000ea40000300800 */
[C---:B---3--:R-:W-:Y:S02]  /*3b870*/  FMUL R16, R27.reuse, R25 ;  /* 0x000000191b107220 */ /* 0x048fe40000400000 */
[----:B----4-:R-:W-:Y:S02]  /*3b880*/  FMUL R17, R27, R24 ;  /* 0x000000181b117220 */ /* 0x010fe40000400000 */
[----:B-----5:R-:W-:-:S02]  /*3b890*/  FMUL R18, R29, R15 ;  /* 0x0000000f1d127220 */ /* 0x020fc40000400000 */
[----:B------:R-:W-:-:S07]  /*3b8a0*/  FMUL R19, R29, R14 ;  /* 0x0000000e1d137220 */ /* 0x000fce0000400000 */
[C---:B------:R-:W-:Y:S01]  /*3b8b0*/  HMMA.16816.F32 R16, R20.reuse, R12, R16 ;  /* 0x0000000c1410723c */ /* 0x040fe20000001810 */
[----:B------:R-:W3:Y:S11]  /*3b8c0*/  LDL.LU.64 R12, [R1+0x3a18] ;  /* 0x003a1800010c7983 */ /* 0x000ef60000300a00 */
[----:B------:R-:W-:Y:S11]  /*3b8d0*/  @!UPT UIADD3 URZ, URZ, URZ, URZ ;  /* 0x0000003f3f3ff290 */ /* 0x000ff6000fffe03f */
[----:B------:R0:W-:Y:S01]  /*3b8e0*/  STL.64 [R1+0xf0], R16 ;  /* 0x0000f01001007387 */ /* 0x0001e20000100a00 */
[----:B------:R1:W-:Y:S02]  /*3b8f0*/  STL.64 [R1+0xf8], R18 ;  /* 0x0000f81201007387 */ /* 0x0003e40000100a00 */
[C---:B0-----:R-:W-:Y:S02]  /*3b900*/  FMUL R16, R27.reuse, R7 ;  /* 0x000000071b107220 */ /* 0x041fe40000400000 */
[----:B------:R-:W-:Y:S02]  /*3b910*/  FMUL R17, R27, R6 ;  /* 0x000000061b117220 */ /* 0x000fe40000400000 */
[C---:B-1----:R-:W-:Y:S02]  /*3b920*/  FMUL R18, R29.reuse, R2 ;  /* 0x000000021d127220 */ /* 0x042fe40000400000 */
[----:B------:R-:W-:Y:S01]  /*3b930*/  FMUL R19, R29, R0 ;  /* 0x000000001d137220 */ /* 0x000fe20000400000 */
[----:B------:R-:W4:Y:S01]  /*3b940*/  LDL.LU R7, [R1+0x6b0] ;  /* 0x0006b00001077983 */ /* 0x000f220000300800 */
[----:B------:R-:W5:Y:S02]  /*3b950*/  LDL.LU R6, [R1+0x6b4] ;  /* 0x0006b40001067983 */ /* 0x000f640000300800 */
[----:B------:R-:W4:Y:S02]  /*3b960*/  LDL.LU R2, [R1+0x6b8] ;  /* 0x0006b80001027983 */ /* 0x000f240000300800 */
[----:B------:R-:W4:Y:S01]  /*3b970*/  LDL.LU R0, [R1+0x6bc] ;  /* 0x0006bc0001007983 */ /* 0x000f220000300800 */
[----:B---3--:R-:W-:Y:S01]  /*3b980*/  HMMA.16816.F32 R16, R20, R12, R16 ;  /* 0x0000000c1410723c */ /* 0x008fe20000001810 */
[----:B------:R-:W3:Y:S11]  /*3b990*/  LDL.LU R12, [R1+0x170] ;  /* 0x00017000010c7983 */ /* 0x000ef60000300800 */
[----:B------:R-:W-:Y:S11]  /*3b9a0*/  @!UPT UIADD3 URZ, URZ, URZ, URZ ;  /* 0x0000003f3f3ff290 */ /* 0x000ff6000fffe03f */
[----:B------:R2:W-:Y:S01]  /*3b9b0*/  STL.64 [R1+0xe0], R16 ;  /* 0x0000e01001007387 */ /* 0x0005e20000100a00 */
[----:B------:R0:W-:Y:S02]  /*3b9c0*/  STL.64 [R1+0xe8], R18 ;  /* 0x0000e81201007387 */ /* 0x0001e40000100a00 */
[----:B------:R-:W3:Y:S02]  /*3b9d0*/  LDL.LU R13, [R1+0x174] ;  /* 0x00017400010d7983 */ /* 0x000ee40000300800 */
[C---:B--2---:R-:W-:Y:S02]  /*3b9e0*/  FMUL R16, R27.reuse, R11 ;  /* 0x0000000b1b107220 */ /* 0x044fe40000400000 */
[----:B------:R-:W-:Y:S02]  /*3b9f0*/  FMUL R17, R27, R10 ;  /* 0x0000000a1b117220 */ /* 0x000fe40000400000 */
[C---:B0-----:R-:W-:Y:S02]  /*3ba00*/  FMUL R18, R29.reuse, R5 ;  /* 0x000000051d127220 */ /* 0x041fe40000400000 */
[----:B------:R-:W-:-:S07]  /*3ba10*/  FMUL R19, R29, R4 ;  /* 0x000000041d137220 */ /* 0x000fce0000400000 */
[----:B------:R-:W-:Y:S01]  /*3ba20*/  HMMA.16816.F32 R16, R20, R8, R16 ;  /* 0x000000081410723c */ /* 0x000fe20000001810 */
[----:B------:R-:W2:Y:S01]  /*3ba30*/  LDL.LU.64 R8, [R1+0x3a10] ;  /* 0x003a100001087983 */ /* 0x000ea20000300a00 */
[----:B------:R-:W3:Y:S11]  /*3ba40*/  LDL.LU R4, [R1+0x160] ;  /* 0x0001600001047983 */ /* 0x000ef60000300800 */
[----:B------:R-:W-:Y:S10]  /*3ba50*/  @!UPT UIADD3 URZ, URZ, URZ, URZ ;  /* 0x0000003f3f3ff290 */ /* 0x000ff4000fffe03f */
[----:B------:R4:W-:Y:S01]  /*3ba60*/  STL.64 [R1+0xd0], R16 ;  /* 0x0000d01001007387 */ /* 0x0009e20000100a00 */
[----:B------:R0:W-:Y:S02]  /*3ba70*/  STL.64 [R1+0xd8], R18 ;  /* 0x0000d81201007387 */ /* 0x0001e40000100a00 */
[----:B------:R-:W3:Y:S02]  /*3ba80*/  LDL.LU R5, [R1+0x164] ;  /* 0x0001640001057983 */ /* 0x000ee40000300800 */
[C---:B----4-:R-:W-:Y:S02]  /*3ba90*/  FMUL R16, R27.reuse, R7 ;  /* 0x000000071b107220 */ /* 0x050fe40000400000 */
[----:B-----5:R-:W-:Y:S02]  /*3baa0*/  FMUL R17, R27, R6 ;  /* 0x000000061b117220 */ /* 0x020fe40000400000 */
[C---:B0-----:R-:W-:Y:S02]  /*3bab0*/  FMUL R18, R29.reuse, R2 ;  /* 0x000000021d127220 */ /* 0x041fe40000400000 */
[----:B------:R-:W-:-:S07]  /*3bac0*/  FMUL R19, R29, R0 ;  /* 0x000000001d137220 */ /* 0x000fce0000400000 */
[----:B--2---:R-:W-:Y:S01]  /*3bad0*/  HMMA.16816.F32 R8, R20, R8, R16 ;  /* 0x000000081408723c */ /* 0x004fe20000001810 */
[----:B---3--:R0:W-:Y:S04]  /*3bae0*/  STL.64 [R1+0x3a08], R4 ;  /* 0x003a080401007387 */ /* 0x0081e80000100a00 */
[----:B0-----:R-:W2:Y:S01]  /*3baf0*/  LDL.LU R4, [R1+0x190] ;  /* 0x0001900001047983 */ /* 0x001ea20000300800 */
[----:B------:R-:W2:Y:S02]  /*3bb00*/  LDL.LU R5, [R1+0x194] ;  /* 0x0001940001057983 */ /* 0x000ea40000300800 */
[----:B------:R-:W3:Y:S02]  /*3bb10*/  LDL.LU R7, [R1+0x6a0] ;  /* 0x0006a00001077983 */ /* 0x000ee40000300800 */
[----:B------:R-:W4:Y:S11]  /*3bb20*/  LDL.LU R6, [R1+0x6a4] ;  /* 0x0006a40001067983 */ /* 0x000f360000300800 */
[----:B------:R-:W-:Y:S02]  /*3bb30*/  @!UPT UIADD3 URZ, URZ, URZ, URZ ;  /* 0x0000003f3f3ff290 */ /* 0x000fe4000fffe03f */
[----:B------:R0:W-:Y:S01]  /*3bb40*/  STL.64 [R1+0xc0], R8 ;  /* 0x0000c00801007387 */ /* 0x0001e20000100a00 */
[----:B------:R-:W-:Y:S02]  /*3bb50*/  STL.64 [R1+0xc8], R10 ;  /* 0x0000c80a01007387 */ /* 0x000fe40000100a00 */
[----:B------:R-:W5:Y:S02]  /*3bb60*/  LDL.LU R2, [R1+0x6a8] ;  /* 0x0006a80001027983 */ /* 0x000f640000300800 */
[----:B------:R-:W2:Y:S01]  /*3bb70*/  LDL.LU R0, [R1+0x6ac] ;  /* 0x0006ac0001007983 */ /* 0x000ea20000300800 */
[----:B0-----:R-:W2:Y:S01]  /*3bb80*/  LDL.LU R8, [R1+0x150] ;  /* 0x0001500001087983 */ /* 0x001ea20000300800 */
[----:B------:R-:W2:Y:S02]  /*3bb90*/  LDL.LU R9, [R1+0x154] ;  /* 0x0001540001097983 */ /* 0x000ea40000300800 */
[----:B------:R-:W2:Y:S02]  /*3bba0*/  LDL.LU R26, [R1+0x694] ;  /* 0x00069400011a7983 */ /* 0x000ea40000300800 */
[----:B------:R-:W2:Y:S01]  /*3bbb0*/  LDL.LU R25, [R1+0x698] ;  /* 0x0006980001197983 */ /* 0x000ea20000300800 */
[----:B------:R-:W2:Y:S01]  /*3bbc0*/  LDL.LU R24, [R1+0x69c] ;  /* 0x00069c0001187983 */ /* 0x000ea20000300800 */
[----:B------:R-:W2:Y:S02]  /*3bbd0*/  LDL.LU R15, [R1+0x680] ;  /* 0x00068000010f7983 */ /* 0x000ea40000300800 */
[----:B------:R-:W2:Y:S02]  /*3bbe0*/  LDL.LU R14, [R1+0x684] ;  /* 0x00068400010e7983 */ /* 0x000ea40000300800 */
[----:B--2---:R0:W-:Y:S04]  /*3bbf0*/  STL.64 [R1+0x3a00], R14 ;  /* 0x003a000e01007387 */ /* 0x0041e80000100a00 */
[----:B0-----:R-:W2:Y:S01]  /*3bc00*/  LDL.LU R15, [R1+0x690] ;  /* 0x00069000010f7983 */ /* 0x001ea20000300800 */
[----:B------:R0:W-:Y:S03]  /*3bc10*/  STL.64 [R1+0x39f8], R12 ;  /* 0x0039f80c01007387 */ /* 0x0001e60000100a00 */
[----:B0-----:R-:W2:Y:S01]  /*3bc20*/  LDL.LU R12, [R1+0x180] ;  /* 0x00018000010c7983 */ /* 0x001ea20000300800 */
[----:B------:R-:W2:Y:S02]  /*3bc30*/  LDL.LU R13, [R1+0x184] ;  /* 0x00018400010d7983 */ /* 0x000ea40000300800 */
[----:B---3--:R-:W-:-:S02]  /*3bc40*/  FMUL R16, R27, R7 ;  /* 0x000000071b107220 */ /* 0x008fc40000400000 */
[----:B----4-:R-:W-:Y:S02]  /*3bc50*/  FMUL R17, R27, R6 ;  /* 0x000000061b117220 */ /* 0x010fe40000400000 */
[C---:B-----5:R-:W-:Y:S02]  /*3bc60*/  FMUL R18, R29.reuse, R2 ;  /* 0x000000021d127220 */ /* 0x060fe40000400000 */
[----:B------:R-:W-:Y:S01]  /*3bc70*/  FMUL R19, R29, R0 ;  /* 0x000000001d137220 */ /* 0x000fe20000400000 */
[----:B------:R-:W3:Y:S01]  /*3bc80*/  LDL.LU R11, [R1+0x688] ;  /* 0x00068800010b7983 */ /* 0x000ee20000300800 */
[----:B------:R-:W4:Y:S05]  /*3bc90*/  LDL.LU R10, [R1+0x68c] ;  /* 0x00068c00010a7983 */ /* 0x000f2a0000300800 */
[----:B------:R-:W-:Y:S01]  /*3bca0*/  HMMA.16816.F32 R16, R20, R4, R16 ;  /* 0x000000041410723c */ /* 0x000fe20000001810 */
[----:B------:R-:W5:Y:S01]  /*3bcb0*/  LDL.LU.64 R4, [R1+0x3a08] ;  /* 0x003a080001047983 */ /* 0x000f620000300a00 */
[----:B------:R-:W3:Y:S02]  /*3bcc0*/  LDL.LU R7, [R1+0x670] ;  /* 0x0006700001077983 */ /* 0x000ee40000300800 */
[----:B------:R-:W3:Y:S11]  /*3bcd0*/  LDL.LU R6, [R1+0x674] ;  /* 0x0006740001067983 */ /* 0x000ef60000300800 */
[----:B------:R-:W-:Y:S08]  /*3bce0*/  @!UPT UIADD3 URZ, URZ, URZ, URZ ;  /* 0x0000003f3f3ff290 */ /* 0x000ff0000fffe03f */
[----:B------:R0:W-:Y:S01]  /*3bcf0*/  STL.64 [R1+0xb0], R16 ;  /* 0x0000b01001007387 */ /* 0x0001e20000100a00 */
[----:B------:R1:W-:Y:S02]  /*3bd00*/  STL.64 [R1+0xb8], R18 ;  /* 0x0000b81201007387 */ /* 0x0003e40000100a00 */
[----:B------:R-:W3:Y:S02]  /*3bd10*/  LDL.LU R2, [R1+0x678] ;  /* 0x0006780001027983 */ /* 0x000ee40000300800 */
[----:B------:R-:W4:Y:S02]  /*3bd20*/  LDL.LU R0, [R1+0x67c] ;  /* 0x00067c0001007983 */ /* 0x000f240000300800 */
[----:B0-----:R-:W-:Y:S02]  /*3bd30*/  FMUL R17, R27, R26 ;  /* 0x0000001a1b117220 */ /* 0x001fe40000400000 */
[C---:B-1----:R-:W-:Y:S02]  /*3bd40*/  FMUL R18, R29.reuse, R25 ;  /* 0x000000191d127220 */ /* 0x042fe40000400000 */
[----:B------:R-:W-:-:S02]  /*3bd50*/  FMUL R19, R29, R24 ;  /* 0x000000181d137220 */ /* 0x000fc40000400000 */
[----:B--2---:R-:W-:Y:S02]  /*3bd60*/  FMUL R16, R27, R15 ;  /* 0x0000000f1b107220 */ /* 0x004fe40000400000 */
[----:B------:R-:W2:Y:S05]  /*3bd70*/  LDL.LU.64 R14, [R1+0x3a00] ;  /* 0x003a0000010e7983 */ /* 0x000eaa0000300a00 */
[----:B------:R-:W-:Y:S01]  /*3bd80*/  HMMA.16816.F32 R16, R20, R12, R16 ;  /* 0x0000000c1410723c */ /* 0x000fe20000001810 */
[----:B------:R-:W5:Y:S11]  /*3bd90*/  LDL.LU.64 R12, [R1+0x39f8] ;  /* 0x0039f800010c7983 */ /* 0x000f760000300a00 */
[----:B------:R-:W-:Y:S11]  /*3bda0*/  @!UPT UIADD3 URZ, URZ, URZ, URZ ;  /* 0x0000003f3f3ff290 */ /* 0x000ff6000fffe03f */
[----:B------:R-:W-:Y:S01]  /*3bdb0*/  STL.64 [R1+0xa0], R16 ;  /* 0x0000a01001007387 */ /* 0x000fe20000100a00 */
[----:B------:R3:W-:Y:S02]  /*3bdc0*/  STL.64 [R1+0xa8], R18 ;  /* 0x0000a81201007387 */ /* 0x0007e40000100a00 */
[C---:B---3--:R-:W-:Y:S02]  /*3bdd0*/  FMUL R18, R29.reuse, R11 ;  /* 0x0000000b1d127220 */ /* 0x048fe40000400000 */
[----:B----4-:R-:W-:Y:S02]  /*3bde0*/  FMUL R19, R29, R10 ;  /* 0x0000000a1d137220 */ /* 0x010fe40000400000 */
[C---:B--2---:R-:W-:Y:S02]  /*3bdf0*/  FMUL R16, R27.reuse, R15 ;  /* 0x0000000f1b107220 */ /* 0x044fe40000400000 */
[----:B------:R-:W-:-:S07]  /*3be00*/  FMUL R17, R27, R14 ;  /* 0x0000000e1b117220 */ /* 0x000fce0000400000 */
[----:B-----5:R-:W-:Y:S01]  /*3be10*/  HMMA.16816.F32 R16, R20, R12, R16 ;  /* 0x0000000c1410723c */ /* 0x020fe20000001810 */
[----:B------:R-:W2:Y:S01]  /*3be20*/  LDL.LU.64 R12, [R1+0x39f0] ;  /* 0x0039f000010c7983 */ /* 0x000ea20000300a00 */
[----:B------:R-:W3:Y:S02]  /*3be30*/  LDL.LU R15, [R1+0x660] ;  /* 0x00066000010f7983 */ /* 0x000ee40000300800 */
[----:B------:R-:W4:Y:S11]  /*3be40*/  LDL.LU R14, [R1+0x664] ;  /* 0x00066400010e7983 */ /* 0x000f360000300800 */
[----:B------:R-:W-:Y:S08]  /*3be50*/  @!UPT UIADD3 URZ, URZ, URZ, URZ ;  /* 0x0000003f3f3ff290 */ /* 0x000ff0000fffe03f */
[----:B------:R0:W-:Y:S01]  /*3be60*/  STL.64 [R1+0x90], R16 ;  /* 0x0000901001007387 */ /* 0x0001e20000100a00 */
[----:B------:R1:W-:Y:S02]  /*3be70*/  STL.64 [R1+0x98], R18 ;  /* 0x0000981201007387 */ /* 0x0003e40000100a00 */
[----:B------:R-:W5:Y:S02]  /*3be80*/  LDL.LU R11, [R1+0x668] ;  /* 0x00066800010b7983 */ /* 0x000f640000300800 */
[----:B------:R-:W2:Y:S02]  /*3be90*/  LDL.LU R10, [R1+0x66c] ;  /* 0x00066c00010a7983 */ /* 0x000ea40000300800 */
[C---:B0-----:R-:W-:Y:S02]  /*3bea0*/  FMUL R16, R27.reuse, R7 ;  /* 0x000000071b107220 */ /* 0x041fe40000400000 */
[----:B------:R-:W-:Y:S02]  /*3beb0*/  FMUL R17, R27, R6 ;  /* 0x000000061b117220 */ /* 0x000fe40000400000 */
[----:B------:R-:W2:Y:S01]  /*3bec0*/  LDL.LU.64 R6, [R1+0x39e8] ;  /* 0x0039e80001067983 */ /* 0x000ea20000300a00 */
[----:B-1----:R-:W-:-:S02]  /*3bed0*/  FMUL R18, R29, R2 ;  /* 0x000000021d127220 */ /* 0x002fc40000400000 */
[----:B------:R-:W-:-:S07]  /*3bee0*/  FMUL R19, R29, R0 ;  /* 0x000000001d137220 */ /* 0x000fce0000400000 */
[----:B------:R-:W-:Y:S11]  /*3bef0*/  HMMA.16816.F32 R16, R20, R4, R16 ;  /* 0x000000041410723c */ /* 0x000ff60000001810 */
[----:B------:R-:W-:Y:S11]  /*3bf00*/  @!UPT UIADD3 URZ, URZ, URZ, URZ ;  /* 0x0000003f3f3ff290 */ /* 0x000ff6000fffe03f */
[----:B------:R-:W-:Y:S01]  /*3bf10*/  @!UPT UIADD3 URZ, URZ, URZ, URZ ;  /* 0x0000003f3f3ff290 */ /* 0x000fe2000fffe03f */
[----:B------:R-:W-:Y:S01]  /*3bf20*/  STL.64 [R1+0x80], R16 ;  /* 0x0000801001007387 */ /* 0x000fe20000100a00 */
[----:B------:R-:W-:Y:S01]  /*3bf30*/  STL.64 [R1+0x88], R18 ;  /* 0x0000881201007387 */ /* 0x000fe20000100a00 */
[----:B--2---:R-:W-:Y:S02]  /*3bf40*/  MOV R4, R7 ;  /* 0x0000000700047202 */ /* 0x004fe40000000f00 */
[----:B------:R-:W-:Y:S01]  /*3bf50*/  MOV R5, R6 ;  /* 0x0000000600057202 */ /* 0x000fe20000000f00 */
[----:B------:R-:W2:Y:S01]  /*3bf60*/  LDL.LU R7, [R1+0x650] ;  /* 0x0006500001077983 */ /* 0x000ea20000300800 */
[----:B------:R-:W2:Y:S02]  /*3bf70*/  LDL.LU R6, [R1+0x654] ;  /* 0x0006540001067983 */ /* 0x000ea40000300800 */
[----:B------:R-:W2:Y:S02]  /*3bf80*/  LDL.LU R2, [R1+0x658] ;  /* 0x0006580001027983 */ /* 0x000ea40000300800 */
[----:B------:R-:W2:Y:S01]  /*3bf90*/  LDL.LU R0, [R1+0x65c] ;  /* 0x00065c0001007983 */ /* 0x000ea20000300800 */
[----:B------:R0:W-:Y:S04]  /*3bfa0*/  STL.64 [R1+0x39d8], R4 ;  /* 0x0039d80401007387 */ /* 0x0001e80000100a00 */
[----:B0-----:R-:W2:Y:S01]  /*3bfb0*/  LDL.LU R4, [R1+0x130] ;  /* 0x0001300001047983 */ /* 0x001ea20000300800 */
[----:B------:R-:W2:Y:S02]  /*3bfc0*/  LDL.LU R5, [R1+0x134] ;  /* 0x0001340001057983 */ /* 0x000ea40000300800 */
[----:B---3--:R-:W-:-:S02]  /*3bfd0*/  FMUL R16, R27, R15 ;  /* 0x0000000f1b107220 */ /* 0x008fc40000400000 */
[----:B----4-:R-:W-:Y:S02]  /*3bfe0*/  FMUL R17, R27, R14 ;  /* 0x0000000e1b117220 */ /* 0x010fe40000400000 */
[C---:B-----5:R-:W-:Y:S02]  /*3bff0*/  FMUL R18, R29.reuse, R11 ;  /* 0x0000000b1d127220 */ /* 0x060fe40000400000 */
[----:B------:R-:W-:-:S07]  /*3c000*/  FMUL R19, R29, R10 ;  /* 0x0000000a1d137220 */ /* 0x000fce0000400000 */
[----:B------:R-:W-:Y:S07]  /*3c010*/  HMMA.16816.F32 R16, R20, R8, R16 ;  /* 0x000000081410723c */ /* 0x000fee0000001810 */
[----:B------:R-:W-:Y:S02]  /*3c020*/  IMAD.MOV.U32 R8, RZ, RZ, R28 ;  /* 0x000000ffff087224 */ /* 0x000fe400078e001c */
[----:B------:R-:W3:Y:S11]  /*3c030*/  LDL.LU R28, [R1+0x39e4] ;  /* 0x0039e400011c7983 */ /* 0x000ef60000300800 */
[----:B------:R-:W-:Y:S03]  /*3c040*/  @!UPT UIADD3 URZ, URZ, URZ, URZ ;  /* 0x0000003f3f3ff290 */ /* 0x000fe6000fffe03f */
[----:B------:R-:W-:Y:S01]  /*3c050*/  STL.64 [R1+0x70], R16 ;  /* 0x0000701001007387 */ /* 0x000fe20000100a00 */
[----:B------:R-:W-:Y:S01]  /*3c060*/  STL.64 [R1+0x78], R18 ;  /* 0x0000781201007387 */ /* 0x000fe20000100a00 */
[----:B------:R-:W-:Y:S02]  /*3c070*/  MOV R9, R3 ;  /* 0x0000000300097202 */ /* 0x000fe40000000f00 */
[----:B------:R-:W4:Y:S03]  /*3c080*/  LDL.LU R3, [R1+0x39e0] ;  /* 0x0039e00001037983 */ /* 0x000f260000300800 */
[----:B------:R0:W-:Y:S02]  /*3c090*/  STL.64 [R1+0x39d0], R8 ;  /* 0x0039d00801007387 */ /* 0x0001e40000100a00 */
[----:B0-----:R-:W5:Y:S01]  /*3c0a0*/  LDL.LU R8, [R1+0x120] ;  /* 0x0001200001087983 */ /* 0x001f620000300800 */
[----:B------:R-:W5:Y:S02]  /*3c0b0*/  LDL.LU R9, [R1+0x124] ;  /* 0x0001240001097983 */ /* 0x000f640000300800 */
[----:B------:R-:W3:Y:S02]  /*3c0c0*/  LDL.LU R14, [R1+0x640] ;  /* 0x00064000010e7983 */ /* 0x000ee40000300800 */
[----:B------:R-:W4:Y:S01]  /*3c0d0*/  LDL.LU R11, [R1+0x644] ;  /* 0x00064400010b7983 */ /* 0x000f220000300800 */
[----:B------:R-:W5:Y:S01]  /*3c0e0*/  LDL.LU R10, [R1+0x648] ;  /* 0x00064800010a7983 */ /* 0x000f620000300800 */
[----:B--2---:R-:W-:-:S02]  /*3c0f0*/  FMUL R16, R27, R7 ;  /* 0x000000071b107220 */ /* 0x004fc40000400000 */
[----:B------:R-:W-:Y:S02]  /*3c100*/  FMUL R17, R27, R6 ;  /* 0x000000061b117220 */ /* 0x000fe40000400000 */
[C---:B------:R-:W-:Y:S02]  /*3c110*/  FMUL R18, R29.reuse, R2 ;  /* 0x000000021d127220 */ /* 0x040fe40000400000 */
[----:B------:R-:W-:Y:S02]  /*3c120*/  FMUL R19, R29, R0 ;  /* 0x000000001d137220 */ /* 0x000fe40000400000 */
[----:B------:R-:W2:Y:S05]  /*3c130*/  LDL.LU R0, [R1+0x64c] ;  /* 0x00064c0001007983 */ /* 0x000eaa0000300800 */
[----:B------:R-:W-:Y:S01]  /*3c140*/  HMMA.16816.F32 R16, R20, R4, R16 ;  /* 0x000000041410723c */ /* 0x000fe20000001810 */
[----:B------:R-:W2:Y:S01]  /*3c150*/  LDL.LU.64 R4, [R1+0x39d8] ;  /* 0x0039d80001047983 */ /* 0x000ea20000300a00 */
[----:B------:R-:W2:Y:S02]  /*3c160*/  LDL.LU R26, [R1+0x630] ;  /* 0x00063000011a7983 */ /* 0x000ea40000300800 */
[----:B------:R-:W2:Y:S11]  /*3c170*/  LDL.LU R25, [R1+0x634] ;  /* 0x0006340001197983 */ /* 0x000eb60000300800 */
[----:B------:R-:W-:Y:S08]  /*3c180*/  @!UPT UIADD3 URZ, URZ, URZ, URZ ;  /* 0x0000003f3f3ff290 */ /* 0x000ff0000fffe03f */
[----:B------:R3:W-:Y:S01]  /*3c190*/  STL.64 [R1+0x60], R16 ;  /* 0x0000601001007387 */ /* 0x0007e20000100a00 */
[----:B------:R5:W-:Y:S02]  /*3c1a0*/  STL.64 [R1+0x68], R18 ;  /* 0x0000681201007387 */ /* 0x000be40000100a00 */
[----:B------:R-:W2:Y:S02]  /*3c1b0*/  LDL.LU R24, [R1+0x638] ;  /* 0x0006380001187983 */ /* 0x000ea40000300800 */
[----:B------:R-:W2:Y:S01]  /*3c1c0*/  LDL.LU R15, [R1+0x63c] ;  /* 0x00063c00010f7983 */ /* 0x000ea20000300800 */
[----:B------:R-:W2:Y:S01]  /*3c1d0*/  LDL.LU R7, [R1+0x620] ;  /* 0x0006200001077983 */ /* 0x000ea20000300800 */
[----:B------:R-:W2:Y:S02]  /*3c1e0*/  LDL.LU R6, [R1+0x624] ;  /* 0x0006240001067983 */ /* 0x000ea40000300800 */
[C---:B---3--:R-:W-:Y:S02]  /*3c1f0*/  FMUL R16, R27.reuse, R14 ;  /* 0x0000000e1b107220 */ /* 0x048fe40000400000 */
[----:B----4-:R-:W-:-:S02]  /*3c200*/  FMUL R17, R27, R11 ;  /* 0x0000000b1b117220 */ /* 0x010fc40000400000 */
[C---:B-----5:R-:W-:Y:S01]  /*3c210*/  FMUL R18, R29.reuse, R10 ;  /* 0x0000000a1d127220 */ /* 0x060fe20000400000 */
[----:B--2---:R-:W-:Y:S01]  /*3c220*/  STL.64 [R1+0x39c8], R6 ;  /* 0x0039c80601007387 */ /* 0x004fe20000100a00 */
[----:B------:R0:W-:Y:S03]  /*3c230*/  STL.64 [R1+0x39c0], R4 ;  /* 0x0039c00401007387 */ /* 0x0001e60000100a00 */
[----:B0-----:R-:W2:Y:S01]  /*3c240*/  LDL.LU R4, [R1+0x110] ;  /* 0x0001100001047983 */ /* 0x001ea20000300800 */
[----:B------:R-:W-:-:S07]  /*3c250*/  FMUL R19, R29, R0 ;  /* 0x000000001d137220 */ /* 0x000fce0000400000 */
[----:B------:R-:W-:Y:S01]  /*3c260*/  HMMA.16816.F32 R16, R20, R8, R16 ;  /* 0x000000081410723c */ /* 0x000fe20000001810 */
[----:B------:R-:W-:Y:S02]  /*3c270*/  MOV R5, R3 ;  /* 0x0000000300057202 */ /* 0x000fe40000000f00 */
[----:B------:R-:W3:Y:S01]  /*3c280*/  LDL.LU R3, [R1+0x628] ;  /* 0x0006280001037983 */ /* 0x000ee20000300800 */
[----:B------:R-:W4:Y:S02]  /*3c290*/  LDL.LU R2, [R1+0x62c] ;  /* 0x00062c0001027983 */ /* 0x000f240000300800 */
[----:B------:R-:W5:Y:S02]  /*3c2a0*/  LDL.LU.64 R8, [R1+0x39d0] ;  /* 0x0039d00001087983 */ /* 0x000f640000300a00 */
[----:B------:R-:W3:Y:S01]  /*3c2b0*/  LDL.LU R14, [R1+0x610] ;  /* 0x00061000010e7983 */ /* 0x000ee20000300800 */
[----:B------:R-:W3:Y:S11]  /*3c2c0*/  LDL.LU R11, [R1+0x614] ;  /* 0x00061400010b7983 */ /* 0x000ef60000300800 */
[----:B------:R-:W-:Y:S03]  /*3c2d0*/  @!UPT UIADD3 URZ, URZ, URZ, URZ ;  /* 0x0000003f3f3ff290 */ /* 0x000fe6000fffe03f */
[----:B------:R0:W-:Y:S01]  /*3c2e0*/  STL.64 [R1+0x50], R16 ;  /* 0x0000501001007387 */ /* 0x0001e20000100a00 */
[----:B------:R1:W-:Y:S02]  /*3c2f0*/  STL.64 [R1+0x58], R18 ;  /* 0x0000581201007387 */ /* 0x0003e40000100a00 */
[----:B------:R-:W3:Y:S02]  /*3c300*/  LDL.LU R10, [R1+0x618] ;  /* 0x00061800010a7983 */ /* 0x000ee40000300800 */
[----:B------:R-:W3:Y:S01]  /*3c310*/  LDL.LU R0, [R1+0x61c] ;  /* 0x00061c0001007983 */ /* 0x000ee20000300800 */
[----:B------:R-:W3:Y:S01]  /*3c320*/  LDL.LU.64 R6, [R1+0x39c8] ;  /* 0x0039c80001067983 */ /* 0x000ee20000300a00 */
[C---:B0-----:R-:W-:Y:S02]  /*3c330*/  FMUL R16, R27.reuse, R26 ;  /* 0x0000001a1b107220 */ /* 0x041fe40000400000 */
[----:B------:R-:W-:Y:S02]  /*3c340*/  FMUL R17, R27, R25 ;  /* 0x000000191b117220 */ /* 0x000fe40000400000 */
[----:B-1----:R-:W-:-:S02]  /*3c350*/  FMUL R18, R29, R24 ;  /* 0x000000181d127220 */ /* 0x002fc40000400000 */
[----:B------:R-:W-:-:S07]  /*3c360*/  FMUL R19, R29, R15 ;  /* 0x0000000f1d137220 */ /* 0x000fce0000400000 */
[----:B--2---:R-:W-:Y:S01]  /*3c370*/  HMMA.16816.F32 R16, R20, R4, R16 ;  /* 0x000000041410723c */ /* 0x004fe20000001810 */
[----:B------:R-:W2:Y:S11]  /*3c380*/  LDL.LU.64 R4, [R1+0x39c0] ;  /* 0x0039c00001047983 */ /* 0x000eb60000300a00 */
[----:B------:R-:W-:Y:S11]  /*3c390*/  @!UPT UIADD3 URZ, URZ, URZ, URZ ;  /* 0x0000003f3f3ff290 */ /* 0x000ff6000fffe03f */
[----:B------:R3:W-:Y:S01]  /*3c3a0*/  STL.64 [R1+0x40], R16 ;  /* 0x0000401001007387 */ /* 0x0007e20000100a00 */
[----:B------:R0:W-:Y:S02]  /*3c3b0*/  STL.64 [R1+0x48], R18 ;  /* 0x0000481201007387 */ /* 0x0001e40000100a00 */
[C---:B---3--:R-:W-:Y:S02]  /*3c3c0*/  FMUL R16, R27.reuse, R7 ;  /* 0x000000071b107220 */ /* 0x048fe40000400000 */
[----:B------:R-:W-:Y:S02]  /*3c3d0*/  FMUL R17, R27, R6 ;  /* 0x000000061b117220 */ /* 0x000fe40000400000 */
[C---:B0-----:R-:W-:Y:S02]  /*3c3e0*/  FMUL R18, R29.reuse, R3 ;  /* 0x000000031d127220 */ /* 0x041fe40000400000 */
[----:B----4-:R-:W-:-:S07]  /*3c3f0*/  FMUL R19, R29, R2 ;  /* 0x000000021d137220 */ /* 0x010fce0000400000 */
[----:B--2---:R-:W-:Y:S01]  /*3c400*/  HMMA.16816.F32 R16, R20, R4, R16 ;  /* 0x000000041410723c */ /* 0x004fe20000001810 */
[----:B------:R-:W2:Y:S01]  /*3c410*/  LDL.LU.64 R4, [R1+0x39b8] ;  /* 0x0039b80001047983 */ /* 0x000ea20000300a00 */
[----:B------:R-:W3:Y:S02]  /*3c420*/  LDL.LU R3, [R1+0x60c] ;  /* 0x00060c0001037983 */ /* 0x000ee40000300800 */
[----:B------:R-:W4:Y:S11]  /*3c430*/  LDL.LU R2, [R1+0x5c0] ;  /* 0x0005c00001027983 */ /* 0x000f360000300800 */
[----:B------:R-:W-:Y:S08]  /*3c440*/  @!UPT UIADD3 URZ, URZ, URZ, URZ ;  /* 0x0000003f3f3ff290 */ /* 0x000ff0000fffe03f */
[----:B------:R0:W-:Y:S01]  /*3c450*/  STL.64 [R1+0x30], R16 ;  /* 0x0000301001007387 */ /* 0x0001e20000100a00 */
[----:B------:R1:W-:Y:S02]  /*3c460*/  STL.64 [R1+0x38], R18 ;  /* 0x0000381201007387 */ /* 0x0003e40000100a00 */
[----:B------:R-:W2:Y:S02]  /*3c470*/  LDL.LU R6, [R1+0x5c4] ;  /* 0x0005c40001067983 */ /* 0x000ea40000300800 */
[----:B------:R-:W2:Y:S01]  /*3c480*/  LDL.LU R7, [R1+0x5b0] ;  /* 0x0005b00001077983 */ /* 0x000ea20000300800 */
[----:B------:R-:W2:Y:S01]  /*3c490*/  LDL.LU R26, [R1+0x5f0] ;  /* 0x0005f000011a7983 */ /* 0x000ea20000300800 */
[----:B------:R-:W2:Y:S02]  /*3c4a0*/  LDL.LU R24, [R1+0x5f4] ;  /* 0x0005f40001187983 */ /* 0x000ea40000300800 */
[----:B------:R-:W2:Y:S02]  /*3c4b0*/  LDL.LU R15, [R1+0x5f8] ;  /* 0x0005f800010f7983 */ /* 0x000ea40000300800 */
[----:B0-----:R-:W-:-:S02]  /*3c4c0*/  FMUL R16, R27, R14 ;  /* 0x0000000e1b107220 */ /* 0x001fc40000400000 */
[----:B------:R-:W-:Y:S02]  /*3c4d0*/  FMUL R17, R27, R11 ;  /* 0x0000000b1b117220 */ /* 0x000fe40000400000 */
[C---:B-1----:R-:W-:Y:S02]  /*3c4e0*/  FMUL R18, R29.reuse, R10 ;  /* 0x0000000a1d127220 */ /* 0x042fe40000400000 */
[----:B------:R-:W-:Y:S02]  /*3c4f0*/  FMUL R19, R29, R0 ;  /* 0x000000001d137220 */ /* 0x000fe40000400000 */
[----:B------:R-:W2:Y:S01]  /*3c500*/  LDL.LU R0, [R1+0x5fc] ;  /* 0x0005fc0001007983 */ /* 0x000ea20000300800 */
[----:B------:R-:W2:Y:S04]  /*3c510*/  LDL.LU.64 R10, [R1+0x39b0] ;  /* 0x0039b000010a7983 */ /* 0x000ea80000300a00 */
[----:B-----5:R-:W-:Y:S01]  /*3c520*/  HMMA.16816.F32 R16, R20, R8, R16 ;  /* 0x000000081410723c */ /* 0x020fe20000001810 */
[----:B------:R-:W5:Y:S11]  /*3c530*/  LDL.LU.64 R8, [R1+0x39a8] ;  /* 0x0039a80001087983 */ /* 0x000f760000300a00 */
[----:B------:R-:W-:Y:S11]  /*3c540*/  @!UPT UIADD3 URZ, URZ, URZ, URZ ;  /* 0x0000003f3f3ff290 */ /* 0x000ff6000fffe03f */
[----:B------:R0:W-:Y:S01]  /*3c550*/  STL.64 [R1+0x20], R16 ;  /* 0x0000201001007387 */ /* 0x0001e20000100a00 */
[----:B------:R1:W-:Y:S03]  /*3c560*/  STL.64 [R1+0x28], R18 ;  /* 0x0000281201007387 */ /* 0x0003e60000100a00 */
[----:B0-----:R-:W2:Y:S01]  /*3c570*/  LDL.LU R17, [R1+0x600] ;  /* 0x0006000001117983 */ /* 0x001ea20000300800 */
[----:B-1----:R-:W3:Y:S02]  /*3c580*/  LDL.LU R18, [R1+0x604] ;  /* 0x0006040001127983 */ /* 0x002ee40000300800 */
[----:B------:R-:W4:Y:S02]  /*3c590*/  LDL.LU R19, [R1+0x608] ;  /* 0x0006080001137983 */ /* 0x000f240000300800 */
[----:B------:R-:W5:Y:S01]  /*3c5a0*/  LDL.LU R14, [R1+0x5b4] ;  /* 0x0005b400010e7983 */ /* 0x000f620000300800 */
[----:B------:R-:W5:Y:S01]  /*3c5b0*/  LDL R25, [R1+0x984] ;  /* 0x0009840001197983 */ /* 0x000f620000100800 */
[----:B--2---:R-:W-:-:S02]  /*3c5c0*/  FMUL R16, R27, R17 ;  /* 0x000000111b107220 */ /* 0x004fc40000400000 */
[----:B---3--:R-:W-:Y:S02]  /*3c5d0*/  FMUL R17, R27, R18 ;  /* 0x000000121b117220 */ /* 0x008fe40000400000 */
[C---:B----4-:R-:W-:Y:S02]  /*3c5e0*/  FMUL R18, R29.reuse, R19 ;  /* 0x000000131d127220 */ /* 0x050fe40000400000 */
[----:B------:R-:W-:-:S07]  /*3c5f0*/  FMUL R19, R29, R3 ;  /* 0x000000031d137220 */ /* 0x000fce0000400000 */
[----:B------:R-:W-:Y:S11]  /*3c600*/  HMMA.16816.F32 R16, R20, R12, R16 ;  /* 0x0000000c1410723c */ /* 0x000ff60000001810 */
[----:B------:R-:W-:Y:S11]  /*3c610*/  @!UPT UIADD3 URZ, URZ, URZ, URZ ;  /* 0x0000003f3f3ff290 */ /* 0x000ff6000fffe03f */
[----:B------:R-:W-:Y:S01]  /*3c620*/  @!UPT UIADD3 URZ, URZ, URZ, URZ ;  /* 0x0000003f3f3ff290 */ /* 0x000fe2000fffe03f */
[----:B------:R-:W-:Y:S01]  /*3c630*/  STL.64 [R1], R16 ;  /* 0x0000001001007387 */ /* 0x000fe20000100a00 */
[----:B------:R-:W-:Y:S02]  /*3c640*/  IMAD.MOV.U32 R3, RZ, RZ, R19 ;  /* 0x000000ffff037224 */ /* 0x000fe400078e0013 */
[----:B------:R-:W-:Y:S02]  /*3c650*/  STL [R1+0x8], R18 ;  /* 0x0000081201007387 */ /* 0x000fe40000100800 */
[----:B------:R-:W2:Y:S01]  /*3c660*/  LDL.LU R12, [R1+0x5c8] ;  /* 0x0005c800010c7983 */ /* 0x000ea20000300800 */
[----:B------:R-:W3:Y:S01]  /*3c670*/  LDL.LU R13, [R1+0x5cc] ;  /* 0x0005cc00010d7983 */ /* 0x000ee20000300800 */
[----:B------:R0:W-:Y:S03]  /*3c680*/  STL [R1+0x3608], R3 ;  /* 0x0036080301007387 */ /* 0x0001e60000100800 */
[----:B0-----:R-:W4:Y:S01]  /*3c690*/  LDL R3, [R1+0x980] ;  /* 0x0009800001037983 */ /* 0x001f220000100800 */
[----:B------:R-:W-:-:S02]  /*3c6a0*/  FMUL R16, R27, R26 ;  /* 0x0000001a1b107220 */ /* 0x000fc40000400000 */
[----:B------:R-:W-:Y:S02]  /*3c6b0*/  FMUL R17, R27, R24 ;  /* 0x000000181b117220 */ /* 0x000fe40000400000 */
[C---:B------:R-:W-:Y:S02]  /*3c6c0*/  FMUL R18, R29.reuse, R15 ;  /* 0x0000000f1d127220 */ /* 0x040fe40000400000 */
[----:B------:R-:W-:Y:S01]  /*3c6d0*/  FMUL R19, R29, R0 ;  /* 0x000000001d137220 */ /* 0x000fe20000400000 */
[----:B------:R-:W2:Y:S01]  /*3c6e0*/  LDL.LU R24, [R1+0x5b8] ;  /* 0x0005b80001187983 */ /* 0x000ea20000300800 */
[----:B------:R-:W2:Y:S02]  /*3c6f0*/  LDL.LU R26, [R1+0x5bc] ;  /* 0x0005bc00011a7983 */ /* 0x000ea40000300800 */
[----:B------:R-:W2:Y:S03]  /*3c700*/  LDL.LU R15, [R1+0x730] ;  /* 0x00073000010f7983 */ /* 0x000ea60000300800 */
[----:B-----5:R-:W-:Y:S01]  /*3c710*/  HMMA.16816.F32 R16, R20, R8, R16 ;  /* 0x000000081410723c */ /* 0x020fe20000001810 */
[----:B------:R0:W-:Y:S11]  /*3c720*/  STL.64 [R1+0x3858], R10 ;  /* 0x0038580a01007387 */ /* 0x0001f60000100a00 */
[----:B------:R-:W-:Y:S11]  /*3c730*/  @!UPT UIADD3 URZ, URZ, URZ, URZ ;  /* 0x0000003f3f3ff290 */ /* 0x000ff6000fffe03f */
[----:B------:R1:W-:Y:S01]  /*3c740*/  STL.64 [R1+0x3490], R18 ;  /* 0x0034901201007387 */ /* 0x0003e20000100a00 */
[----:B------:R-:W-:Y:S02]  /*3c750*/  STL.64 [R1+0x3488], R16 ;  /* 0x0034881001007387 */ /* 0x000fe40000100a00 */
[----:B----4-:R-:W-:-:S04]  /*3c760*/  FFMA R0, R2, c[0x0][0x188], -R3 ;  /* 0x0000620002007a23 */ /* 0x010fc80000000803 */
[----:B------:R-:W-:Y:S02]  /*3c770*/  FMUL R2, R0, 1.4426950216293334961 ;  /* 0x3fb8aa3b00027820 */ /* 0x000fe40000400000 */
[--C-:B------:R-:W-:Y:S02]  /*3c780*/  FFMA R0, R6, c[0x0][0x188], -R3.reuse ;  /* 0x0000620006007a23 */ /* 0x100fe40000000803 */
[----:B------:R4:W5:Y:S02]  /*3c790*/  MUFU.EX2 R6, R2 ;  /* 0x0000000200067308 */ /* 0x0009640000000800 */
[----:B----4-:R-:W-:Y:S02]  /*3c7a0*/  FMUL R2, R0, 1.4426950216293334961 ;  /* 0x3fb8aa3b00027820 */ /* 0x010fe40000400000 */
[----:B------:R-:W-:-:S04]  /*3c7b0*/  FFMA R0, R7, c[0x0][0x188], -R3 ;  /* 0x0000620007007a23 */ /* 0x000fc80000000803 */
[----:B------:R4:W1:Y:S01]  /*3c7c0*/  MUFU.EX2 R7, R2 ;  /* 0x0000000200077308 */ /* 0x0008620000000800 */
[----:B-----5:R-:W-:Y:S01]  /*3c7d0*/  STL [R1+0xb94], R6 ;  /* 0x000b940601007387 */ /* 0x020fe20000100800 */
[----:B----4-:R-:W-:Y:S02]  /*3c7e0*/  FMUL R2, R0, 1.4426950216293334961 ;  /* 0x3fb8aa3b00027820 */ /* 0x010fe40000400000 */
[----:B------:R-:W-:Y:S02]  /*3c7f0*/  FFMA R0, R14, c[0x0][0x188], -R3 ;  /* 0x000062000e007a23 */ /* 0x000fe40000000803 */
[----:B------:R-:W4:Y:S01]  /*3c800*/  LDL.LU R14, [R1+0x734] ;  /* 0x00073400010e7983 */ /* 0x000f220000300800 */
[----:B0-----:R-:W5:Y:S02]  /*3c810*/  LDL.LU R11, [R1+0x738] ;  /* 0x00073800010b7983 */ /* 0x001f640000300800 */
[----:B------:R-:W5:Y:S01]  /*3c820*/  LDL.LU R10, [R1+0x73c] ;  /* 0x00073c00010a7983 */ /* 0x000f620000300800 */
[----:B------:R0:W2:Y:S02]  /*3c830*/  MUFU.EX2 R8, R2 ;  /* 0x0000000200087308 */ /* 0x0000a40000000800 */
[----:B0-----:R-:W-:-:S06]  /*3c840*/  FMUL R2, R0, 1.4426950216293334961 ;  /* 0x3fb8aa3b00027820 */ /* 0x001fcc0000400000 */
[----:B------:R-:W0:Y:S01]  /*3c850*/  MUFU.EX2 R9, R2 ;  /* 0x0000000200097308 */ /* 0x000e220000000800 */
[----:B-1----:R-:W-:Y:S01]  /*3c860*/  STL [R1+0xb9c], R7 ;  /* 0x000b9c0701007387 */ /* 0x002fe20000100800 */
[----:B--2---:R-:W-:Y:S03]  /*3c870*/  STL [R1+0xba4], R8 ;  /* 0x000ba40801007387 */ /* 0x004fe60000100800 */
[----:B0-----:R-:W-:Y:S01]  /*3c880*/  STL [R1+0xba8], R9 ;  /* 0x000ba80901007387 */ /* 0x001fe20000100800 */
[----:B------:R-:W2:Y:S02]  /*3c890*/  LDL.LU R18, [R1+0x248] ;  /* 0x0002480001127983 */ /* 0x000ea40000300800 */
[----:B------:R-:W2:Y:S02]  /*3c8a0*/  LDL.LU R19, [R1+0x24c] ;  /* 0x00024c0001137983 */ /* 0x000ea40000300800 */
[----:B------:R-:W-:-:S04]  /*3c8b0*/  FFMA R0, R12, c[0x0][0x188], -R25 ;  /* 0x000062000c007a23 */ /* 0x000fc80000000819 */
[----:B------:R-:W-:Y:S02]  /*3c8c0*/  FMUL R2, R0, 1.4426950216293334961 ;  /* 0x3fb8aa3b00027820 */ /* 0x000fe40000400000 */
[--C-:B---3--:R-:W-:Y:S02]  /*3c8d0*/  FFMA R0, R13, c[0x0][0x188], -R25.reuse ;  /* 0x000062000d007a23 */ /* 0x108fe40000000819 */
[----:B------:R0:W1:Y:S02]  /*3c8e0*/  MUFU.EX2 R12, R2 ;  /* 0x00000002000c7308 */ /* 0x0000640000000800 */
[----:B0-----:R-:W-:Y:S02]  /*3c8f0*/  FMUL R2, R0, 1.4426950216293334961 ;  /* 0x3fb8aa3b00027820 */ /* 0x001fe40000400000 */
[----:B------:R-:W-:-:S04]  /*3c900*/  FFMA R0, R24, c[0x0][0x188], -R25 ;  /* 0x0000620018007a23 */ /* 0x000fc80000000819 */
[----:B------:R0:W3:Y:S01]  /*3c910*/  MUFU.EX2 R13, R2 ;  /* 0x00000002000d7308 */ /* 0x0000e20000000800 */
[----:B------:R-:W-:Y:S02]  /*3c920*/  FMUL R24, R27, R15 ;  /* 0x0000000f1b187220 */ /* 0x000fe40000400000 */
[----:B0-----:R-:W-:Y:S02]  /*3c930*/  FMUL R2, R0, 1.4426950216293334961 ;  /* 0x3fb8aa3b00027820 */ /* 0x001fe40000400000 */
[----:B------:R-:W-:-:S04]  /*3c940*/  FFMA R0, R26, c[0x0][0x188], -R25 ;  /* 0x000062001a007a23 */ /* 0x000fc80000000819 */
[----:B------:R-:W-:Y:S01]  /*3c950*/  FMUL R0, R0, 1.4426950216293334961 ;  /* 0x3fb8aa3b00007820 */ /* 0x000fe20000400000 */
[----:B------:R-:W0:Y:S08]  /*3c960*/  MUFU.EX2 R2, R2 ;  /* 0x0000000200027308 */ /* 0x000e300000000800 */
[----:B------:R-:W0:Y:S01]  /*3c970*/  MUFU.EX2 R3, R0 ;  /* 0x0000000000037308 */ /* 0x000e220000000800 */
[----:B----4-:R-:W-:-:S02]  /*3c980*/  FMUL R25, R27, R14 ;  /* 0x0000000e1b197220 */ /* 0x010fc40000400000 */
[C---:B-----5:R-:W-:Y:S02]  /*3c990*/  FMUL R26, R29.reuse, R11 ;  /* 0x0000000b1d1a7220 */ /* 0x060fe40000400000 */
[----:B------:R-:W-:-:S07]  /*3c9a0*/  FMUL R27, R29, R10 ;  /* 0x0000000a1d1b7220 */ /* 0x000fce0000400000 */
[----:B------:R-:W-:Y:S01]  /*3c9b0*/  HMMA.16816.F32 R24, R20, R4, R24 ;  /* 0x000000041418723c */ /* 0x000fe20000001818 */
[----:B--2---:R-:W-:Y:S01]  /*3c9c0*/  STL.64 [R1+0x38d8], R18 ;  /* 0x0038d81201007387 */ /* 0x004fe20000100a00 */
[----:B-1----:R-:W-:Y:S02]  /*3c9d0*/  STL [R1+0xb8c], R12 ;  /* 0x000b8c0c01007387 */ /* 0x002fe40000100800 */
[----:B---3--:R-:W-:Y:S02]  /*3c9e0*/  STL [R1+0xb90], R13 ;  /* 0x000b900d01007387 */ /* 0x008fe40000100800 */
[----:B0-----:R-:W-:Y:S01]  /*3c9f0*/  STL [R1+0xb98], R2 ;  /* 0x000b980201007387 */ /* 0x001fe20000100800 */
[----:B------:R-:W-:Y:S01]  /*3ca00*/  STL [R1+0xba0], R3 ;  /* 0x000ba00301007387 */ /* 0x000fe20000100800 */
[----:B------:R-:W2:Y:S11]  /*3ca10*/  LDL.LU R29, [R1+0x39a0] ;  /* 0x0039a000011d7983 */ /* 0x000eb60000300800 */
[----:B------:R-:W-:Y:S04]  /*3ca20*/  @!UPT UIADD3 URZ, URZ, URZ, URZ ;  /* 0x0000003f3f3ff290 */ /* 0x000fe8000fffe03f */
[----:B------:R-:W-:Y:S02]  /*3ca30*/  STL.64 [R1+0x34a0], R26 ;  /* 0x0034a01a01007387 */ /* 0x000fe40000100a00 */
[----:B------:R0:W-:Y:S02]  /*3ca40*/  STL.64 [R1+0x3498], R24 ;  /* 0x0034981801007387 */ /* 0x0001e40000100a00 */
        /* <DEDUP_REMOVED lines=21> */
[----:B------:R-:W4:Y:S01]  /*3cba0*/  LDL.LU R27, [R1+0x20c] ;  /* 0x00020c00011b7983 */ /* 0x000f220000300800 */
[----:B------:R-:W5:Y:S04]  /*3cbb0*/  LDL.64 R14, [R1+0x3c8] ;  /* 0x0003c800010e7983 */ /* 0x000f680000100a00 */
        /* <DEDUP_REMOVED lines=24> */
[----:B------:R-:W-:-:S02]  /*3cd40*/  F2FP.PACK_AB R20, R7, R6 ;  /* 0x000000060714723e */ /* 0x000fc400000000ff */
[----:B------:R-:W-:Y:S01]  /*3cd50*/  F2FP.PACK_AB R21, R13, R12 ;  /* 0x0000000c0d15723e */ /* 0x000fe200000000ff */
[----:B----4-:R-:W-:Y:S01]  /*3cd60*/  STL.64 [R1+0x3998], R26 ;  /* 0x0039981a01007387 */ /* 0x010fe20000100a00 */
[----:B---3--:R0:W-:Y:S03]  /*3cd70*/  STL.64 [R1+0x3990], R24 ;  /* 0x0039901801007387 */ /* 0x0081e60000100a00 */
[----:B0-----:R-:W5:Y:S01]  /*3cd80*/  LDL.LU R24, [R1+0x280] ;  /* 0x0002800001187983 */ /* 0x001f620000300800 */
[----:B------:R-:W5:Y:S02]  /*3cd90*/  LDL.LU R25, [R1+0x284] ;  /* 0x0002840001197983 */ /* 0x000f640000300800 */
[----:B------:R-:W5:Y:S02]  /*3cda0*/  LDL.LU R26, [R1+0x288] ;  /* 0x00028800011a7983 */ /* 0x000f640000300800 */
[----:B------:R-:W5:Y:S01]  /*3cdb0*/  LDL.LU R27, [R1+0x28c] ;  /* 0x00028c00011b7983 */ /* 0x000f620000300800 */
[----:B------:R-:W-:-:S02]  /*3cdc0*/  F2FP.PACK_AB R22, R9, R8 ;  /* 0x000000080916723e */ /* 0x000fc400000000ff */
[----:B------:R-:W-:Y:S01]  /*3cdd0*/  F2FP.PACK_AB R23, R3, R2 ;  /* 0x000000020317723e */ /* 0x000fe200000000ff */
[----:B------:R-:W3:Y:S01]  /*3cde0*/  LDL.64 R6, [R1+0x328] ;  /* 0x0003280001067983 */ /* 0x000ee20000100a00 */
[----:B------:R-:W4:Y:S02]  /*3cdf0*/  LDL.LU R16, [R1+0x1c0] ;  /* 0x0001c00001107983 */ /* 0x000f240000300800 */
[----:B------:R-:W4:Y:S02]  /*3ce00*/  LDL.LU R17, [R1+0x1c4] ;  /* 0x0001c40001117983 */ /* 0x000f240000300800 */
[----:B------:R-:W4:Y:S01]  /*3ce10*/  LDL.LU R18, [R1+0x1c8] ;  /* 0x0001c80001127983 */ /* 0x000f220000300800 */
[----:B------:R-:W4:Y:S01]  /*3ce20*/  LDL.LU R19, [R1+0x1cc] ;  /* 0x0001cc0001137983 */ /* 0x000f220000300800 */
[----:B------:R-:W4:Y:S01]  /*3ce30*/  LDL.64 R10, [R1+0x318] ;  /* 0x00031800010a7983 */ /* 0x000f220000100a00 */
[C---:B-----5:R-:W-:Y:S11]  /*3ce40*/  HMMA.16816.F32 R24, R20.reuse, R14, R24 ;  /* 0x0000000e1418723c */ /* 0x060ff60000001818 */
[----:B------:R-:W-:Y:S11]  /*3ce50*/  @!UPT UIADD3 URZ, URZ, URZ, URZ ;  /* 0x0000003f3f3ff290 */ /* 0x000ff6000fffe03f */
[----:B------:R-:W-:Y:S01]  /*3ce60*/  @!UPT UIADD3 URZ, URZ, URZ, URZ ;  /* 0x0000003f3f3ff290 */ /* 0x000fe2000fffe03f */
[----:B------:R-:W-:Y:S01]  /*3ce70*/  STL.64 [R1+0x280], R24 ;  /* 0x0002801801007387 */ /* 0x000fe20000100a00 */
[----:B------:R0:W-:Y:S03]  /*3ce80*/  STL.64 [R1+0x288], R26 ;  /* 0x0002881a01007387 */ /* 0x0001e60000100a00 */
[----:B0-----:R-:W5:Y:S01]  /*3ce90*/  LDL.LU.64 R26, [R1+0x3998] ;  /* 0x00399800011a7983 */ /* 0x001f620000300a00 */
[----:B------:R-:W5:Y:S02]  /*3cea0*/  LDL.LU.64 R24, [R1+0x3990] ;  /* 0x0039900001187983 */ /* 0x000f640000300a00 */
[----:B------:R0:W-:Y:S02]  /*3ceb0*/  STL [R1+0x37d4], R14 ;  /* 0x0037d40e01007387 */ /* 0x0001e40000100800 */
[----:B0-----:R-:W5:Y:S02]  /*3cec0*/  LDL.64 R14, [R1+0x3b8] ;  /* 0x0003b800010e7983 */ /* 0x001f640000100a00 */
[C---:B-----5:R-:W-:Y:S07]  /*3ced0*/  HMMA.16816.F32 R24, R20.reuse, R14, R24 ;  /* 0x0000000e1418723c */ /* 0x060fee0000001818 */
[----:B------:R-:W-:Y:S11]  /*3cee0*/  MOV R15, R14 ;  /* 0x0000000e000f7202 */ /* 0x000ff60000000f00 */
[----:B------:R-:W-:Y:S05]  /*3cef0*/  @!UPT UIADD3 URZ, URZ, URZ, URZ ;  /* 0x0000003f3f3ff290 */ /* 0x000fea000fffe03f */
        /* <DEDUP_REMOVED lines=25> */
[----:B------:R-:W-:Y:S11]  /*3d090*/  IMAD.MOV.U32 R14, RZ, RZ, R15 ;  /* 0x000000ffff0e7224 */ /* 0x000ff600078e000f */
        /* <DEDUP_REMOVED lines=31> */
[----:B------:R-:W5:Y:S01]  /*3d290*/  LDL.LU.64 R24, [R1+0x3920] ;  /* 0x0039200001187983 */ /* 0x000f620000300a00 */
[----:B---3--:R-:W-:Y:S01]  /*3d2a0*/  MOV R14, R7 ;  /* 0x00000007000e7202 */ /* 0x008fe20000000f00 */
[----:B------:R-:W-:Y:S04]  /*3d2b0*/  STL [R1+0x37f0], R15 ;  /* 0x0037f00f01007387 */ /* 0x000fe80000100800 */
[----:B------:R-:W-:Y:S01]  /*3d2c0*/  STL [R1+0x37f4], R14 ;  /* 0x0037f40e01007387 */ /* 0x000fe20000100800 */
[C---:B-----5:R-:W-:Y:S08]  /*3d2d0*/  HMMA.16816.F32 R24, R20.reuse, R6, R24 ;  /* 0x000000061418723c */ /* 0x060ff00000001818 */
[C---:B----4-:R-:W-:Y:S11]  /*3d2e0*/  HMMA.16816.F32 R4, R20.reuse, R10, R16 ;  /* 0x0000000a1404723c */ /* 0x050ff60000001810 */
[----:B------:R-:W-:Y:S04]  /*3d2f0*/  @!UPT UIADD3 URZ, URZ, URZ, URZ ;  /* 0x0000003f3f3ff290 */ /* 0x000fe8000fffe03f */
[----:B------:R0:W-:Y:S01]  /*3d300*/  STL.64 [R1+0x1d0], R24 ;  /* 0x0001d01801007387 */ /* 0x0001e20000100a00 */
[----:B------:R1:W-:Y:S03]  /*3d310*/  STL.64 [R1+0x1d8], R26 ;  /* 0x0001d81a01007387 */ /* 0x0003e60000100a00 */
[----:B0-----:R-:W3:Y:S04]  /*3d320*/  LDL.LU R24, [R1+0x530] ;  /* 0x0005300001187983 */ /* 0x001ee80000300800 */
[----:B------:R0:W-:Y:S02]  /*3d330*/  STL.64 [R1+0x1c0], R4 ;  /* 0x0001c00401007387 */ /* 0x0001e40000100a00 */
[----:B------:R4:W-:Y:S02]  /*3d340*/  STL.64 [R1+0x1c8], R6 ;  /* 0x0001c80601007387 */ /* 0x0009e40000100a00 */
[----:B------:R-:W3:Y:S01]  /*3d350*/  LDL.LU R25, [R1+0x534] ;  /* 0x0005340001197983 */ /* 0x000ee20000300800 */
[----:B-1----:R-:W5:Y:S01]  /*3d360*/  LDL.LU R26, [R1+0x538] ;  /* 0x00053800011a7983 */ /* 0x002f620000300800 */
[----:B------:R-:W5:Y:S02]  /*3d370*/  LDL.LU R27, [R1+0x53c] ;  /* 0x00053c00011b7983 */ /* 0x000f640000300800 */
[----:B------:R-:W2:Y:S02]  /*3d380*/  LDL.LU R16, [R1+0x580] ;  /* 0x0005800001107983 */ /* 0x000ea40000300800 */
[----:B------:R-:W2:Y:S01]  /*3d390*/  LDL.LU R17, [R1+0x584] ;  /* 0x0005840001117983 */ /* 0x000ea20000300800 */
[----:B------:R-:W2:Y:S01]  /*3d3a0*/  LDL.LU R18, [R1+0x588] ;  /* 0x0005880001127983 */ /* 0x000ea20000300800 */
[----:B------:R-:W2:Y:S03]  /*3d3b0*/  LDL.LU R19, [R1+0x58c] ;  /* 0x00058c0001137983 */ /* 0x000ea60000300800 */
[----:B0-----:R-:W2:Y:S01]  /*3d3c0*/  LDL.LU R4, [R1+0x590] ;  /* 0x0005900001047983 */ /* 0x001ea20000300800 */
[----:B------:R-:W2:Y:S02]  /*3d3d0*/  LDL.LU R5, [R1+0x594] ;  /* 0x0005940001057983 */ /* 0x000ea40000300800 */
[----:B----4-:R-:W4:Y:S02]  /*3d3e0*/  LDL.LU R6, [R1+0x598] ;  /* 0x0005980001067983 */ /* 0x010f240000300800 */
[----:B------:R-:W4:Y:S02]  /*3d3f0*/  LDL.LU R7, [R1+0x59c] ;  /* 0x00059c0001077983 */ /* 0x000f240000300800 */
[----:B----4-:R0:W-:Y:S01]  /*3d400*/  STL.64 [R1+0x38f8], R6 ;  /* 0x0038f80601007387 */ /* 0x0101e20000100a00 */
[----:B--2---:R-:W-:Y:S03]  /*3d410*/  STL.64 [R1+0x38f0], R4 ;  /* 0x0038f00401007387 */ /* 0x004fe60000100a00 */
[----:B0-----:R-:W2:Y:S04]  /*3d420*/  LDL R6, [R1+0x2f8] ;  /* 0x0002f80001067983 */ /* 0x001ea80000100800 */
[----:B------:R-:W2:Y:S04]  /*3d430*/  LDL R7, [R1+0x2fc] ;  /* 0x0002fc0001077983 */ /* 0x000ea80000100800 */
[----:B--2---:R0:W-:Y:S04]  /*3d440*/  STL.64 [R1+0x3908], R6 ;  /* 0x0039080601007387 */ /* 0x0041e80000100a00 */
[----:B0-----:R-:W2:Y:S01]  /*3d450*/  LDL.64 R6, [R1+0x308] ;  /* 0x0003080001067983 */ /* 0x001ea20000100a00 */
[----:B------:R0:W-:Y:S02]  /*3d460*/  STL.64 [R1+0x38e8], R18 ;  /* 0x0038e81201007387 */ /* 0x0001e40000100a00 */
[----:B------:R1:W-:Y:S01]  /*3d470*/  STL.64 [R1+0x38e0], R16 ;  /* 0x0038e01001007387 */ /* 0x0003e20000100a00 */
[----:B0-----:R-:W4:Y:S04]  /*3d480*/  LDL.LU.64 R18, [R1+0x2e8] ;  /* 0x0002e80001127983 */ /* 0x001f280000300a00 */
[----:B----4-:R0:W-:Y:S01]  /*3d490*/  STL.64 [R1+0x3900], R18 ;  /* 0x0039001201007387 */ /* 0x0101e20000100a00 */
[----:B-1----:R-:W4:Y:S02]  /*3d4a0*/  LDL.LU R16, [R1+0x5a0] ;  /* 0x0005a00001107983 */ /* 0x002f240000300800 */
[----:B------:R-:W4:Y:S01]  /*3d4b0*/  LDL.LU R17, [R1+0x5a4] ;  /* 0x0005a40001117983 */ /* 0x000f220000300800 */
[----:B0-----:R-:W2:Y:S01]  /*3d4c0*/  LDL.LU R18, [R1+0x5a8] ;  /* 0x0005a80001127983 */ /* 0x001ea20000300800 */
[----:B------:R-:W2:Y:S03]  /*3d4d0*/  LDL.LU R19, [R1+0x5ac] ;  /* 0x0005ac0001137983 */ /* 0x000ea60000300800 */
[----:B--2---:R-:W-:Y:S01]  /*3d4e0*/  STL.64 [R1+0x3918], R18 ;  /* 0x0039181201007387 */ /* 0x004fe20000100a00 */
[----:B----4-:R0:W-:Y:S03]  /*3d4f0*/  STL.64 [R1+0x3910], R16 ;  /* 0x0039101001007387 */ /* 0x0101e60000100a00 */
[----:B0-----:R-:W2:Y:S01]  /*3d500*/  LDL.LU R16, [R1+0x1b0] ;  /* 0x0001b00001107983 */ /* 0x001ea20000300800 */
[----:B------:R-:W2:Y:S02]  /*3d510*/  LDL.LU R17, [R1+0x1b4] ;  /* 0x0001b40001117983 */ /* 0x000ea40000300800 */
[----:B------:R-:W2:Y:S02]  /*3d520*/  LDL.LU R18, [R1+0x1b8] ;  /* 0x0001b80001127983 */ /* 0x000ea40000300800 */
[----:B------:R-:W2:Y:S01]  /*3d530*/  LDL.LU R19, [R1+0x1bc] ;  /* 0x0001bc0001137983 */ /* 0x000ea20000300800 */
[----:B-----5:R-:W-:Y:S01]  /*3d540*/  STL.64 [R1+0x3898], R26 ;  /* 0x0038981a01007387 */ /* 0x020fe20000100a00 */
[----:B---3--:R0:W-:Y:S03]  /*3d550*/  STL.64 [R1+0x3890], R24 ;  /* 0x0038901801007387 */ /* 0x0081e60000100a00 */
[----:B0-----:R-:W3:Y:S01]  /*3d560*/  LDL.LU R24, [R1+0x540] ;  /* 0x0005400001187983 */ /* 0x001ee20000300800 */
[----:B------:R-:W3:Y:S02]  /*3d570*/  LDL.LU R25, [R1+0x544] ;  /* 0x0005440001197983 */ /* 0x000ee40000300800 */
[----:B------:R-:W4:Y:S02]  /*3d580*/  LDL.LU R26, [R1+0x548] ;  /* 0x00054800011a7983 */ /* 0x000f240000300800 */
[----:B------:R-:W4:Y:S02]  /*3d590*/  LDL.LU R27, [R1+0x54c] ;  /* 0x00054c00011b7983 */ /* 0x000f240000300800 */
[----:B----4-:R0:W-:Y:S01]  /*3d5a0*/  STL.64 [R1+0x38a8], R26 ;  /* 0x0038a81a01007387 */ /* 0x0101e20000100a00 */
[----:B---3--:R1:W-:Y:S03]  /*3d5b0*/  STL.64 [R1+0x38a0], R24 ;  /* 0x0038a01801007387 */ /* 0x0083e60000100a00 */
[----:B0-----:R-:W3:Y:S04]  /*3d5c0*/  LDL.LU.64 R26, [R1+0x228] ;  /* 0x00022800011a7983 */ /* 0x001ee80000300a00 */
[----:B---3--:R0:W-:Y:S01]  /*3d5d0*/  STL.64 [R1+0x38b0], R26 ;  /* 0x0038b01a01007387 */ /* 0x0081e20000100a00 */
[----:B-1----:R-:W3:Y:S02]  /*3d5e0*/  LDL.LU R24, [R1+0x560] ;  /* 0x0005600001187983 */ /* 0x002ee40000300800 */
[----:B------:R-:W3:Y:S01]  /*3d5f0*/  LDL.LU R25, [R1+0x564] ;  /* 0x0005640001197983 */ /* 0x000ee20000300800 */
[----:B0-----:R-:W4:Y:S01]  /*3d600*/  LDL.LU R26, [R1+0x568] ;  /* 0x00056800011a7983 */ /* 0x001f220000300800 */
[----:B------:R-:W4:Y:S03]  /*3d610*/  LDL.LU R27, [R1+0x56c] ;  /* 0x00056c00011b7983 */ /* 0x000f260000300800 */
[----:B----4-:R0:W-:Y:S01]  /*3d620*/  STL.64 [R1+0x38c0], R26 ;  /* 0x0038c01a01007387 */ /* 0x0101e20000100a00 */
[----:B---3--:R-:W-:Y:S03]  /*3d630*/  STL.64 [R1+0x38b8], R24 ;  /* 0x0038b81801007387 */ /* 0x008fe60000100a00 */
[----:B0-----:R-:W3:Y:S01]  /*3d640*/  LDL.LU.64 R26, [R1+0x2b8] ;  /* 0x0002b800011a7983 */ /* 0x001ee20000300a00 */
[----:B------:R-:W-:Y:S01]  /*3d650*/  IMAD.MOV.U32 R15, RZ, RZ, R11 ;  /* 0x000000ffff0f7224 */ /* 0x000fe200078e000b */
[C---:B--2---:R-:W-:Y:S02]  /*3d660*/  HMMA.16816.F32 R16, R20.reuse, R6, R16 ;  /* 0x000000061410723c */ /* 0x044fe40000001810 */
[----:B---3--:R0:W-:Y:S04]  /*3d670*/  STL.64 [R1+0x38d0], R26 ;  /* 0x0038d01a01007387 */ /* 0x0081e80000100a00 */
[----:B0-----:R-:W2:Y:S01]  /*3d680*/  LDL.LU.64 R26, [R1+0x2c8] ;  /* 0x0002c800011a7983 */ /* 0x001ea20000300a00 */
[----:B------:R-:W3:Y:S02]  /*3d690*/  LDL.LU R12, [R1+0x5e0] ;  /* 0x0005e000010c7983 */ /* 0x000ee40000300800 */
[----:B------:R-:W4:Y:S01]  /*3d6a0*/  LDL.LU.64 R10, [R1+0x1a8] ;  /* 0x0001a800010a7983 */ /* 0x000f220000300a00 */
[----:B------:R-:W-:Y:S01]  /*3d6b0*/  MOV R14, R7 ;  /* 0x00000007000e7202 */ /* 0x000fe20000000f00 */
[----:B----4-:R0:W-:Y:S01]  /*3d6c0*/  STL.64 [R1+0x38c8], R10 ;  /* 0x0038c80a01007387 */ /* 0x0101e20000100a00 */
[----:B------:R-:W4:Y:S02]  /*3d6d0*/  LDL.LU R8, [R1+0x570] ;  /* 0x0005700001087983 */ /* 0x000f240000300800 */
[----:B------:R-:W4:Y:S01]  /*3d6e0*/  LDL.LU R9, [R1+0x574] ;  /* 0x0005740001097983 */ /* 0x000f220000300800 */
[----:B0-----:R-:W4:Y:S01]  /*3d6f0*/  LDL.LU R10, [R1+0x578] ;  /* 0x00057800010a7983 */ /* 0x001f220000300800 */
[----:B------:R-:W4:Y:S07]  /*3d700*/  LDL.LU R11, [R1+0x57c] ;  /* 0x00057c00010b7983 */ /* 0x000f2e0000300800 */
[----:B------:R-:W-:Y:S02]  /*3d710*/  STL.64 [R1+0x1b0], R16 ;  /* 0x0001b01001007387 */ /* 0x000fe40000100a00 */
[----:B------:R0:W-:Y:S02]  /*3d720*/  STL.64 [R1+0x1b8], R18 ;  /* 0x0001b81201007387 */ /* 0x0001e40000100a00 */
[----:B0-----:R-:W5:Y:S01]  /*3d730*/  LDL.LU.64 R18, [R1+0x3918] ;  /* 0x0039180001127983 */ /* 0x001f620000300a00 */
[----:B------:R-:W5:Y:S02]  /*3d740*/  LDL.LU.64 R16, [R1+0x3910] ;  /* 0x0039100001107983 */ /* 0x000f640000300a00 */
[----:B------:R-:W5:Y:S02]  /*3d750*/  LDL.LU.64 R6, [R1+0x3908] ;  /* 0x0039080001067983 */ /* 0x000f640000300a00 */
[C---:B-----5:R-:W-:Y:S01]  /*3d760*/  HMMA.16816.F32 R4, R20.reuse, R6, R16 ;  /* 0x000000061404723c */ /* 0x060fe20000001810 */
[----:B------:R-:W5:Y:S11]  /*3d770*/  LDL.LU.64 R18, [R1+0x3900] ;  /* 0x0039000001127983 */ /* 0x000f760000300a00 */
[----:B------:R-:W-:Y:S11]  /*3d780*/  @!UPT UIADD3 URZ, URZ, URZ, URZ ;  /* 0x0000003f3f3ff290 */ /* 0x000ff6000fffe03f */
[----:B------:R-:W-:Y:S01]  /*3d790*/  STL.64 [R1+0x6b0], R4 ;  /* 0x0006b00401007387 */ /* 0x000fe20000100a00 */
[----:B------:R0:W-:Y:S03]  /*3d7a0*/  STL.64 [R1+0x6b8], R6 ;  /* 0x0006b80601007387 */ /* 0x0001e60000100a00 */
[----:B0-----:R-:W5:Y:S01]  /*3d7b0*/  LDL.LU.64 R6, [R1+0x38f8] ;  /* 0x0038f80001067983 */ /* 0x001f620000300a00 */
[----:B------:R-:W5:Y:S02]  /*3d7c0*/  LDL.LU.64 R4, [R1+0x38f0] ;  /* 0x0038f00001047983 */ /* 0x000f640000300a00 */
[C---:B-----5:R-:W-:Y:S11]  /*3d7d0*/  HMMA.16816.F32 R4, R20.reuse, R18, R4 ;  /* 0x000000121404723c */ /* 0x060ff60000001804 */
[----:B------:R-:W-:Y:S11]  /*3d7e0*/  @!UPT UIADD3 URZ, URZ, URZ, URZ ;  /* 0x0000003f3f3ff290 */ /* 0x000ff6000fffe03f */
[----:B------:R-:W-:Y:S01]  /*3d7f0*/  @!UPT UIADD3 URZ, URZ, URZ, URZ ;  /* 0x0000003f3f3ff290 */ /* 0x000fe2000fffe03f */
[----:B------:R-:W-:Y:S01]  /*3d800*/  STL.64 [R1+0x6a0], R4 ;  /* 0x0006a00401007387 */ /* 0x000fe20000100a00 */
[----:B------:R0:W-:Y:S02]  /*3d810*/  STL.64 [R1+0x6a8], R6 ;  /* 0x0006a80601007387 */ /* 0x0001e40000100a00 */
[----:B0-----:R-:W-:Y:S01]  /*3d820*/  MOV R6, R18 ;  /* 0x0000001200067202 */ /* 0x001fe20000000f00 */
[----:B------:R-:W-:Y:S02]  /*3d830*/  IMAD.MOV.U32 R7, RZ, RZ, R19 ;  /* 0x000000ffff077224 */ /* 0x000fe400078e0013 */
[----:B------:R-:W5:Y:S01]  /*3d840*/  LDL.LU.64 R18, [R1+0x38e8] ;  /* 0x0038e80001127983 */ /* 0x000f620000300a00 */
[----:B------:R-:W5:Y:S01]  /*3d850*/  LDL.LU.64 R16, [R1+0x38e0] ;  /* 0x0038e00001107983 */ /* 0x000f620000300a00 */
[----:B--2---:R-:W-:Y:S01]  /*3d860*/  MOV R4, R27 ;  /* 0x0000001b00047202 */ /* 0x004fe20000000f00 */
[C---:B-----5:R-:W-:Y:S11]  /*3d870*/  HMMA.16816.F32 R16, R20.reuse, R26, R16 ;  /* 0x0000001a1410723c */ /* 0x060ff60000001810 */
[----:B------:R-:W-:Y:S11]  /*3d880*/  @!UPT UIADD3 URZ, URZ, URZ, URZ ;  /* 0x0000003f3f3ff290 */ /* 0x000ff6000fffe03f */
[----:B------:R-:W-:Y:S01]  /*3d890*/  @!UPT UIADD3 URZ, URZ, URZ, URZ ;  /* 0x0000003f3f3ff290 */ /* 0x000fe2000fffe03f */
[----:B------:R0:W-:Y:S01]  /*3d8a0*/  STL.64 [R1+0x690], R16 ;  /* 0x0006901001007387 */ /* 0x0001e20000100a00 */
[----:B------:R1:W-:Y:S01]  /*3d8b0*/  STL.64 [R1+0x698], R18 ;  /* 0x0006981201007387 */ /* 0x0003e20000100a00 */
[----:B0-----:R-:W-:Y:S02]  /*3d8c0*/  MOV R16, R26 ;  /* 0x0000001a00107202 */ /* 0x001fe40000000f00 */
[----:B-1----:R-:W2:Y:S01]  /*3d8d0*/  LDL.LU.64 R18, [R1+0x38d8] ;  /* 0x0038d80001127983 */ /* 0x002ea20000300a00 */
[----:B------:R-:W4:Y:S02]  /*3d8e0*/  LDL.LU.64 R26, [R1+0x38d0] ;  /* 0x0038d000011a7983 */ /* 0x000f240000300a00 */
[----:B------:R-:W-:Y:S01]  /*3d8f0*/  STL [R1+0x3610], R4 ;  /* 0x0036100401007387 */ /* 0x000fe20000100800 */
        /* <DEDUP_REMOVED lines=8> */
[----:B------:R-:W2:Y:S02]  /*3d980*/  LDL.LU.64 R26, [R1+0x38c0] ;  /* 0x0038c000011a7983 */ /* 0x000ea40000300a00 */
[----:B------:R-:W2:Y:S02]  /*3d990*/  LDL.LU.64 R24, [R1+0x38b8] ;  /* 0x0038b80001187983 */ /* 0x000ea40000300a00 */
[----:B------:R-:W5:Y:S01]  /*3d9a0*/  LDL.LU R13, [R1+0x5e4] ;  /* 0x0005e400010d7983 */ /* 0x000f620000300800 */
[----:B------:R-:W-:Y:S01]  /*3d9b0*/  STL [R1+0x3618], R17 ;  /* 0x0036181101007387 */ /* 0x000fe20000100800 */
[----:B------:R-:W-:Y:S01]  /*3d9c0*/  STL [R1+0x3614], R3 ;  /* 0x0036140301007387 */ /* 0x000fe20000100800 */
[C---:B--2---:R-:W-:Y:S11]  /*3d9d0*/  HMMA.16816.F32 R24, R20.reuse, R18, R24 ;  /* 0x000000121418723c */ /* 0x044ff60000001818 */
[----:B------:R-:W-:Y:S11]  /*3d9e0*/  @!UPT UIADD3 URZ, URZ, URZ, URZ ;  /* 0x0000003f3f3ff290 */ /* 0x000ff6000fffe03f */
[----:B------:R-:W-:Y:S01]  /*3d9f0*/  @!UPT UIADD3 URZ, URZ, URZ, URZ ;  /* 0x0000003f3f3ff290 */ /* 0x000fe2000fffe03f */
[----:B------:R-:W-:Y:S01]  /*3da00*/  STL.64 [R1+0x670], R24 ;  /* 0x0006701801007387 */ /* 0x000fe20000100a00 */
[----:B------:R0:W-:Y:S03]  /*3da10*/  STL.64 [R1+0x678], R26 ;  /* 0x0006781a01007387 */ /* 0x0001e60000100a00 */
[----:B0-----:R-:W2:Y:S01]  /*3da20*/  LDL.LU.64 R26, [R1+0x38b0] ;  /* 0x0038b000011a7983 */ /* 0x001ea20000300a00 */
[----:B------:R0:W-:Y:S02]  /*3da30*/  STL.64 [R1+0x35e8], R18 ;  /* 0x0035e81201007387 */ /* 0x0001e40000100a00 */
[----:B------:R-:W2:Y:S02]  /*3da40*/  LDL.LU R16, [R1+0x550] ;  /* 0x0005500001107983 */ /* 0x000ea40000300800 */
[----:B------:R-:W2:Y:S01]  /*3da50*/  LDL.LU R17, [R1+0x554] ;  /* 0x0005540001117983 */ /* 0x000ea20000300800 */
[----:B0-----:R-:W2:Y:S01]  /*3da60*/  LDL.LU R18, [R1+0x558] ;  /* 0x0005580001127983 */ /* 0x001ea20000300800 */
[----:B------:R-:W2:Y:S02]  /*3da70*/  LDL.LU R19, [R1+0x55c] ;  /* 0x00055c0001137983 */ /* 0x000ea40000300800 */
[C---:B--2---:R-:W-:Y:S11]  /*3da80*/  HMMA.16816.F32 R16, R20.reuse, R26, R16 ;  /* 0x0000001a1410723c */ /* 0x044ff60000001810 */
[----:B------:R-:W-:Y:S11]  /*3da90*/  @!UPT UIADD3 URZ, URZ, URZ, URZ ;  /* 0x0000003f3f3ff290 */ /* 0x000ff6000fffe03f */
[----:B------:R-:W-:Y:S01]  /*3daa0*/  @!UPT UIADD3 URZ, URZ, URZ, URZ ;  /* 0x0000003f3f3ff290 */ /* 0x000fe2000fffe03f */
[----:B------:R-:W-:Y:S01]  /*3dab0*/  STL.64 [R1+0x660], R16 ;  /* 0x0006601001007387 */ /* 0x000fe20000100a00 */
[----:B------:R0:W-:Y:S02]  /*3dac0*/  STL.64 [R1+0x668], R18 ;  /* 0x0006681201007387 */ /* 0x0001e40000100a00 */
[----:B0-----:R-:W-:Y:S01]  /*3dad0*/  IMAD.MOV.U32 R18, RZ, RZ, R27 ;  /* 0x000000ffff127224 */ /* 0x001fe200078e001b */
[----:B------:R-:W-:Y:S02]  /*3dae0*/  MOV R19, R26 ;  /* 0x0000001a00137202 */ /* 0x000fe40000000f00 */
[----:B------:R-:W2:Y:S01]  /*3daf0*/  LDL.LU.64 R26, [R1+0x38a8] ;  /* 0x0038a800011a7983 */ /* 0x000ea20000300a00 */
[----:B------:R-:W2:Y:S02]  /*3db00*/  LDL.LU.64 R24, [R1+0x38a0] ;  /* 0x0038a00001187983 */ /* 0x000ea40000300a00 */
[----:B------:R-:W-:Y:S02]  /*3db10*/  STL [R1+0x3620], R18 ;  /* 0x0036201201007387 */ /* 0x000fe40000100800 */
[----:B------:R0:W-:Y:S02]  /*3db20*/  STL [R1+0x361c], R19 ;  /* 0x00361c1301007387 */ /* 0x0001e40000100800 */
[----:B0-----:R-:W2:Y:S02]  /*3db30*/  LDL.LU.64 R18, [R1+0x218] ;  /* 0x0002180001127983 */ /* 0x001ea40000300a00 */
[----:B--2---:R-:W-:Y:S11]  /*3db40*/  HMMA.16816.F32 R24, R20, R18, R24 ;  /* 0x000000121418723c */ /* 0x004ff60000001818 */
[----:B------:R-:W-:Y:S11]  /*3db50*/  @!UPT UIADD3 URZ, URZ, URZ, URZ ;  /* 0x0000003f3f3ff290 */ /* 0x000ff6000fffe03f */
[----:B------:R-:W-:Y:S01]  /*3db60*/  @!UPT UIADD3 URZ, URZ, URZ, URZ ;  /* 0x0000003f3f3ff290 */ /* 0x000fe2000fffe03f */
[----:B------:R-:W-:Y:S01]  /*3db70*/  STL.64 [R1+0x650], R24 ;  /* 0x0006501801007387 */ /* 0x000fe20000100a00 */
[----:B------:R0:W-:Y:S03]  /*3db80*/  STL.64 [R1+0x658], R26 ;  /* 0x0006581a01007387 */ /* 0x0001e60000100a00 */
[----:B0-----:R-:W4:Y:S01]  /*3db90*/  LDL.LU.64 R26, [R1+0x3898] ;  /* 0x00389800011a7983 */ /* 0x001f220000300a00 */
[----:B------:R-:W4:Y:S01]  /*3dba0*/  LDL.LU.64 R24, [R1+0x3890] ;  /* 0x0038900001187983 */ /* 0x000f220000300a00 */
[----:B------:R-:W-:Y:S02]  /*3dbb0*/  MOV R16, R19 ;  /* 0x0000001300107202 */ /* 0x000fe40000000f00 */
[----:B------:R-:W-:-:S03]  /*3dbc0*/  MOV R4, R18 ;  /* 0x0000001200047202 */ /* 0x000fc60000000f00 */
[----:B------:R-:W-:Y:S02]  /*3dbd0*/  STL [R1+0x3628], R16 ;  /* 0x0036281001007387 */ /* 0x000fe40000100800 */
[----:B------:R-:W-:Y:S02]  /*3dbe0*/  STL [R1+0x3624], R4 ;  /* 0x0036240401007387 */ /* 0x000fe40000100800 */
[----:B------:R4:W-:Y:S02]  /*3dbf0*/  STL.64 [R1+0x3880], R6 ;  /* 0x0038800601007387 */ /* 0x0009e40000100a00 */
[----:B----4-:R-:W-:Y:S11]  /*3dc00*/  HMMA.16816.F32 R4, R20, R10, R24 ;  /* 0x0000000a1404723c */ /* 0x010ff60000001818 */
[----:B------:R-:W-:Y:S11]  /*3dc10*/  @!UPT UIADD3 URZ, URZ, URZ, URZ ;  /* 0x0000003f3f3ff290 */ /* 0x000ff6000fffe03f */
[----:B------:R-:W-:Y:S01]  /*3dc20*/  @!UPT UIADD3 URZ, URZ, URZ, URZ ;  /* 0x0000003f3f3ff290 */ /* 0x000fe2000fffe03f */
[----:B------:R-:W-:Y:S01]  /*3dc30*/  STL.64 [R1+0x700], R4 ;  /* 0x0007000401007387 */ /* 0x000fe20000100a00 */
[----:B------:R0:W-:Y:S02]  /*3dc40*/  STL.64 [R1+0x708], R6 ;  /* 0x0007080601007387 */ /* 0x0001e40000100a00 */
[----:B------:R-:W2:Y:S01]  /*3dc50*/  LDL.LU R8, [R1+0x5d0] ;  /* 0x0005d00001087983 */ /* 0x000ea20000300800 */
[----:B0-----:R-:W4:Y:S01]  /*3dc60*/  LDL.LU.64 R6, [R1+0x188] ;  /* 0x0001880001067983 */ /* 0x001f220000300a00 */
[----:B---3--:R-:W-:Y:S01]  /*3dc70*/  FFMA R0, R12, c[0x0][0x188], -R29 ;  /* 0x000062000c007a23 */ /* 0x008fe2000000081d */
[----:B------:R-:W-:Y:S01]  /*3dc80*/  MOV R3, R11 ;  /* 0x0000000b00037202 */ /* 0x000fe20000000f00 */
[----:B------:R-:W-:Y:S02]  /*3dc90*/  IMAD.MOV.U32 R17, RZ, RZ, R10 ;  /* 0x000000ffff117224 */ /* 0x000fe400078e000a */
[----:B------:R-:W-:-:S06]  /*3dca0*/  FMUL R2, R0, 1.4426950216293334961 ;  /* 0x3fb8aa3b00027820 */ /* 0x000fcc0000400000 */
[----:B------:R-:W0:Y:S01]  /*3dcb0*/  MUFU.EX2 R2, R2 ;  /* 0x0000000200027308 */ /* 0x000e220000000800 */
[----:B-----5:R-:W-:Y:S01]  /*3dcc0*/  FFMA R0, R13, c[0x0][0x188], -R29 ;  /* 0x000062000d007a23 */ /* 0x020fe2000000081d */
[----:B----4-:R1:W-:Y:S04]  /*3dcd0*/  STL.64 [R1+0x3888], R6 ;  /* 0x0038880601007387 */ /* 0x0103e80000100a00 */
[----:B-1----:R-:W3:Y:S01]  /*3dce0*/  LDL.LU.64 R6, [R1+0x198] ;  /* 0x0001980001067983 */ /* 0x002ee20000300a00 */
[----:B------:R-:W-:Y:S02]  /*3dcf0*/  STL [R1+0x3630], R3 ;  /* 0x0036300301007387 */ /* 0x000fe40000100800 */
[----:B------:R1:W-:Y:S02]  /*3dd00*/  STL [R1+0x362c], R17 ;  /* 0x00362c1101007387 */ /* 0x0003e40000100800 */
[----:B------:R-:W3:Y:S01]  /*3dd10*/  LDL.LU R16, [R1+0x520] ;  /* 0x0005200001107983 */ /* 0x000ee20000300800 */
[----:B-1----:R-:W3:Y:S01]  /*3dd20*/  LDL.LU R17, [R1+0x524] ;  /* 0x0005240001117983 */ /* 0x002ee20000300800 */
[----:B------:R-:W3:Y:S02]  /*3dd30*/  LDL.LU R18, [R1+0x528] ;  /* 0x0005280001127983 */ /* 0x000ee40000300800 */
[----:B------:R-:W3:Y:S02]  /*3dd40*/  LDL.LU R19, [R1+0x52c] ;  /* 0x00052c0001137983 */ /* 0x000ee40000300800 */
[----:B------:R-:W4:Y:S01]  /*3dd50*/  LDL.LU R9, [R1+0x5d4] ;  /* 0x0005d40001097983 */ /* 0x000f220000300800 */
[----:B------:R-:W5:Y:S01]  /*3dd60*/  LDL.LU R13, [R1+0x5e8] ;  /* 0x0005e800010d7983 */ /* 0x000f620000300800 */
[----:B0-----:R-:W-:Y:S02]  /*3dd70*/  STL [R1+0xb7c], R2 ;  /* 0x000b7c0201007387 */ /* 0x001fe40000100800 */
[----:B------:R-:W2:Y:S02]  /*3dd80*/  LDL.LU R24, [R1+0x4f0] ;  /* 0x0004f00001187983 */ /* 0x000ea40000300800 */
[----:B------:R-:W2:Y:S01]  /*3dd90*/  LDL.LU R25, [R1+0x4f4] ;  /* 0x0004f40001197983 */ /* 0x000ea20000300800 */
[----:B------:R-:W2:Y:S01]  /*3dda0*/  LDL.LU R26, [R1+0x4f8] ;  /* 0x0004f800011a7983 */ /* 0x000ea20000300800 */
[----:B------:R-:W2:Y:S01]  /*3ddb0*/  LDL.LU R27, [R1+0x4fc] ;  /* 0x0004fc00011b7983 */ /* 0x000ea20000300800 */
[----:B---3--:R-:W-:Y:S02]  /*3ddc0*/  HMMA.16816.F32 R16, R20, R6, R16 ;  /* 0x000000061410723c */ /* 0x008fe40000001810 */
[----:B--2---:R-:W-:Y:S01]  /*3ddd0*/  STL.64 [R1+0x3878], R26 ;  /* 0x0038781a01007387 */ /* 0x004fe20000100a00 */
[----:B------:R0:W-:Y:S03]  /*3dde0*/  STL.64 [R1+0x3870], R24 ;  /* 0x0038701801007387 */ /* 0x0001e60000100a00 */
[----:B0-----:R-:W2:Y:S01]  /*3ddf0*/  LDL.LU R24, [R1+0x500] ;  /* 0x0005000001187983 */ /* 0x001ea20000300800 */
[----:B------:R-:W2:Y:S02]  /*3de00*/  LDL.LU R25, [R1+0x504] ;  /* 0x0005040001197983 */ /* 0x000ea40000300800 */
[----:B------:R-:W2:Y:S02]  /*3de10*/  LDL.LU R26, [R1+0x508] ;  /* 0x00050800011a7983 */ /* 0x000ea40000300800 */
[----:B------:R-:W2:Y:S11]  /*3de20*/  LDL.LU R27, [R1+0x50c] ;  /* 0x00050c00011b7983 */ /* 0x000eb60000300800 */
[----:B------:R-:W-:Y:S01]  /*3de30*/  @!UPT UIADD3 URZ, URZ, URZ, URZ ;  /* 0x0000003f3f3ff290 */ /* 0x000fe2000fffe03f */
[----:B------:R-:W-:Y:S01]  /*3de40*/  STL.64 [R1+0x6f0], R16 ;  /* 0x0006f01001007387 */ /* 0x000fe20000100a00 */
[----:B------:R0:W-:Y:S02]  /*3de50*/  STL.64 [R1+0x6f8], R18 ;  /* 0x0006f81201007387 */ /* 0x0001e40000100a00 */
[----:B0-----:R-:W-:Y:S01]  /*3de60*/  MOV R18, R6 ;  /* 0x0000000600127202 */ /* 0x001fe20000000f00 */
[----:B------:R-:W-:Y:S02]  /*3de70*/  IMAD.MOV.U32 R19, RZ, RZ, R7 ;  /* 0x000000ffff137224 */ /* 0x000fe400078e0007 */
[----:B------:R-:W3:Y:S01]  /*3de80*/  LDL.LU.64 R6, [R1+0x3888] ;  /* 0x0038880001067983 */ /* 0x000ee20000300a00 */
[----:B------:R-:W2:Y:S02]  /*3de90*/  LDL.LU R12, [R1+0x5ec] ;  /* 0x0005ec00010c7983 */ /* 0x000ea40000300800 */
[----:B------:R0:W-:Y:S01]  /*3dea0*/  STL.64 [R1+0x3868], R14 ;  /* 0x0038680e01007387 */ /* 0x0001e20000100a00 */
[----:B--2---:R-:W-:Y:S01]  /*3deb0*/  STL [R1+0x3860], R12 ;  /* 0x0038600c01007387 */ /* 0x004fe20000100800 */
[----:B0-----:R-:W2:Y:S02]  /*3dec0*/  LDL.LU.64 R14, [R1+0x168] ;  /* 0x00016800010e7983 */ /* 0x001ea40000300a00 */
[----:B------:R-:W2:Y:S02]  /*3ded0*/  LDL.LU.64 R10, [R1+0x158] ;  /* 0x00015800010a7983 */ /* 0x000ea40000300a00 */
[----:B------:R-:W-:Y:S01]  /*3dee0*/  STL [R1+0x3638], R19 ;  /* 0x0036381301007387 */ /* 0x000fe20000100800 */
[----:B------:R0:W-:Y:S01]  /*3def0*/  STL [R1+0x3634], R18 ;  /* 0x0036341201007387 */ /* 0x0001e20000100800 */
[----:B------:R-:W2:Y:S02]  /*3df00*/  LDL.LU R16, [R1+0x510] ;  /* 0x0005100001107983 */ /* 0x000ea40000300800 */
[----:B------:R-:W2:Y:S01]  /*3df10*/  LDL.LU R17, [R1+0x514] ;  /* 0x0005140001117983 */ /* 0x000ea20000300800 */
[----:B0-----:R-:W2:Y:S01]  /*3df20*/  LDL.LU R18, [R1+0x518] ;  /* 0x0005180001127983 */ /* 0x001ea20000300800 */
[----:B------:R-:W2:Y:S02]  /*3df30*/  LDL.LU R19, [R1+0x51c] ;  /* 0x00051c0001137983 */ /* 0x000ea40000300800 */
[----:B------:R-:W-:-:S06]  /*3df40*/  FMUL R2, R0, 1.4426950216293334961 ;  /* 0x3fb8aa3b00027820 */ /* 0x000fcc0000400000 */
[----:B------:R-:W0:Y:S01]  /*3df50*/  MUFU.EX2 R2, R2 ;  /* 0x0000000200027308 */ /* 0x000e220000000800 */
[----:B---3--:R-:W-:Y:S01]  /*3df60*/  MOV R4, R7 ;  /* 0x0000000700047202 */ /* 0x008fe20000000f00 */
[----:B--2---:R-:W-:Y:S11]  /*3df70*/  HMMA.16816.F32 R16, R20, R6, R16 ;  /* 0x000000061410723c */ /* 0x004ff60000001810 */
[----:B------:R-:W-:Y:S11]  /*3df80*/  @!UPT UIADD3 URZ, URZ, URZ, URZ ;  /* 0x0000003f3f3ff290 */ /* 0x000ff6000fffe03f */
[----:B------:R-:W-:Y:S01]  /*3df90*/  @!UPT UIADD3 URZ, URZ, URZ, URZ ;  /* 0x0000003f3f3ff290 */ /* 0x000fe2000fffe03f */
[----:B------:R1:W-:Y:S01]  /*3dfa0*/  STL.64 [R1+0x6e0], R16 ;  /* 0x0006e01001007387 */ /* 0x0003e20000100a00 */
[----:B0-----:R-:W-:Y:S02]  /*3dfb0*/  STL [R1+0xb80], R2 ;  /* 0x000b800201007387 */ /* 0x001fe40000100800 */
[----:B------:R0:W-:Y:S01]  /*3dfc0*/  STL.64 [R1+0x6e8], R18 ;  /* 0x0006e81201007387 */ /* 0x0001e20000100a00 */
[----:B-1----:R-:W-:Y:S02]  /*3dfd0*/  MOV R16, R6 ;  /* 0x0000000600107202 */ /* 0x002fe40000000f00 */
[----:B------:R-:W2:Y:S01]  /*3dfe0*/  LDL.LU.64 R6, [R1+0x3880] ;  /* 0x0038800001067983 */ /* 0x000ea20000300a00 */
[----:B------:R-:W-:Y:S02]  /*3dff0*/  STL [R1+0x3640], R4 ;  /* 0x0036400401007387 */ /* 0x000fe40000100800 */
[----:B------:R-:W-:Y:S02]  /*3e000*/  STL [R1+0x363c], R16 ;  /* 0x00363c1001007387 */ /* 0x000fe40000100800 */
[----:B0-----:R-:W3:Y:S02]  /*3e010*/  LDL.LU.64 R18, [R1+0x178] ;  /* 0x0001780001127983 */ /* 0x001ee40000300a00 */
[----:B------:R-:W-:-:S04]  /*3e020*/  FFMA R0, R8, c[0x0][0x188], -R29 ;  /* 0x0000620008007a23 */ /* 0x000fc8000000081d */
[----:B------:R-:W-:-:S06]  /*3e030*/  FMUL R2, R0, 1.4426950216293334961 ;  /* 0x3fb8aa3b00027820 */ /* 0x000fcc0000400000 */
[----:B------:R-:W0:Y:S01]  /*3e040*/  MUFU.EX2 R2, R2 ;  /* 0x0000000200027308 */ /* 0x000e220000000800 */
[----:B------:R-:W-:Y:S01]  /*3e050*/  STL [R1+0x32c0], R29 ;  /* 0x0032c01d01007387 */ /* 0x000fe20000100800 */
[----:B---3--:R-:W-:Y:S11]  /*3e060*/  HMMA.16816.F32 R24, R20, R18, R24 ;  /* 0x000000121418723c */ /* 0x008ff60000001818 */
[----:B------:R-:W-:Y:S11]  /*3e070*/  @!UPT UIADD3 URZ, URZ, URZ, URZ ;  /* 0x0000003f3f3ff290 */ /* 0x000ff6000fffe03f */
[----:B------:R-:W-:Y:S01]  /*3e080*/  @!UPT UIADD3 URZ, URZ, URZ, URZ ;  /* 0x0000003f3f3ff290 */ /* 0x000fe2000fffe03f */
[----:B------:R-:W-:Y:S01]  /*3e090*/  STL.64 [R1+0x6d0], R24 ;  /* 0x0006d01801007387 */ /* 0x000fe20000100a00 */
[----:B0-----:R-:W-:Y:S02]  /*3e0a0*/  STL [R1+0xb84], R2 ;  /* 0x000b840201007387 */ /* 0x001fe40000100800 */
[----:B------:R0:W-:Y:S02]  /*3e0b0*/  STL.64 [R1+0x6d8], R26 ;  /* 0x0006d81a01007387 */ /* 0x0001e40000100a00 */
[----:B0-----:R-:W3:Y:S01]  /*3e0c0*/  LDL.LU.64 R26, [R1+0x3878] ;  /* 0x00387800011a7983 */ /* 0x001ee20000300a00 */
[----:B------:R-:W3:Y:S02]  /*3e0d0*/  LDL.LU.64 R24, [R1+0x3870] ;  /* 0x0038700001187983 */ /* 0x000ee40000300a00 */
[----:B----4-:R-:W-:-:S04]  /*3e0e0*/  FFMA R0, R9, c[0x0][0x188], -R29 ;  /* 0x0000620009007a23 */ /* 0x010fc8000000081d */
[----:B------:R-:W-:-:S06]  /*3e0f0*/  FMUL R2, R0, 1.4426950216293334961 ;  /* 0x3fb8aa3b00027820 */ /* 0x000fcc0000400000 */
[----:B------:R-:W0:Y:S01]  /*3e100*/  MUFU.EX2 R2, R2 ;  /* 0x0000000200027308 */ /* 0x000e220000000800 */
[----:B------:R-:W-:Y:S01]  /*3e110*/  MOV R17, R19 ;  /* 0x0000001300117202 */ /* 0x000fe20000000f00 */
[----:B------:R-:W-:Y:S01]  /*3e120*/  IMAD.MOV.U32 R3, RZ, RZ, R18 ;  /* 0x000000ffff037224 */ /* 0x000fe200078e0012 */
[----:B------:R-:W-:Y:S01]  /*3e130*/  MOV R19, R14 ;  /* 0x0000000e00137202 */ /* 0x000fe20000000f00 */
[----:B------:R-:W-:Y:S02]  /*3e140*/  IMAD.MOV.U32 R18, RZ, RZ, R15 ;  /* 0x000000ffff127224 */ /* 0x000fe400078e000f */
[----:B------:R-:W-:Y:S01]  /*3e150*/  STL [R1+0x3648], R17 ;  /* 0x0036481101007387 */ /* 0x000fe20000100800 */
[----:B------:R-:W-:Y:S02]  /*3e160*/  STL [R1+0x3644], R3 ;  /* 0x0036440301007387 */ /* 0x000fe40000100800 */
[----:B-----5:R-:W-:Y:S01]  /*3e170*/  FFMA R0, R13, c[0x0][0x188], -R28 ;  /* 0x000062000d007a23 */ /* 0x020fe2000000081c */
[----:B0-----:R-:W-:Y:S01]  /*3e180*/  STL [R1+0xb88], R2 ;  /* 0x000b880201007387 */ /* 0x001fe20000100800 */
[----:B---3--:R-:W-:Y:S03]  /*3e190*/  HMMA.16816.F32 R24, R20, R14, R24 ;  /* 0x0000000e1418723c */ /* 0x008fe60000001818 */
[----:B------:R-:W3:Y:S01]  /*3e1a0*/  LDL.LU.64 R14, [R1+0x3868] ;  /* 0x00386800010e7983 */ /* 0x000ee20000300a00 */
[----:B------:R-:W4:Y:S11]  /*3e1b0*/  LDL.LU R12, [R1+0x3860] ;  /* 0x00386000010c7983 */ /* 0x000f360000300800 */
[----:B------:R-:W-:Y:S09]  /*3e1c0*/  @!UPT UIADD3 URZ, URZ, URZ, URZ ;  /* 0x0000003f3f3ff290 */ /* 0x000ff2000fffe03f */
[----:B------:R-:W-:Y:S01]  /*3e1d0*/  MOV R29, R27 ;  /* 0x0000001b001d7202 */ /* 0x000fe20000000f00 */
[----:B------:R0:W-:Y:S01]  /*3e1e0*/  STL.64 [R1+0x6c0], R24 ;  /* 0x0006c01801007387 */ /* 0x0001e20000100a00 */
[----:B------:R-:W-:Y:S02]  /*3e1f0*/  STL [R1+0x6c8], R26 ;  /* 0x0006c81a01007387 */ /* 0x000fe40000100800 */
[----:B------:R-:W5:Y:S01]  /*3e200*/  LDL.LU R13, [R1+0x5d8] ;  /* 0x0005d800010d7983 */ /* 0x000f620000300800 */
[----:B------:R-:W-:Y:S04]  /*3e210*/  STL [R1+0x3428], R29 ;  /* 0x0034281d01007387 */ /* 0x000fe80000100800 */
[----:B0-----:R-:W2:Y:S01]  /*3e220*/  LDL.LU R25, [R1+0x5dc] ;  /* 0x0005dc0001197983 */ /* 0x001ea20000300800 */
[----:B------:R-:W-:-:S06]  /*3e230*/  FMUL R2, R0, 1.4426950216293334961 ;  /* 0x3fb8aa3b00027820 */ /* 0x000fcc0000400000 */
[----:B------:R-:W0:Y:S01]  /*3e240*/  MUFU.EX2 R2, R2 ;  /* 0x0000000200027308 */ /* 0x000e220000000800 */
[----:B--2---:R1:W-:Y:S01]  /*3e250*/  STL [R1+0x3850], R25 ;  /* 0x0038501901007387 */ /* 0x0043e20000100800 */
[----:B0-----:R-:W-:Y:S02]  /*3e260*/  STL [R1+0xb70], R2 ;  /* 0x000b700201007387 */ /* 0x001fe40000100800 */
[----:B------:R-:W2:Y:S01]  /*3e270*/  LDL.LU R24, [R1+0x4e0] ;  /* 0x0004e00001187983 */ /* 0x000ea20000300800 */
[----:B-1----:R-:W2:Y:S01]  /*3e280*/  LDL.LU R25, [R1+0x4e4] ;  /* 0x0004e40001197983 */ /* 0x002ea20000300800 */
[----:B------:R-:W2:Y:S02]  /*3e290*/  LDL.LU R26, [R1+0x4e8] ;  /* 0x0004e800011a7983 */ /* 0x000ea40000300800 */
[----:B------:R-:W2:Y:S01]  /*3e2a0*/  LDL.LU R27, [R1+0x4ec] ;  /* 0x0004ec00011b7983 */ /* 0x000ea20000300800 */
[----:B------:R-:W-:Y:S01]  /*3e2b0*/  MOV R4, R10 ;  /* 0x0000000a00047202 */ /* 0x000fe20000000f00 */
[----:B------:R-:W-:Y:S01]  /*3e2c0*/  IMAD.MOV.U32 R16, RZ, RZ, R11 ;  /* 0x000000ffff107224 */ /* 0x000fe200078e000b */
[----:B--2---:R-:W-:Y:S01]  /*3e2d0*/  HMMA.16816.F32 R24, R20, R10, R24 ;  /* 0x0000000a1418723c */ /* 0x004fe20000001818 */
[----:B------:R-:W2:Y:S11]  /*3e2e0*/  LDL.LU.64 R10, [R1+0x3858] ;  /* 0x00385800010a7983 */ /* 0x000eb60000300a00 */
[----:B------:R-:W-:Y:S11]  /*3e2f0*/  @!UPT UIADD3 URZ, URZ, URZ, URZ ;  /* 0x0000003f3f3ff290 */ /* 0x000ff6000fffe03f */
[----:B------:R-:W-:Y:S01]  /*3e300*/  @!UPT UIADD3 URZ, URZ, URZ, URZ ;  /* 0x0000003f3f3ff290 */ /* 0x000fe2000fffe03f */
[----:B------:R-:W-:Y:S01]  /*3e310*/  MOV R9, R25 ;  /* 0x0000001900097202 */ /* 0x000fe20000000f00 */
[----:B------:R-:W-:Y:S01]  /*3e320*/  IMAD.MOV.U32 R8, RZ, RZ, R26 ;  /* 0x000000ffff087224 */ /* 0x000fe200078e001a */
[----:B------:R-:W2:Y:S01]  /*3e330*/  LDL.LU R25, [R1+0x3850] ;  /* 0x0038500001197983 */ /* 0x000ea20000300800 */
[----:B------:R-:W-:Y:S01]  /*3e340*/  STL [R1+0x3770], R4 ;  /* 0x0037700401007387 */ /* 0x000fe20000100800 */
[----:B------:R-:W-:Y:S01]  /*3e350*/  MOV R5, R27 ;  /* 0x0000001b00057202 */ /* 0x000fe20000000f00 */
[----:B------:R-:W2:Y:S01]  /*3e360*/  LDL.LU R26, [R1+0x18] ;  /* 0x00001800011a7983 */ /* 0x000ea20000300800 */
[----:B------:R-:W2:Y:S01]  /*3e370*/  LDL.LU R27, [R1+0x1c] ;  /* 0x00001c00011b7983 */ /* 0x000ea20000300800 */
[----:B----4-:R-:W-:Y:S01]  /*3e380*/  FFMA R0, R12, c[0x0][0x188], -R28 ;  /* 0x000062000c007a23 */ /* 0x010fe2000000081c */
[----:B------:R-:W-:Y:S02]  /*3e390*/  MOV R12, R24 ;  /* 0x00000018000c7202 */ /* 0x000fe40000000f00 */
[----:B--2---:R-:W-:Y:S01]  /*3e3a0*/  STL.64 [R1+0x3840], R26 ;  /* 0x0038401a01007387 */ /* 0x004fe20000100a00 */
[----:B------:R0:W-:Y:S02]  /*3e3b0*/  STL [R1+0x3838], R25 ;  /* 0x0038381901007387 */ /* 0x0001e40000100800 */
[----:B------:R-:W2:Y:S01]  /*3e3c0*/  LDL.LU R24, [R1+0x4d0] ;  /* 0x0004d00001187983 */ /* 0x000ea20000300800 */
[----:B0-----:R-:W2:Y:S01]  /*3e3d0*/  LDL.LU R25, [R1+0x4d4] ;  /* 0x0004d40001197983 */ /* 0x001ea20000300800 */
[----:B------:R-:W2:Y:S02]  /*3e3e0*/  LDL.LU R26, [R1+0x4d8] ;  /* 0x0004d800011a7983 */ /* 0x000ea40000300800 */
[----:B------:R-:W2:Y:S02]  /*3e3f0*/  LDL.LU R27, [R1+0x4dc] ;  /* 0x0004dc00011b7983 */ /* 0x000ea40000300800 */
[----:B------:R-:W-:Y:S01]  /*3e400*/  STL [R1+0x322c], R8 ;  /* 0x00322c0801007387 */ /* 0x000fe20000100800 */
[----:B------:R-:W-:Y:S01]  /*3e410*/  STL [R1+0x3228], R9 ;  /* 0x0032280901007387 */ /* 0x000fe20000100800 */
[----:B------:R0:W-:Y:S03]  /*3e420*/  STL.64 [R1+0x3830], R10 ;  /* 0x0038300a01007387 */ /* 0x0001e60000100a00 */
[----:B0-----:R-:W4:Y:S04]  /*3e430*/  LDL.LU.64 R10, [R1+0x128] ;  /* 0x00012800010a7983 */ /* 0x001f280000300a00 */
[----:B----4-:R0:W-:Y:S04]  /*3e440*/  STL.64 [R1+0x3848], R10 ;  /* 0x0038480a01007387 */ /* 0x0101e80000100a00 */
[----:B0-----:R-:W2:Y:S01]  /*3e450*/  LDL.LU.64 R10, [R1+0x138] ;  /* 0x00013800010a7983 */ /* 0x001ea20000300a00 */
[----:B------:R-:W-:-:S04]  /*3e460*/  FMUL R2, R0, 1.4426950216293334961 ;  /* 0x3fb8aa3b00027820 */ /* 0x000fc80000400000 */
[----:B------:R-:W0:Y:S01]  /*3e470*/  MUFU.EX2 R3, R2 ;  /* 0x0000000200037308 */ /* 0x000e220000000800 */
[----:B------:R-:W-:Y:S01]  /*3e480*/  STL [R1+0x3224], R12 ;  /* 0x0032240c01007387 */ /* 0x000fe20000100800 */
[----:B------:R-:W-:Y:S02]  /*3e490*/  STL [R1+0x3220], R5 ;  /* 0x0032200501007387 */ /* 0x000fe40000100800 */
[----:B-----5:R-:W-:Y:S01]  /*3e4a0*/  FFMA R0, R13, c[0x0][0x188], -R28 ;  /* 0x000062000d007a23 */ /* 0x020fe2000000081c */
[----:B0-----:R0:W-:Y:S01]  /*3e4b0*/  STL [R1+0xb6c], R3 ;  /* 0x000b6c0301007387 */ /* 0x0011e20000100800 */
[----:B--2---:R-:W-:Y:S01]  /*3e4c0*/  HMMA.16816.F32 R24, R20, R10, R24 ;  /* 0x0000000a1418723c */ /* 0x004fe20000001818 */
[----:B------:R-:W-:Y:S01]  /*3e4d0*/  MOV R17, R10 ;  /* 0x0000000a00117202 */ /* 0x000fe20000000f00 */
[----:B0-----:R-:W-:Y:S02]  /*3e4e0*/  IMAD.MOV.U32 R3, RZ, RZ, R11 ;  /* 0x000000ffff037224 */ /* 0x001fe400078e000b */
[----:B------:R-:W2:Y:S11]  /*3e4f0*/  LDL.LU.64 R10, [R1+0x3848] ;  /* 0x00384800010a7983 */ /* 0x000eb60000300a00 */
[----:B------:R-:W-:Y:S08]  /*3e500*/  @!UPT UIADD3 URZ, URZ, URZ, URZ ;  /* 0x0000003f3f3ff290 */ /* 0x000ff0000fffe03f */
[----:B------:R-:W-:Y:S01]  /*3e510*/  STL [R1+0x804], R25 ;  /* 0x0008041901007387 */ /* 0x000fe20000100800 */
[----:B------:R0:W-:Y:S01]  /*3e520*/  STL [R1+0x808], R26 ;  /* 0x0008081a01007387 */ /* 0x0001e20000100800 */
[----:B------:R-:W-:Y:S02]  /*3e530*/  MOV R13, R27 ;  /* 0x0000001b000d7202 */ /* 0x000fe40000000f00 */
[----:B------:R-:W-:Y:S01]  /*3e540*/  MOV R5, R24 ;  /* 0x0000001800057202 */ /* 0x000fe20000000f00 */
[----:B0-----:R-:W4:Y:S01]  /*3e550*/  LDL.LU.64 R26, [R1+0x3840] ;  /* 0x00384000011a7983 */ /* 0x001f220000300a00 */
[----:B------:R-:W5:Y:S02]  /*3e560*/  LDL.LU R25, [R1+0x3838] ;  /* 0x0038380001197983 */ /* 0x000f640000300800 */
[----:B------:R-:W-:Y:S02]  /*3e570*/  STL [R1+0x3774], R3 ;  /* 0x0037740301007387 */ /* 0x000fe40000100800 */
[----:B------:R0:W-:Y:S01]  /*3e580*/  STL.64 [R1+0x3658], R18 ;  /* 0x0036581201007387 */ /* 0x0001e20000100a00 */
[----:B------:R1:W-:Y:S01]  /*3e590*/  STL.64 [R1+0x3650], R16 ;  /* 0x0036501001007387 */ /* 0x0003e20000100a00 */
[----:B------:R-:W-:Y:S02]  /*3e5a0*/  STL [R1+0x3234], R5 ;  /* 0x0032340501007387 */ /* 0x000fe40000100800 */
[----:B------:R-:W-:Y:S01]  /*3e5b0*/  STL [R1+0x3230], R13 ;  /* 0x0032300d01007387 */ /* 0x000fe20000100800 */
[----:B0-----:R-:W2:Y:S04]  /*3e5c0*/  LDL.LU.64 R18, [R1+0x108] ;  /* 0x0001080001127983 */ /* 0x001ea80000300a00 */
[----:B--2---:R0:W-:Y:S01]  /*3e5d0*/  STL.64 [R1+0x3808], R18 ;  /* 0x0038081201007387 */ /* 0x0041e20000100a00 */
        /* <DEDUP_REMOVED lines=8> */
[----:B------:R-:W2:Y:S02]  /*3e660*/  LDL.LU R18, [R1+0x4c8] ;  /* 0x0004c80001127983 */ /* 0x000ea40000300800 */
[----:B------:R-:W2:Y:S02]  /*3e670*/  LDL.LU R19, [R1+0x4cc] ;  /* 0x0004cc0001137983 */ /* 0x000ea40000300800 */
[----:B------:R-:W-:-:S04]  /*3e680*/  FMUL R2, R0, 1.4426950216293334961 ;  /* 0x3fb8aa3b00027820 */ /* 0x000fc80000400000 */
[----:B------:R0:W1:Y:S01]  /*3e690*/  MUFU.EX2 R4, R2 ;  /* 0x0000000200047308 */ /* 0x0000620000000800 */
[----:B------:R-:W-:Y:S01]  /*3e6a0*/  STL [R1+0x342c], R28 ;  /* 0x00342c1c01007387 */ /* 0x000fe20000100800 */
[----:B------:R-:W-:Y:S01]  /*3e6b0*/  IMAD.MOV.U32 R24, RZ, RZ, R10 ;  /* 0x000000ffff187224 */ /* 0x000fe200078e000a */
[----:B0-----:R-:W-:Y:S01]  /*3e6c0*/  MOV R2, R11 ;  /* 0x0000000b00027202 */ /* 0x001fe20000000f00 */
[----:B--2---:R-:W-:Y:S01]  /*3e6d0*/  HMMA.16816.F32 R16, R20, R10, R16 ;  /* 0x0000000a1410723c */ /* 0x004fe20000001810 */
[----:B------:R-:W2:Y:S11]  /*3e6e0*/  LDL.LU.64 R10, [R1+0x3830] ;  /* 0x00383000010a7983 */ /* 0x000eb60000300a00 */
[----:B------:R-:W-:Y:S11]  /*3e6f0*/  @!UPT UIADD3 URZ, URZ, URZ, URZ ;  /* 0x0000003f3f3ff290 */ /* 0x000ff6000fffe03f */
[----:B------:R-:W-:Y:S01]  /*3e700*/  @!UPT UIADD3 URZ, URZ, URZ, URZ ;  /* 0x0000003f3f3ff290 */ /* 0x000fe2000fffe03f */
[----:B------:R-:W-:Y:S02]  /*3e710*/  MOV R9, R18 ;  /* 0x0000001200097202 */ /* 0x000fe40000000f00 */
[----:B------:R-:W-:Y:S02]  /*3e720*/  MOV R12, R19 ;  /* 0x00000013000c7202 */ /* 0x000fe40000000f00 */
[----:B------:R-:W-:Y:S01]  /*3e730*/  MOV R13, R16 ;  /* 0x00000010000d7202 */ /* 0x000fe20000000f00 */
[----:B------:R-:W-:Y:S01]  /*3e740*/  IMAD.MOV.U32 R8, RZ, RZ, R17 ;  /* 0x000000ffff087224 */ /* 0x000fe200078e0011 */
[----:B------:R-:W2:Y:S01]  /*3e750*/  LDL.LU.64 R18, [R1+0x3828] ;  /* 0x0038280001127983 */ /* 0x000ea20000300a00 */
[----:B------:R-:W2:Y:S02]  /*3e760*/  LDL.LU.64 R16, [R1+0x3820] ;  /* 0x0038200001107983 */ /* 0x000ea40000300a00 */
[----:B-1----:R-:W-:Y:S02]  /*3e770*/  STL [R1+0xb74], R4 ;  /* 0x000b740401007387 */ /* 0x002fe40000100800 */
[----:B------:R0:W-:Y:S01]  /*3e780*/  STL.64 [R1+0x3818], R6 ;  /* 0x0038180601007387 */ /* 0x0001e20000100a00 */
[----:B------:R1:W-:Y:S04]  /*3e790*/  STL [R1+0x3810], R4 ;  /* 0x0038100401007387 */ /* 0x0003e80000100800 */
[----:B0-----:R-:W2:Y:S01]  /*3e7a0*/  LDL.LU.64 R6, [R1+0x118] ;  /* 0x0001180001067983 */ /* 0x001ea20000300a00 */
[----:B-----5:R-:W-:-:S02]  /*3e7b0*/  FFMA R0, R25, c[0x0][0x188], -R28 ;  /* 0x0000620019007a23 */ /* 0x020fc4000000081c */
[----:B------:R-:W-:Y:S02]  /*3e7c0*/  STL [R1+0x3240], R8 ;  /* 0x0032400801007387 */ /* 0x000fe40000100800 */
[----:B------:R-:W-:Y:S01]  /*3e7d0*/  FMUL R0, R0, 1.4426950216293334961 ;  /* 0x3fb8aa3b00007820 */ /* 0x000fe20000400000 */
[----:B------:R-:W-:Y:S01]  /*3e7e0*/  STL [R1+0x323c], R9 ;  /* 0x00323c0901007387 */ /* 0x000fe20000100800 */
[----:B------:R0:W-:Y:S02]  /*3e7f0*/  STL [R1+0x3238], R12 ;  /* 0x0032380c01007387 */ /* 0x0001e40000100800 */
[----:B------:R5:W0:Y:S01]  /*3e800*/  MUFU.EX2 R3, R0 ;  /* 0x0000000000037308 */ /* 0x000a220000000800 */
[C---:B--2---:R-:W-:Y:S01]  /*3e810*/  HMMA.16816.F32 R16, R20.reuse, R6, R16 ;  /* 0x000000061410723c */ /* 0x044fe20000001810 */
[----:B------:R-:W-:Y:S01]  /*3e820*/  IMAD.MOV.U32 R25, RZ, RZ, R6 ;  /* 0x000000ffff197224 */ /* 0x000fe200078e0006 */
[----:B-----5:R-:W-:Y:S02]  /*3e830*/  MOV R0, R7 ;  /* 0x0000000700007202 */ /* 0x020fe40000000f00 */
[----:B------:R-:W2:Y:S01]  /*3e840*/  LDL.LU.64 R6, [R1+0x3818] ;  /* 0x0038180001067983 */ /* 0x000ea20000300a00 */
[----:B-1----:R-:W5:Y:S11]  /*3e850*/  LDL.LU R4, [R1+0x3810] ;  /* 0x0038100001047983 */ /* 0x002f760000300800 */
[----:B------:R-:W-:Y:S08]  /*3e860*/  @!UPT UIADD3 URZ, URZ, URZ, URZ ;  /* 0x0000003f3f3ff290 */ /* 0x000ff0000fffe03f */
[----:B0-----:R-:W-:Y:S02]  /*3e870*/  MOV R12, R18 ;  /* 0x00000012000c7202 */ /* 0x001fe40000000f00 */
[----:B------:R-:W-:Y:S02]  /*3e880*/  MOV R5, R19 ;  /* 0x0000001300057202 */ /* 0x000fe40000000f00 */
[----:B------:R-:W2:Y:S01]  /*3e890*/  LDL.LU.64 R18, [R1+0x3808] ;  /* 0x0038080001127983 */ /* 0x000ea20000300a00 */
[----:B----4-:R-:W-:Y:S02]  /*3e8a0*/  STL.64 [R1+0x3800], R26 ;  /* 0x0038001a01007387 */ /* 0x010fe40000100a00 */
[----:B------:R0:W-:Y:S02]  /*3e8b0*/  STL.64 [R1+0x37f8], R24 ;  /* 0x0037f81801007387 */ /* 0x0001e40000100a00 */
[----:B0-----:R-:W2:Y:S01]  /*3e8c0*/  LDL.LU R24, [R1+0x4a0] ;  /* 0x0004a00001187983 */ /* 0x001ea20000300800 */
[----:B------:R-:W2:Y:S02]  /*3e8d0*/  LDL.LU R25, [R1+0x4a4] ;  /* 0x0004a40001197983 */ /* 0x000ea40000300800 */
[----:B------:R-:W2:Y:S02]  /*3e8e0*/  LDL.LU R26, [R1+0x4a8] ;  /* 0x0004a800011a7983 */ /* 0x000ea40000300800 */
[----:B------:R-:W2:Y:S01]  /*3e8f0*/  LDL.LU R27, [R1+0x4ac] ;  /* 0x0004ac00011b7983 */ /* 0x000ea20000300800 */
[----:B------:R-:W-:Y:S01]  /*3e900*/  MOV R8, R16 ;  /* 0x0000001000087202 */ /* 0x000fe20000000f00 */
[----:B------:R-:W-:Y:S01]  /*3e910*/  IMAD.MOV.U32 R9, RZ, RZ, R17 ;  /* 0x000000ffff097224 */ /* 0x000fe200078e0011 */
[----:B------:R-:W-:Y:S04]  /*3e920*/  STL.64 [R1+0x37a8], R10 ;  /* 0x0037a80a01007387 */ /* 0x000fe80000100a00 */
[----:B------:R0:W-:Y:S04]  /*3e930*/  STL.64 [R1+0x37a0], R8 ;  /* 0x0037a00801007387 */ /* 0x0001e80000100a00 */
[----:B0-----:R-:W4:Y:S01]  /*3e940*/  LDL.LU R8, [R1+0x490] ;  /* 0x0004900001087983 */ /* 0x001f220000300800 */
[----:B------:R-:W4:Y:S02]  /*3e950*/  LDL.LU R9, [R1+0x494] ;  /* 0x0004940001097983 */ /* 0x000f240000300800 */
[----:B------:R-:W4:Y:S02]  /*3e960*/  LDL.LU R10, [R1+0x498] ;  /* 0x00049800010a7983 */ /* 0x000f240000300800 */
[----:B------:R-:W4:Y:S01]  /*3e970*/  LDL.LU R11, [R1+0x49c] ;  /* 0x00049c00010b7983 */ /* 0x000f220000300800 */
[----:B------:R-:W-:Y:S01]  /*3e980*/  STL [R1+0xb78], R3 ;  /* 0x000b780301007387 */ /* 0x000fe20000100800 */
[----:B------:R-:W-:Y:S01]  /*3e990*/  STL [R1+0x3430], R5 ;  /* 0x0034300501007387 */ /* 0x000fe20000100800 */
[----:B--2---:R-:W-:Y:S01]  /*3e9a0*/  HMMA.16816.F32 R24, R20, R18, R24 ;  /* 0x000000121418723c */ /* 0x004fe20000001818 */
[----:B------:R-:W-:Y:S01]  /*3e9b0*/  IMAD.MOV.U32 R29, RZ, RZ, R18 ;  /* 0x000000ffff1d7224 */ /* 0x000fe200078e0012 */
[----:B------:R-:W-:Y:S11]  /*3e9c0*/  MOV R28, R19 ;  /* 0x00000013001c7202 */ /* 0x000ff60000000f00 */
[----:B------:R-:W-:Y:S10]  /*3e9d0*/  @!UPT UIADD3 URZ, URZ, URZ, URZ ;  /* 0x0000003f3f3ff290 */ /* 0x000ff4000fffe03f */
[----:B------:R-:W-:Y:S01]  /*3e9e0*/  STL.64 [R1+0x7c0], R24 ;  /* 0x0007c01801007387 */ /* 0x000fe20000100a00 */
[----:B------:R0:W-:Y:S03]  /*3e9f0*/  STL.64 [R1+0x7c8], R26 ;  /* 0x0007c81a01007387 */ /* 0x0001e60000100a00 */
[----:B0-----:R-:W4:Y:S01]  /*3ea00*/  LDL.LU.64 R26, [R1+0x3800] ;  /* 0x00380000011a7983 */ /* 0x001f220000300a00 */
[----:B------:R-:W2:Y:S02]  /*3ea10*/  LDL.LU.64 R24, [R1+0x37f8] ;  /* 0x0037f80001187983 */ /* 0x000ea40000300a00 */
[----:B------:R-:W2:Y:S02]  /*3ea20*/  LDL.LU R16, [R1+0x2d0] ;  /* 0x0002d00001107983 */ /* 0x000ea40000300800 */
[----:B------:R-:W2:Y:S01]  /*3ea30*/  LDL.LU R17, [R1+0x2d4] ;  /* 0x0002d40001117983 */ /* 0x000ea20000300800 */
[----:B------:R-:W2:Y:S01]  /*3ea40*/  LDL.LU R18, [R1+0x2d8] ;  /* 0x0002d80001127983 */ /* 0x000ea20000300800 */
[----:B------:R-:W2:Y:S03]  /*3ea50*/  LDL.LU R19, [R1+0x2dc] ;  /* 0x0002dc0001137983 */ /* 0x000ea60000300800 */
[----:B--2---:R0:W-:Y:S01]  /*3ea60*/  STL.64 [R1+0x3668], R18 ;  /* 0x0036681201007387 */ /* 0x0041e20000100a00 */
[----:B------:R-:W-:Y:S03]  /*3ea70*/  STL.64 [R1+0x3660], R16 ;  /* 0x0036601001007387 */ /* 0x000fe60000100a00 */
[----:B0-----:R-:W2:Y:S01]  /*3ea80*/  LDL.LU R18, [R1+0x308] ;  /* 0x0003080001127983 */ /* 0x001ea20000300800 */
[----:B---3--:R-:W-:-:S02]  /*3ea90*/  MOV R19, R14 ;  /* 0x0000000e00137202 */ /* 0x008fc40000000f00 */
[----:B------:R-:W3:Y:S01]  /*3eaa0*/  LDL.LU R14, [R1+0x37f4] ;  /* 0x0037f400010e7983 */ /* 0x000ee20000300800 */
[----:B----4-:R-:W-:Y:S02]  /*3eab0*/  HMMA.16816.F32 R8, R20, R26, R8 ;  /* 0x0000001a1408723c */ /* 0x010fe40000001808 */
[----:B--2---:R0:W-:Y:S04]  /*3eac0*/  STL.64 [R1+0x3680], R18 ;  /* 0x0036801201007387 */ /* 0x0041e80000100a00 */
[----:B0-----:R-:W2:Y:S01]  /*3ead0*/  LDL.LU R18, [R1+0x318] ;  /* 0x0003180001127983 */ /* 0x001ea20000300800 */
[----:B------:R-:W-:Y:S11]  /*3eae0*/  IMAD.MOV.U32 R19, RZ, RZ, R15 ;  /* 0x000000ffff137224 */ /* 0x000ff600078e000f */
[----:B------:R-:W-:Y:S05]  /*3eaf0*/  @!UPT UIADD3 URZ, URZ, URZ, URZ ;  /* 0x0000003f3f3ff290 */ /* 0x000fea000fffe03f */
[----:B------:R-:W-:Y:S02]  /*3eb00*/  STL.64 [R1+0x7b0], R8 ;  /* 0x0007b00801007387 */ /* 0x000fe40000100a00 */
[----:B------:R-:W-:Y:S01]  /*3eb10*/  STL.64 [R1+0x7b8], R10 ;  /* 0x0007b80a01007387 */ /* 0x000fe20000100a00 */
[----:B------:R-:W4:Y:S04]  /*3eb20*/  LDL.LU R15, [R1+0x37f0] ;  /* 0x0037f000010f7983 */ /* 0x000f280000300800 */
[----:B--2---:R-:W-:Y:S01]  /*3eb30*/  STL.64 [R1+0x3698], R18 ;  /* 0x0036981201007387 */ /* 0x004fe20000100a00 */
[----:B------:R-:W-:Y:S02]  /*3eb40*/  STL.64 [R1+0x3678], R26 ;  /* 0x0036781a01007387 */ /* 0x000fe40000100a00 */
[----:B------:R0:W-:Y:S02]  /*3eb50*/  STL.64 [R1+0x3670], R24 ;  /* 0x0036701801007387 */ /* 0x0001e40000100a00 */
[----:B0-----:R-:W2:Y:S01]  /*3eb60*/  LDL.LU R24, [R1+0x340] ;  /* 0x0003400001187983 */ /* 0x001ea20000300800 */
[----:B------:R-:W2:Y:S02]  /*3eb70*/  LDL.LU R25, [R1+0x344] ;  /* 0x0003440001197983 */ /* 0x000ea40000300800 */
[----:B------:R-:W2:Y:S02]  /*3eb80*/  LDL.LU R26, [R1+0x348] ;  /* 0x00034800011a7983 */ /* 0x000ea40000300800 */
[----:B------:R-:W2:Y:S01]  /*3eb90*/  LDL.LU R27, [R1+0x34c] ;  /* 0x00034c00011b7983 */ /* 0x000ea20000300800 */
[----:B------:R-:W2:Y:S01]  /*3eba0*/  LDL.LU R18, [R1+0x328] ;  /* 0x0003280001127983 */ /* 0x000ea20000300800 */
[----:B---3--:R-:W-:-:S02]  /*3ebb0*/  MOV R19, R14 ;  /* 0x0000000e00137202 */ /* 0x008fc40000000f00 */
[----:B------:R-:W3:Y:S03]  /*3ebc0*/  LDL.LU R14, [R1+0x37ec] ;  /* 0x0037ec00010e7983 */ /* 0x000ee60000300800 */
        /* <DEDUP_REMOVED lines=8> */
[----:B----4-:R-:W-:-:S02]  /*3ec50*/  MOV R19, R15 ;  /* 0x0000000f00137202 */ /* 0x010fc40000000f00 */
[----:B------:R-:W4:Y:S03]  /*3ec60*/  LDL.LU R15, [R1+0x37e8] ;  /* 0x0037e800010f7983 */ /* 0x000f260000300800 */
        /* <DEDUP_REMOVED lines=8> */
[----:B---3--:R-:W-:-:S02]  /*3ecf0*/  IMAD.MOV.U32 R19, RZ, RZ, R14 ;  /* 0x000000ffff137224 */ /* 0x008fc400078e000e */
[----:B------:R-:W3:Y:S03]  /*3ed00*/  LDL.LU R14, [R1+0x37e4] ;  /* 0x0037e400010e7983 */ /* 0x000ee60000300800 */
[----:B--2---:R0:W-:Y:S04]  /*3ed10*/  STL.64 [R1+0x36e0], R18 ;  /* 0x0036e01201007387 */ /* 0x0041e80000100a00 */
[----:B0-----:R-:W2:Y:S01]  /*3ed20*/  LDL.LU R18, [R1+0x378] ;  /* 0x0003780001127983 */ /* 0x001ea20000300800 */
[----:B----4-:R-:W-:Y:S02]  /*3ed30*/  MOV R19, R15 ;  /* 0x0000000f00137202 */ /* 0x010fe40000000f00 */
        /* <DEDUP_REMOVED lines=19> */
[----:B----4-:R-:W-:-:S02]  /*3ee70*/  IMAD.MOV.U32 R19, RZ, RZ, R15 ;  /* 0x000000ffff137224 */ /* 0x010fc400078e000f */
        /* <DEDUP_REMOVED lines=11> */
[----:B--2---:R4:W-:Y:S02]  /*3ef30*/  STL.64 [R1+0x3740], R18 ;  /* 0x0037401201007387 */ /* 0x0049e40000100a00 */
[----:B----4-:R-:W-:Y:S02]  /*3ef40*/  MOV R18, R15 ;  /* 0x0000000f00127202 */ /* 0x010fe40000000f00 */
[----:B------:R-:W2:Y:S01]  /*3ef50*/  LDL.LU R15, [R1+0x37d0] ;  /* 0x0037d000010f7983 */ /* 0x000ea20000300800 */
[----:B------:R-:W4:Y:S03]  /*3ef60*/  LDL.LU R19, [R1+0x3bc] ;  /* 0x0003bc0001137983 */ /* 0x000f260000300800 */
[----:B----4-:R-:W-:Y:S01]  /*3ef70*/  STL.64 [R1+0x3758], R18 ;  /* 0x0037581201007387 */ /* 0x010fe20000100a00 */
[----:B------:R-:W-:Y:S02]  /*3ef80*/  STL.64 [R1+0x3708], R26 ;  /* 0x0037081a01007387 */ /* 0x000fe40000100a00 */
[----:B------:R0:W-:Y:S02]  /*3ef90*/  STL.64 [R1+0x3700], R24 ;  /* 0x0037001801007387 */ /* 0x0001e40000100a00 */
[----:B0-----:R-:W4:Y:S01]  /*3efa0*/  LDL.LU R24, [R1+0x410] ;  /* 0x0004100001187983 */ /* 0x001f220000300800 */
[----:B------:R-:W4:Y:S02]  /*3efb0*/  LDL.LU R25, [R1+0x414] ;  /* 0x0004140001197983 */ /* 0x000f240000300800 */
[----:B------:R-:W4:Y:S02]  /*3efc0*/  LDL.LU R26, [R1+0x418] ;  /* 0x00041800011a7983 */ /* 0x000f240000300800 */
[----:B--2---:R-:W-:Y:S01]  /*3efd0*/  IMAD.MOV.U32 R27, RZ, RZ, R15 ;  /* 0x000000ffff1b7224 */ /* 0x004fe200078e000f */
[----:B---3--:R-:W-:Y:S01]  /*3efe0*/  MOV R18, R14 ;  /* 0x0000000e00127202 */ /* 0x008fe20000000f00 */
[----:B------:R-:W2:Y:S01]  /*3eff0*/  LDL.LU R15, [R1+0x37cc] ;  /* 0x0037cc00010f7983 */ /* 0x000ea20000300800 */
[----:B------:R-:W3:Y:S02]  /*3f000*/  LDL.LU R14, [R1+0x37c8] ;  /* 0x0037c800010e7983 */ /* 0x000ee40000300800 */
[----:B------:R-:W2:Y:S01]  /*3f010*/  LDL.LU R19, [R1+0x3cc] ;  /* 0x0003cc0001137983 */ /* 0x000ea20000300800 */
[----:B----4-:R2:W-:Y:S01]  /*3f020*/  STL.64 [R1+0x3720], R26 ;  /* 0x0037201a01007387 */ /* 0x0105e20000100a00 */
[----:B------:R0:W-:Y:S01]  /*3f030*/  STL.64 [R1+0x3718], R24 ;  /* 0x0037181801007387 */ /* 0x0001e20000100a00 */
[----:B--2---:R-:W-:-:S02]  /*3f040*/  MOV R26, R15 ;  /* 0x0000000f001a7202 */ /* 0x004fc40000000f00 */
[----:B0-----:R-:W2:Y:S01]  /*3f050*/  LDL.LU R24, [R1+0x420] ;  /* 0x0004200001187983 */ /* 0x001ea20000300800 */
[----:B------:R-:W2:Y:S02]  /*3f060*/  LDL.LU R25, [R1+0x424] ;  /* 0x0004240001197983 */ /* 0x000ea40000300800 */
[----:B------:R-:W4:Y:S02]  /*3f070*/  LDL.LU R15, [R1+0x37c4] ;  /* 0x0037c400010f7983 */ /* 0x000f240000300800 */
[----:B---3--:R-:W-:Y:S02]  /*3f080*/  IMAD.MOV.U32 R27, RZ, RZ, R14 ;  /* 0x000000ffff1b7224 */ /* 0x008fe400078e000e */
[----:B------:R-:W3:Y:S01]  /*3f090*/  LDL.LU R14, [R1+0x37c0] ;  /* 0x0037c000010e7983 */ /* 0x000ee20000300800 */
[----:B------:R-:W2:Y:S02]  /*3f0a0*/  LDL.LU R8, [R1+0x480] ;  /* 0x0004800001087983 */ /* 0x000ea40000300800 */
[----:B------:R-:W2:Y:S02]  /*3f0b0*/  LDL.LU R9, [R1+0x484] ;  /* 0x0004840001097983 */ /* 0x000ea40000300800 */
[----:B------:R-:W2:Y:S01]  /*3f0c0*/  LDL.LU R10, [R1+0x488] ;  /* 0x00048800010a7983 */ /* 0x000ea20000300800 */
[----:B------:R-:W2:Y:S01]  /*3f0d0*/  LDL.LU R11, [R1+0x48c] ;  /* 0x00048c00010b7983 */ /* 0x000ea20000300800 */
[----:B------:R-:W2:Y:S02]  /*3f0e0*/  LDL R16, [R1+0xb70] ;  /* 0x000b700001107983 */ /* 0x000ea40000100800 */
[----:B------:R-:W2:Y:S02]  /*3f0f0*/  LDL R17, [R1+0xb88] ;  /* 0x000b880001117983 */ /* 0x000ea40000100800 */
[----:B------:R-:W-:Y:S01]  /*3f100*/  STL.64 [R1+0x3780], R18 ;  /* 0x0037801201007387 */ /* 0x000fe20000100a00 */
[----:B--2---:R0:W-:Y:S04]  /*3f110*/  STL.64 [R1+0x3778], R16 ;  /* 0x0037781001007387 */ /* 0x0041e80000100a00 */
        /* <DEDUP_REMOVED lines=10> */
[----:B------:R-:W2:Y:S01]  /*3f1c0*/  LDL R5, [R1+0xb84] ;  /* 0x000b840001057983 */ /* 0x000ea20000100800 */
[----:B------:R4:W-:Y:S02]  /*3f1d0*/  STL.64 [R1+0x3738], R26 ;  /* 0x0037381a01007387 */ /* 0x0009e40000100a00 */
[----:B------:R0:W-:Y:S01]  /*3f1e0*/  STL.64 [R1+0x3730], R24 ;  /* 0x0037301801007387 */ /* 0x0001e20000100a00 */
[----:B----4-:R-:W-:Y:S01]  /*3f1f0*/  MOV R26, R15 ;  /* 0x0000000f001a7202 */ /* 0x010fe20000000f00 */
[----:B0-----:R-:W4:Y:S01]  /*3f200*/  LDL.LU R24, [R1+0x430] ;  /* 0x0004300001187983 */ /* 0x001f220000300800 */
[----:B---3--:R-:W-:-:S02]  /*3f210*/  MOV R25, R14 ;  /* 0x0000000e00197202 */ /* 0x008fc40000000f00 */
[----:B------:R-:W3:Y:S02]  /*3f220*/  LDL.LU R14, [R1+0x37bc] ;  /* 0x0037bc00010e7983 */ /* 0x000ee40000300800 */
[----:B------:R-:W2:Y:S01]  /*3f230*/  LDL.LU R15, [R1+0x37b8] ;  /* 0x0037b800010f7983 */ /* 0x000ea20000300800 */
[----:B------:R-:W2:Y:S04]  /*3f240*/  LDL.LU R27, [R1+0x43c] ;  /* 0x00043c00011b7983 */ /* 0x000ea80000300800 */
[----:B--2---:R3:W-:Y:S01]  /*3f250*/  STL.64 [R1+0x3750], R26 ;  /* 0x0037501a01007387 */ /* 0x0047e20000100a00 */
[----:B----4-:R0:W-:Y:S02]  /*3f260*/  STL.64 [R1+0x3748], R24 ;  /* 0x0037481801007387 */ /* 0x0101e40000100a00 */
[----:B---3--:R-:W-:Y:S01]  /*3f270*/  IMAD.MOV.U32 R26, RZ, RZ, R14 ;  /* 0x000000ffff1a7224 */ /* 0x008fe200078e000e */
[----:B0-----:R-:W2:Y:S01]  /*3f280*/  LDL.LU R24, [R1+0x440] ;  /* 0x0004400001187983 */ /* 0x001ea20000300800 */
[----:B------:R-:W2:Y:S02]  /*3f290*/  LDL.LU R25, [R1+0x444] ;  /* 0x0004440001197983 */ /* 0x000ea40000300800 */
[----:B------:R-:W3:Y:S01]  /*3f2a0*/  LDL.LU R14, [R1+0x37b4] ;  /* 0x0037b400010e7983 */ /* 0x000ee20000300800 */
[----:B------:R-:W-:-:S02]  /*3f2b0*/  MOV R27, R15 ;  /* 0x0000000f001b7202 */ /* 0x000fc40000000f00 */
[----:B------:R-:W3:Y:S03]  /*3f2c0*/  LDL.LU R15, [R1+0x37b0] ;  /* 0x0037b000010f7983 */ /* 0x000ee60000300800 */
[----:B------:R-:W-:Y:S01]  /*3f2d0*/  STL.64 [R1+0x3768], R26 ;  /* 0x0037681a01007387 */ /* 0x000fe20000100a00 */
[----:B---3--:R-:W-:Y:S01]  /*3f2e0*/  HMMA.16816.F32 R8, R20, R14, R8 ;  /* 0x0000000e1408723c */ /* 0x008fe20000001808 */
[----:B--2---:R0:W-:Y:S04]  /*3f2f0*/  STL.64 [R1+0x3760], R24 ;  /* 0x0037601801007387 */ /* 0x0041e80000100a00 */
[----:B0-----:R-:W2:Y:S01]  /*3f300*/  LDL.LU R24, [R1+0x450] ;  /* 0x0004500001187983 */ /* 0x001ea20000300800 */
[----:B------:R-:W2:Y:S02]  /*3f310*/  LDL.LU R25, [R1+0x454] ;  /* 0x0004540001197983 */ /* 0x000ea40000300800 */
[----:B------:R-:W2:Y:S02]  /*3f320*/  LDL.LU R26, [R1+0x458] ;  /* 0x00045800011a7983 */ /* 0x000ea40000300800 */
[----:B------:R-:W2:Y:S11]  /*3f330*/  LDL.LU R27, [R1+0x45c] ;  /* 0x00045c00011b7983 */ /* 0x000eb60000300800 */
[----:B------:R-:W-:Y:S02]  /*3f340*/  @!UPT UIADD3 URZ, URZ, URZ, URZ ;  /* 0x0000003f3f3ff290 */ /* 0x000fe4000fffe03f */
[----:B------:R-:W-:Y:S01]  /*3f350*/  STL.64 [R1+0x7a0], R8 ;  /* 0x0007a00801007387 */ /* 0x000fe20000100a00 */
[----:B------:R0:W-:Y:S03]  /*3f360*/  STL.64 [R1+0x7a8], R10 ;  /* 0x0007a80a01007387 */ /* 0x0001e60000100a00 */
[----:B0-----:R-:W3:Y:S01]  /*3f370*/  LDL.LU.64 R10, [R1+0x37a8] ;  /* 0x0037a800010a7983 */ /* 0x001ee20000300a00 */
[----:B------:R-:W4:Y:S02]  /*3f380*/  LDL.LU.64 R8, [R1+0x37a0] ;  /* 0x0037a00001087983 */ /* 0x000f240000300a00 */
[----:B------:R0:W-:Y:S02]  /*3f390*/  STL.64 [R1+0x34b0], R14 ;  /* 0x0034b00e01007387 */ /* 0x0001e40000100a00 */
[----:B------:R1:W-:Y:S01]  /*3f3a0*/  STL.64 [R1+0x34a8], R12 ;  /* 0x0034a80c01007387 */ /* 0x0003e20000100a00 */
[----:B0-----:R-:W-:Y:S01]  /*3f3b0*/  MOV R14, R6 ;  /* 0x00000006000e7202 */ /* 0x001fe20000000f00 */
[----:B-1----:R-:W2:Y:S04]  /*3f3c0*/  LDL R12, [R1+0xb7c] ;  /* 0x000b7c00010c7983 */ /* 0x002ea80000100800 */
[----:B------:R-:W2:Y:S01]  /*3f3d0*/  LDL R13, [R1+0xb6c] ;  /* 0x000b6c00010d7983 */ /* 0x000ea20000100800 */
[----:B------:R-:W2:Y:S02]  /*3f3e0*/  LDL.LU R6, [R1+0x379c] ;  /* 0x00379c0001067983 */ /* 0x000ea40000300800 */
[----:B------:R-:W-:-:S02]  /*3f3f0*/  IMAD.MOV.U32 R15, RZ, RZ, R7 ;  /* 0x000000ffff0f7224 */ /* 0x000fc400078e0007 */
[----:B------:R-:W2:Y:S01]  /*3f400*/  LDL.LU R7, [R1+0x3798] ;  /* 0x0037980001077983 */ /* 0x000ea20000300800 */
[C---:B---3--:R-:W-:Y:S11]  /*3f410*/  HMMA.16816.F32 R16, R20.reuse, R10, R16 ;  /* 0x0000000a1410723c */ /* 0x048ff60000001810 */
[----:B------:R-:W-:Y:S11]  /*3f420*/  @!UPT UIADD3 URZ, URZ, URZ, URZ ;  /* 0x0000003f3f3ff290 */ /* 0x000ff6000fffe03f */
[----:B------:R-:W-:Y:S01]  /*3f430*/  @!UPT UIADD3 URZ, URZ, URZ, URZ ;  /* 0x0000003f3f3ff290 */ /* 0x000fe2000fffe03f */
[----:B------:R-:W-:Y:S01]  /*3f440*/  STL.64 [R1+0x790], R16 ;  /* 0x0007901001007387 */ /* 0x000fe20000100a00 */
[----:B------:R0:W-:Y:S03]  /*3f450*/  STL.64 [R1+0x798], R18 ;  /* 0x0007981201007387 */ /* 0x0001e60000100a00 */
[----:B0-----:R-:W2:Y:S01]  /*3f460*/  LDL.LU.64 R18, [R1+0x3790] ;  /* 0x0037900001127983 */ /* 0x001ea20000300a00 */
[----:B------:R-:W2:Y:S02]  /*3f470*/  LDL.LU.64 R16, [R1+0x3788] ;  /* 0x0037880001107983 */ /* 0x000ea40000300a00 */
[----:B------:R-:W-:Y:S02]  /*3f480*/  STL.64 [R1+0x34c0], R10 ;  /* 0x0034c00a01007387 */ /* 0x000fe40000100a00 */
[----:B----4-:R0:W-:Y:S02]  /*3f490*/  STL.64 [R1+0x34b8], R8 ;  /* 0x0034b80801007387 */ /* 0x0101e40000100a00 */
[----:B0-----:R-:W3:Y:S01]  /*3f4a0*/  LDL R9, [R1+0xb80] ;  /* 0x000b800001097983 */ /* 0x001ee20000100800 */
[----:B------:R-:W4:Y:S02]  /*3f4b0*/  LDL.LU R10, [R1+0x2f8] ;  /* 0x0002f800010a7983 */ /* 0x000f240000300800 */
[----:B------:R-:W4:Y:S01]  /*3f4c0*/  LDL.LU R11, [R1+0x2fc] ;  /* 0x0002fc00010b7983 */ /* 0x000f220000300800 */
[----:B--2---:R-:W-:Y:S01]  /*3f4d0*/  HMMA.16816.F32 R20, R20, R6, R16 ;  /* 0x000000061414723c */ /* 0x004fe20000001810 */
[----:B------:R-:W2:Y:S01]  /*3f4e0*/  LDL.LU.64 R18, [R1+0x3780] ;  /* 0x0037800001127983 */ /* 0x000ea20000300a00 */
[----:B------:R-:W2:Y:S11]  /*3f4f0*/  LDL.LU.64 R16, [R1+0x3778] ;  /* 0x0037780001107983 */ /* 0x000eb60000300a00 */
[----:B------:R-:W-:Y:S10]  /*3f500*/  @!UPT UIADD3 URZ, URZ, URZ, URZ ;  /* 0x0000003f3f3ff290 */ /* 0x000ff4000fffe03f */
[----:B------:R3:W-:Y:S01]  /*3f510*/  STL.64 [R1+0x780], R20 ;  /* 0x0007801401007387 */ /* 0x0007e20000100a00 */
[----:B------:R5:W-:Y:S01]  /*3f520*/  STL.64 [R1+0x788], R22 ;  /* 0x0007881601007387 */ /* 0x000be20000100a00 */
[----:B---3--:R-:W-:Y:S02]  /*3f530*/  F2FP.PACK_AB R20, R9, R12 ;  /* 0x0000000c0914723e */ /* 0x008fe400000000ff */
[----:B-----5:R-:W-:Y:S02]  /*3f540*/  F2FP.PACK_AB R23, R3, R4 ;  /* 0x000000040317723e */ /* 0x020fe400000000ff */
[----:B------:R-:W3:Y:S01]  /*3f550*/  LDL.LU R3, [R1+0x3774] ;  /* 0x0037740001037983 */ /* 0x000ee20000300800 */
[----:B------:R-:W5:Y:S01]  /*3f560*/  LDL.LU R4, [R1+0x3770] ;  /* 0x0037700001047983 */ /* 0x000f620000300800 */
[----:B--2---:R-:W-:Y:S02]  /*3f570*/  F2FP.PACK_AB R21, R13, R16 ;  /* 0x000000100d15723e */ /* 0x004fe400000000ff */
[----:B------:R-:W-:-:S07]  /*3f580*/  F2FP.PACK_AB R22, R17, R5 ;  /* 0x000000051116723e */ /* 0x000fce00000000ff */
[C---:B------:R-:W-:Y:S01]  /*3f590*/  HMMA.16816.F32 R16, R20.reuse, R18, R24 ;  /* 0x000000121410723c */ /* 0x040fe20000001818 */
        /* <DEDUP_REMOVED lines=13> */
[----:B------:R-:W3:Y:S02]  /*3f670*/  LDL R5, [R1+0x980] ;  /* 0x0009800001057983 */ /* 0x000ee40000100800 */
[----:B------:R-:W-:Y:S01]  /*3f680*/  STL.64 [R1+0x35f8], R6 ;  /* 0x0035f80601007387 */ /* 0x000fe20000100a00 */
[C---:B--2---:R-:W-:Y:S01]  /*3f690*/  HMMA.16816.F32 R16, R20.reuse, R18, R24 ;  /* 0x000000121410723c */ /* 0x044fe20000001818 */
[----:B---3--:R-:W-:Y:S01]  /*3f6a0*/  STL [R1+0x35f0], R5 ;  /* 0x0035f00501007387 */ /* 0x008fe20000100800 */
[----:B------:R-:W2:Y:S02]  /*3f6b0*/  LDL.LU.64 R26, [R1+0x3738] ;  /* 0x00373800011a7983 */ /* 0x000ea40000300a00 */
[----:B------:R-:W2:Y:S11]  /*3f6c0*/  LDL.LU.64 R24, [R1+0x3730] ;  /* 0x0037300001187983 */ /* 0x000eb60000300a00 */
[----:B------:R-:W-:Y:S08]  /*3f6d0*/  @!UPT UIADD3 URZ, URZ, URZ, URZ ;  /* 0x0000003f3f3ff290 */ /* 0x000ff0000fffe03f */
        /* <DEDUP_REMOVED lines=59> */
[----:B------:R-:W4:Y:S02]  /*3fa90*/  LDL.LU.64 R16, [R1+0x3660] ;  /* 0x0036600001107983 */ /* 0x000f240000300a00 */
[----:B----4-:R-:W-:Y:S01]  /*3faa0*/  HMMA.16816.F32 R8, R20, R10, R16 ;  /* 0x0000000a1408723c */ /* 0x010fe20000001810 */
[----:B------:R-:W4:Y:S01]  /*3fab0*/  LDL.LU.64 R18, [R1+0x3658] ;  /* 0x0036580001127983 */ /* 0x000f220000300a00 */
[----:B------:R-:W2:Y:S11]  /*3fac0*/  LDL.LU.64 R16, [R1+0x3650] ;  /* 0x0036500001107983 */ /* 0x000eb60000300a00 */
[----:B------:R-:W-:Y:S10]  /*3fad0*/  @!UPT UIADD3 URZ, URZ, URZ, URZ ;  /* 0x0000003f3f3ff290 */ /* 0x000ff4000fffe03f */
[----:B------:R-:W-:Y:S01]  /*3fae0*/  STL.64 [R1+0x300], R8 ;  /* 0x0003000801007387 */ /* 0x000fe20000100a00 */
[----:B------:R0:W-:Y:S02]  /*3faf0*/  STL.64 [R1+0x308], R10 ;  /* 0x0003080a01007387 */ /* 0x0001e40000100a00 */
[----:B0-----:R-:W-:Y:S02]  /*3fb00*/  MOV R10, R29 ;  /* 0x0000001d000a7202 */ /* 0x001fe40000000f00 */
[----:B------:R-:W-:-:S05]  /*3fb10*/  MOV R11, R28 ;  /* 0x0000001c000b7202 */ /* 0x000fca0000000f00 */
[----:B------:R0:W-:Y:S01]  /*3fb20*/  STL.64 [R1+0x34d8], R10 ;  /* 0x0034d80a01007387 */ /* 0x0001e20000100a00 */
[----:B------:R-:W2:Y:S02]  /*3fb30*/  LDL.LU R8, [R1+0x2a0] ;  /* 0x0002a00001087983 */ /* 0x000ea40000300800 */
[----:B------:R-:W2:Y:S01]  /*3fb40*/  LDL.LU R9, [R1+0x2a4] ;  /* 0x0002a40001097983 */ /* 0x000ea20000300800 */
[----:B0-----:R-:W2:Y:S01]  /*3fb50*/  LDL.LU R10, [R1+0x2a8] ;  /* 0x0002a800010a7983 */ /* 0x001ea20000300800 */
[----:B------:R-:W2:Y:S02]  /*3fb60*/  LDL.LU R11, [R1+0x2ac] ;  /* 0x0002ac00010b7983 */ /* 0x000ea40000300800 */
[----:B--2---:R-:W-:Y:S07]  /*3fb70*/  HMMA.16816.F32 R12, R20, R14, R8 ;  /* 0x0000000e140c723c */ /* 0x004fee0000001808 */
[----:B---3--:R-:W-:Y:S01]  /*3fb80*/  IMAD.MOV.U32 R10, RZ, RZ, R25 ;  /* 0x000000ffff0a7224 */ /* 0x008fe200078e0019 */
[----:B------:R-:W-:Y:S11]  /*3fb90*/  MOV R11, R0 ;  /* 0x00000000000b7202 */ /* 0x000ff60000000f00 */
[----:B------:R-:W-:Y:S04]  /*3fba0*/  @!UPT UIADD3 URZ, URZ, URZ, URZ ;  /* 0x0000003f3f3ff290 */ /* 0x000fe8000fffe03f */
[----:B------:R-:W-:Y:S01]  /*3fbb0*/  STL.64 [R1+0x2f0], R12 ;  /* 0x0002f00c01007387 */ /* 0x000fe20000100a00 */
[----:B------:R-:W-:Y:S02]  /*3fbc0*/  STL.64 [R1+0x2f8], R14 ;  /* 0x0002f80e01007387 */ /* 0x000fe40000100a00 */
[----:B------:R0:W-:Y:S02]  /*3fbd0*/  STL.64 [R1+0x34f0], R10 ;  /* 0x0034f00a01007387 */ /* 0x0001e40000100a00 */
[----:B0-----:R-:W-:Y:S01]  /*3fbe0*/  MOV R10, R24 ;  /* 0x00000018000a7202 */ /* 0x001fe20000000f00 */
[----:B------:R-:W-:-:S05]  /*3fbf0*/  IMAD.MOV.U32 R11, RZ, RZ, R2 ;  /* 0x000000ffff0b7224 */ /* 0x000fca00078e0002 */
[----:B------:R-:W-:Y:S01]  /*3fc00*/  STL.64 [R1+0x3508], R10 ;  /* 0x0035080a01007387 */ /* 0x000fe20000100a00 */
[----:B------:R-:W2:Y:S02]  /*3fc10*/  LDL.LU R28, [R1+0x830] ;  /* 0x00083000011c7983 */ /* 0x000ea40000300800 */
[----:B------:R-:W3:Y:S02]  /*3fc20*/  LDL.LU R29, [R1+0x834] ;  /* 0x00083400011d7983 */ /* 0x000ee40000300800 */
[----:B------:R-:W2:Y:S01]  /*3fc30*/  LDL.LU R25, [R1+0x820] ;  /* 0x0008200001197983 */ /* 0x000ea20000300800 */
[----:B------:R-:W-:Y:S04]  /*3fc40*/  STL.64 [R1+0x34d0], R26 ;  /* 0x0034d01a01007387 */ /* 0x000fe80000100a00 */
[----:B--2---:R0:W-:Y:S01]  /*3fc50*/  STL [R1+0x34c8], R25 ;  /* 0x0034c81901007387 */ /* 0x0041e20000100800 */
[----:B------:R-:W2:Y:S03]  /*3fc60*/  LDL.LU R24, [R1+0x30] ;  /* 0x0000300001187983 */ /* 0x000ea60000300800 */
[----:B0-----:R-:W2:Y:S01]  /*3fc70*/  LDL.LU R25, [R1+0x34] ;  /* 0x0000340001197983 */ /* 0x001ea20000300800 */
[----:B------:R-:W2:Y:S02]  /*3fc80*/  LDL.LU R26, [R1+0x38] ;  /* 0x00003800011a7983 */ /* 0x000ea40000300800 */
[----:B------:R-:W2:Y:S01]  /*3fc90*/  LDL.LU R27, [R1+0x3c] ;  /* 0x00003c00011b7983 */ /* 0x000ea20000300800 */
[----:B------:R-:W-:-:S02]  /*3fca0*/  MOV R10, R17 ;  /* 0x00000011000a7202 */ /* 0x000fc40000000f00 */
[----:B------:R-:W-:Y:S01]  /*3fcb0*/  MOV R11, R3 ;  /* 0x00000003000b7202 */ /* 0x000fe20000000f00 */
        /* <DEDUP_REMOVED lines=9> */
[----:B-----5:R-:W-:Y:S01]  /*3fd50*/  IMAD.MOV.U32 R10, RZ, RZ, R4 ;  /* 0x000000ffff0a7224 */ /* 0x020fe200078e0004 */
[----:B------:R-:W-:Y:S01]  /*3fd60*/  MOV R11, R16 ;  /* 0x00000010000b7202 */ /* 0x000fe20000000f00 */
[----:B------:R-:W5:Y:S01]  /*3fd70*/  LDL.LU R4, [R1+0x3640] ;  /* 0x0036400001047983 */ /* 0x000f620000300800 */
        /* <DEDUP_REMOVED lines=8> */
[----:B----4-:R-:W-:Y:S01]  /*3fe00*/  MOV R10, R19 ;  /* 0x00000013000a7202 */ /* 0x010fe20000000f00 */
[----:B------:R-:W-:Y:S01]  /*3fe10*/  IMAD.MOV.U32 R11, RZ, RZ, R18 ;  /* 0x000000ffff0b7224 */ /* 0x000fe200078e0012 */
        /* <DEDUP_REMOVED lines=9> */
[----:B---3--:R-:W-:-:S02]  /*3feb0*/  MOV R10, R3 ;  /* 0x00000003000a7202 */ /* 0x008fc40000000f00 */
[----:B------:R-:W-:Y:S01]  /*3fec0*/  MOV R11, R17 ;  /* 0x00000011000b7202 */ /* 0x000fe20000000f00 */
[----:B------:R-:W3:Y:S01]  /*3fed0*/  LDL.LU R3, [R1+0x3630] ;  /* 0x0036300001037983 */ /* 0x000ee20000300800 */
[----:B------:R-:W3:Y:S03]  /*3fee0*/  LDL.LU R17, [R1+0x362c] ;  /* 0x00362c0001117983 */ /* 0x000ee60000300800 */
[----:B------:R0:W-:Y:S02]  /*3fef0*/  STL.64 [R1+0x3568], R10 ;  /* 0x0035680a01007387 */ /* 0x0001e40000100a00 */
[----:B0-----:R-:W-:Y:S01]  /*3ff00*/  IMAD.MOV.U32 R10, RZ, RZ, R16 ;  /* 0x000000ffff0a7224 */ /* 0x001fe200078e0010 */
[----:B-----5:R-:W-:Y:S01]  /*3ff10*/  MOV R11, R4 ;  /* 0x00000004000b7202 */ /* 0x020fe20000000f00 */
        /* <DEDUP_REMOVED lines=9> */
[----:B------:R-:W-:Y:S01]  /*3ffb0*/  MOV R10, R18 ;  /* 0x00000012000a7202 */ /* 0x000fe20000000f00 */
[----:B----4-:R-:W-:Y:S01]  /*3ffc0*/  IMAD.MOV.U32 R11, RZ, RZ, R19 ;  /* 0x000000ffff0b7224 */ /* 0x010fe200078e0013 */
        /* <DEDUP_REMOVED lines=20> */
[----:B------:R-:W-:Y:S01]  /*40110*/  IMAD.MOV.U32 R10, RZ, RZ, R4 ;  /* 0x000000ffff0a7224 */ /* 0x000fe200078e0004 */
        /* <DEDUP_REMOVED lines=12> */
[----:B---3--:R-:W-:-:S02]  /*401e0*/  MOV R18, R3 ;  /* 0x0000000300127202 */ /* 0x008fc40000000f00 */
[----:B------:R-:W-:Y:S01]  /*401f0*/  MOV R19, R17 ;  /* 0x0000001100137202 */ /* 0x000fe20000000f00 */
[----:B------:R-:W3:Y:S01]  /*40200*/  LDL.LU R3, [R1+0x3608] ;  /* 0x0036080001037983 */ /* 0x000ee20000300800 */
[----:B------:R-:W-:-:S03]  /*40210*/  IMAD.MOV.U32 R14, RZ, RZ, R16 ;  /* 0x000000ffff0e7224 */ /* 0x000fc600078e0010 */
[----:B------:R0:W-:Y:S01]  /*40220*/  STL.64 [R1+0x3600], R18 ;  /* 0x0036001201007387 */ /* 0x0001e20000100a00 */
[----:B------:R-:W4:Y:S02]  /*40230*/  LDL.LU R16, [R1+0x290] ;  /* 0x0002900001107983 */ /* 0x000f240000300800 */
[----:B------:R-:W4:Y:S01]  /*40240*/  LDL.LU R17, [R1+0x294] ;  /* 0x0002940001117983 */ /* 0x000f220000300800 */
[----:B-----5:R-:W-:Y:S01]  /*40250*/  MOV R15, R4 ;  /* 0x00000004000f7202 */ /* 0x020fe20000000f00 */
[----:B0-----:R-:W4:Y:S01]  /*40260*/  LDL.LU R18, [R1+0x298] ;  /* 0x0002980001127983 */ /* 0x001f220000300800 */
[----:B------:R-:W4:Y:S02]  /*40270*/  LDL.LU R19, [R1+0x29c] ;  /* 0x00029c0001137983 */ /* 0x000f240000300800 */
[----:B------:R-:W5:Y:S02]  /*40280*/  LDL.LU R4, [R1+0x140] ;  /* 0x0001400001047983 */ /* 0x000f640000300800 */
[----:B------:R-:W5:Y:S01]  /*40290*/  LDL.LU R5, [R1+0x144] ;  /* 0x0001440001057983 */ /* 0x000f620000300800 */
[----:B------:R-:W5:Y:S01]  /*402a0*/  LDL.LU R6, [R1+0x148] ;  /* 0x0001480001067983 */ /* 0x000f620000300800 */
[----:B------:R-:W5:Y:S02]  /*402b0*/  LDL.LU R7, [R1+0x14c] ;  /* 0x00014c0001077983 */ /* 0x000f640000300800 */
[----:B------:R0:W-:Y:S02]  /*402c0*/  STL.64 [R1+0x35e0], R10 ;  /* 0x0035e00a01007387 */ /* 0x0001e40000100a00 */
[----:B------:R-:W3:Y:S01]  /*402d0*/  LDL.LU R8, [R1+0xf0] ;  /* 0x0000f00001087983 */ /* 0x000ee20000300800 */
[----:B------:R-:W3:Y:S04]  /*402e0*/  LDL.LU R9, [R1+0xf4] ;  /* 0x0000f40001097983 */ /* 0x000ee80000300800 */
[----:B0-----:R-:W3:Y:S01]  /*402f0*/  LDL.LU R10, [R1+0xf8] ;  /* 0x0000f800010a7983 */ /* 0x001ee20000300800 */
        /* <DEDUP_REMOVED lines=19> */
[C---:B----4-:R-:W-:Y:S01]  /*40430*/  HMMA.16816.F32 R12, R20.reuse, R14, R16 ;  /* 0x0000000e140c723c */ /* 0x050fe20000001810 */
[----:B--2---:R-:W-:Y:S01]  /*40440*/  STL.64 [R1+0x35d8], R26 ;  /* 0x0035d81a01007387 */ /* 0x004fe20000100a00 */
[----:B------:R0:W-:Y:S03]  /*40450*/  STL.64 [R1+0x35d0], R24 ;  /* 0x0035d01801007387 */ /* 0x0001e60000100a00 */
[----:B0-----:R-:W2:Y:S01]  /*40460*/  LDL.LU R24, [R1+0xe0] ;  /* 0x0000e00001187983 */ /* 0x001ea20000300800 */
[----:B------:R-:W2:Y:S02]  /*40470*/  LDL.LU R25, [R1+0xe4] ;  /* 0x0000e40001197983 */ /* 0x000ea40000300800 */
[----:B------:R-:W2:Y:S02]  /*40480*/  LDL.LU R26, [R1+0xe8] ;  /* 0x0000e800011a7983 */ /* 0x000ea40000300800 */
[----:B------:R-:W2:Y:S01]  /*40490*/  LDL.LU R27, [R1+0xec] ;  /* 0x0000ec00011b7983 */ /* 0x000ea20000300800 */
[----:B------:R-:W5:Y:S11]  /*404a0*/  LDL.LU.64 R18, [R1+0x3600] ;  /* 0x0036000001127983 */ /* 0x000f760000300a00 */
[----:B------:R-:W-:Y:S01]  /*404b0*/  @!UPT UIADD3 URZ, URZ, URZ, URZ ;  /* 0x0000003f3f3ff290 */ /* 0x000fe2000fffe03f */
[----:B------:R0:W-:Y:S02]  /*404c0*/  STL.64 [R1+0x2e0], R12 ;  /* 0x0002e00c01007387 */ /* 0x0001e40000100a00 */
[----:B------:R1:W-:Y:S01]  /*404d0*/  STL.64 [R1+0x2e8], R14 ;  /* 0x0002e80e01007387 */ /* 0x0003e20000100a00 */
[----:B0-----:R-:W4:Y:S01]  /*404e0*/  LDL.LU R12, [R1+0x20] ;  /* 0x00002000010c7983 */ /* 0x001f220000300800 */
[----:B------:R-:W4:Y:S02]  /*404f0*/  LDL.LU R13, [R1+0x24] ;  /* 0x00002400010d7983 */ /* 0x000f240000300800 */
[----:B-1----:R-:W4:Y:S02]  /*40500*/  LDL.LU R14, [R1+0x28] ;  /* 0x00002800010e7983 */ /* 0x002f240000300800 */
[----:B------:R-:W4:Y:S01]  /*40510*/  LDL.LU R15, [R1+0x2c] ;  /* 0x00002c00010f7983 */ /* 0x000f220000300800 */
[C---:B-----5:R-:W-:Y:S01]  /*40520*/  HMMA.16816.F32 R16, R20.reuse, R18, R4 ;  /* 0x000000121410723c */ /* 0x060fe20000001804 */
[----:B------:R-:W5:Y:S01]  /*40530*/  LDL.LU.64 R6, [R1+0x35f8] ;  /* 0x0035f80001067983 */ /* 0x000f620000300a00 */
[----:B------:R-:W2:Y:S11]  /*40540*/  LDL.LU R5, [R1+0x35f0] ;  /* 0x0035f00001057983 */ /* 0x000eb60000300800 */
[----:B------:R-:W-:Y:S10]  /*40550*/  @!UPT UIADD3 URZ, URZ, URZ, URZ ;  /* 0x0000003f3f3ff290 */ /* 0x000ff4000fffe03f */
[----:B------:R-:W-:Y:S01]  /*40560*/  STL.64 [R1+0x2d0], R16 ;  /* 0x0002d01001007387 */ /* 0x000fe20000100a00 */
[----:B------:R0:W-:Y:S03]  /*40570*/  STL.64 [R1+0x2d8], R18 ;  /* 0x0002d81201007387 */ /* 0x0001e60000100a00 */
[----:B0-----:R-:W3:Y:S01]  /*40580*/  LDL.LU.64 R18, [R1+0x35e8] ;  /* 0x0035e80001127983 */ /* 0x001ee20000300a00 */
[----:B------:R-:W2:Y:S01]  /*40590*/  LDL.LU R4, [R1+0x824] ;  /* 0x0008240001047983 */ /* 0x000ea20000300800 */
[C---:B---3--:R-:W-:Y:S02]  /*405a0*/  HMMA.16816.F32 R16, R20.reuse, R18, R8 ;  /* 0x000000121410723c */ /* 0x048fe40000001808 */
[----:B------:R-:W2:Y:S11]  /*405b0*/  LDL.LU.64 R10, [R1+0x35e0] ;  /* 0x0035e000010a7983 */ /* 0x000eb60000300a00 */
[----:B------:R-:W-:Y:S10]  /*405c0*/  @!UPT UIADD3 URZ, URZ, URZ, URZ ;  /* 0x0000003f3f3ff290 */ /* 0x000ff4000fffe03f */
[----:B------:R0:W-:Y:S01]  /*405d0*/  STL.64 [R1+0x2c0], R16 ;  /* 0x0002c01001007387 */ /* 0x0001e20000100a00 */
[----:B------:R1:W-:Y:S03]  /*405e0*/  STL.64 [R1+0x2c8], R18 ;  /* 0x0002c81201007387 */ /* 0x0003e60000100a00 */
[----:B0-----:R-:W3:Y:S01]  /*405f0*/  LDL.LU R16, [R1] ;  /* 0x0000000001107983 */ /* 0x001ee20000300800 */
[----:B------:R-:W3:Y:S02]  /*40600*/  LDL.LU R17, [R1+0x4] ;  /* 0x0000040001117983 */ /* 0x000ee40000300800 */
[----:B-1----:R-:W3:Y:S01]  /*40610*/  LDL.LU R18, [R1+0x8] ;  /* 0x0000080001127983 */ /* 0x002ee20000300800 */
        /* <DEDUP_REMOVED lines=28> */
[----:B------:R-:W-:Y:S02]  /*407e0*/  MOV R19, R3 ;  /* 0x0000000300137202 */ /* 0x000fe40000000f00 */
[----:B------:R-:W3:Y:S01]  /*407f0*/  LDL.LU R3, [R1+0x838] ;  /* 0x0008380001037983 */ /* 0x000ee20000300800 */
        /* <DEDUP_REMOVED lines=49> */
[----:B------:R-:W-:-:S04]  /*40b10*/  FFMA R0, R28, c[0x0][0x188], -R5 ;  /* 0x000062001c007a23 */ /* 0x000fc80000000805 */
[----:B------:R-:W-:-:S04]  /*40b20*/  FMUL R2, R0, 1.4426950216293334961 ;  /* 0x3fb8aa3b00027820 */ /* 0x000fc80000400000 */
[----:B------:R0:W1:Y:S01]  /*40b30*/  MUFU.EX2 R28, R2 ;  /* 0x00000002001c7308 */ /* 0x0000620000000800 */
[----:B--2---:R-:W-:Y:S01]  /*40b40*/  HMMA.16816.F32 R8, R20, R10, R24 ;  /* 0x0000000a1408723c */ /* 0x004fe20000001818 */
[----:B------:R-:W4:Y:S01]  /*40b50*/  LDL.LU.64 R26, [R1+0x34d0] ;  /* 0x0034d000011a7983 */ /* 0x000f220000300a00 */
[----:B------:R-:W2:Y:S02]  /*40b60*/  LDL.LU R25, [R1+0x34c8] ;  /* 0x0034c80001197983 */ /* 0x000ea40000300800 */
[----:B------:R-:W-:-:S04]  /*40b70*/  FFMA R0, R29, c[0x0][0x188], -R5 ;  /* 0x000062001d007a23 */ /* 0x000fc80000000805 */
[----:B0-----:R-:W-:Y:S11]  /*40b80*/  FMUL R2, R0, 1.4426950216293334961 ;  /* 0x3fb8aa3b00027820 */ /* 0x001ff60000400000 */
[----:B------:R-:W-:Y:S04]  /*40b90*/  @!UPT UIADD3 URZ, URZ, URZ, URZ ;  /* 0x0000003f3f3ff290 */ /* 0x000fe8000fffe03f */
[----:B------:R-:W-:Y:S01]  /*40ba0*/  STL.64 [R1+0x5f0], R8 ;  /* 0x0005f00801007387 */ /* 0x000fe20000100a00 */
[----:B------:R0:W-:Y:S03]  /*40bb0*/  STL.64 [R1+0x5f8], R10 ;  /* 0x0005f80a01007387 */ /* 0x0001e60000100a00 */
[----:B0-----:R-:W3:Y:S01]  /*40bc0*/  LDL.LU.64 R10, [R1+0x34c0] ;  /* 0x0034c000010a7983 */ /* 0x001ee20000300a00 */
[----:B------:R-:W3:Y:S02]  /*40bd0*/  LDL.LU.64 R8, [R1+0x34b8] ;  /* 0x0034b80001087983 */ /* 0x000ee40000300a00 */
[----:B-1----:R-:W-:Y:S02]  /*40be0*/  STL [R1+0xb68], R28 ;  /* 0x000b681c01007387 */ /* 0x002fe40000100800 */
[----:B------:R0:W-:Y:S02]  /*40bf0*/  STL [R1+0x3434], R28 ;  /* 0x0034341c01007387 */ /* 0x0001e40000100800 */
[----:B0-----:R-:W3:Y:S01]  /*40c00*/  LDL.LU R28, [R1+0x82c] ;  /* 0x00082c00011c7983 */ /* 0x001ee20000300800 */
[----:B--2---:R-:W-:-:S02]  /*40c10*/  FFMA R0, R25, c[0x0][0x188], -R5 ;  /* 0x0000620019007a23 */ /* 0x004fc40000000805 */
[----:B----4-:R-:W-:Y:S01]  /*40c20*/  HMMA.16816.F32 R24, R20, R26, R12 ;  /* 0x0000001a1418723c */ /* 0x010fe2000000180c */
[----:B------:R-:W3:Y:S01]  /*40c30*/  LDL.LU.64 R14, [R1+0x34b0] ;  /* 0x0034b000010e7983 */ /* 0x000ee20000300a00 */
[----:B------:R-:W2:Y:S01]  /*40c40*/  LDL.LU.64 R12, [R1+0x34a8] ;  /* 0x0034a800010c7983 */ /* 0x000ea20000300a00 */
[----:B------:R0:W1:Y:S02]  /*40c50*/  MUFU.EX2 R29, R2 ;  /* 0x00000002001d7308 */ /* 0x0000640000000800 */
[----:B0-----:R-:W-:-:S06]  /*40c60*/  FMUL R2, R0, 1.4426950216293334961 ;  /* 0x3fb8aa3b00027820 */ /* 0x001fcc0000400000 */
[----:B------:R-:W0:Y:S11]  /*40c70*/  MUFU.EX2 R2, R2 ;  /* 0x0000000200027308 */ /* 0x000e360000000800 */
[----:B------:R-:W-:Y:S01]  /*40c80*/  @!UPT UIADD3 URZ, URZ, URZ, URZ ;  /* 0x0000003f3f3ff290 */ /* 0x000fe2000fffe03f */
[----:B------:R-:W-:Y:S01]  /*40c90*/  STL.64 [R1+0x5e0], R24 ;  /* 0x0005e01801007387 */ /* 0x000fe20000100a00 */
[----:B------:R4:W-:Y:S03]  /*40ca0*/  STL.64 [R1+0x5e8], R26 ;  /* 0x0005e81a01007387 */ /* 0x0009e60000100a00 */
[----:B----4-:R-:W5:Y:S01]  /*40cb0*/  LDL.LU.64 R26, [R1+0x34a0] ;  /* 0x0034a000011a7983 */ /* 0x010f620000300a00 */
[----:B------:R-:W5:Y:S02]  /*40cc0*/  LDL.LU.64 R24, [R1+0x3498] ;  /* 0x0034980001187983 */ /* 0x000f640000300a00 */
[----:B-1----:R-:W-:Y:S02]  /*40cd0*/  STL [R1+0xb64], R29 ;  /* 0x000b641d01007387 */ /* 0x002fe40000100800 */
[----:B------:R1:W-:Y:S02]  /*40ce0*/  STL [R1+0x3438], R29 ;  /* 0x0034381d01007387 */ /* 0x0003e40000100800 */
[----:B-1----:R-:W4:Y:S01]  /*40cf0*/  LDL R29, [R1+0x984] ;  /* 0x00098400011d7983 */ /* 0x002f220000100800 */
        /* <DEDUP_REMOVED lines=8> */
[----:B------:R-:W5:Y:S02]  /*40d80*/  LDL.LU R14, [R1+0x828] ;  /* 0x00082800010e7983 */ /* 0x000f640000300800 */
[----:B--2---:R0:W-:Y:S02]  /*40d90*/  STL.64 [R1+0x32c8], R12 ;  /* 0x0032c80c01007387 */ /* 0x0041e40000100a00 */
[----:B0-----:R-:W2:Y:S01]  /*40da0*/  LDL.LU R13, [R1+0x83c] ;  /* 0x00083c00010d7983 */ /* 0x001ea20000300800 */
[----:B------:R-:W-:-:S04]  /*40db0*/  FFMA R0, R4, c[0x0][0x188], -R5 ;  /* 0x0000620004007a23 */ /* 0x000fc80000000805 */
[----:B------:R-:W-:Y:S02]  /*40dc0*/  FMUL R2, R0, 1.4426950216293334961 ;  /* 0x3fb8aa3b00027820 */ /* 0x000fe40000400000 */
[----:B----4-:R-:W-:Y:S02]  /*40dd0*/  FFMA R0, R3, c[0x0][0x188], -R29 ;  /* 0x0000620003007a23 */ /* 0x010fe4000000081d */
[----:B------:R-:W0:Y:S04]  /*40de0*/  S2R R3, SR_TID.X ;  /* 0x0000000000037919 */ /* 0x000e280000002100 */
[----:B------:R1:W-:Y:S04]  /*40df0*/  STL.64 [R1+0x3248], R8 ;  /* 0x0032480801007387 */ /* 0x0003e80000100a00 */
[----:B------:R-:W4:Y:S01]  /*40e00*/  S2R R15, SR_TID.X ;  /* 0x00000000000f7919 */ /* 0x000f220000002100 */
[----:B------:R-:W0:Y:S02]  /*40e10*/  MUFU.EX2 R5, R2 ;  /* 0x0000000200057308 */ /* 0x000e240000000800 */
[----:B0-----:R-:W-:Y:S01]  /*40e20*/  LOP3.LUT R4, R3, 0x7, RZ, 0xc0, !PT ;  /* 0x0000000703047812 */ /* 0x001fe200078ec0ff */
[----:B------:R-:W-:-:S05]  /*40e30*/  FMUL R3, R0, 1.4426950216293334961 ;  /* 0x3fb8aa3b00037820 */ /* 0x000fca0000400000 */
[----:B-1----:R-:W0:Y:S01]  /*40e40*/  MUFU.EX2 R9, R3 ;  /* 0x0000000300097308 */ /* 0x002e220000000800 */
[----:B------:R-:W-:Y:S02]  /*40e50*/  IMAD R4, R4, 0x110, RZ ;  /* 0x0000011004047824 */ /* 0x000fe400078e02ff */
[----:B----4-:R-:W-:-:S05]  /*40e60*/  IMAD.SHL.U32 R15, R15, 0x2, RZ ;  /* 0x000000020f0f7824 */ /* 0x010fca00078e00ff */
[----:B------:R-:W-:Y:S01]  /*40e70*/  LOP3.LUT R4, R4, 0x30, R15, 0x78, !PT ;  /* 0x0000003004047812 */ /* 0x000fe200078e780f */
[C---:B---3--:R-:W-:Y:S11]  /*40e80*/  HMMA.16816.F32 R16, R20.reuse, R10, R16 ;  /* 0x0000000a1410723c */ /* 0x048ff60000001810 */
[----:B------:R-:W-:Y:S11]  /*40e90*/  @!UPT UIADD3 URZ, URZ, URZ, URZ ;  /* 0x0000003f3f3ff290 */ /* 0x000ff6000fffe03f */
[----:B------:R-:W-:Y:S01]  /*40ea0*/  @!UPT UIADD3 URZ, URZ, URZ, URZ ;  /* 0x0000003f3f3ff290 */ /* 0x000fe2000fffe03f */
[----:B------:R-:W-:Y:S01]  /*40eb0*/  STL.64 [R1+0x5c0], R16 ;  /* 0x0005c01001007387 */ /* 0x000fe20000100a00 */
[----:B------:R5:W-:Y:S02]  /*40ec0*/  STL.64 [R1+0x5c8], R18 ;  /* 0x0005c81201007387 */ /* 0x000be40000100a00 */
[----:B-----5:R-:W-:Y:S01]  /*40ed0*/  HMMA.16816.F32 R16, R20, R6, R24 ;  /* 0x000000061410723c */ /* 0x020fe20000001818 */
[----:B------:R-:W-:Y:S01]  /*40ee0*/  STL [R1+0xb60], R5 ;  /* 0x000b600501007387 */ /* 0x000fe20000100800 */
[----:B------:R-:W-:Y:S02]  /*40ef0*/  STL [R1+0x343c], R5 ;  /* 0x00343c0501007387 */ /* 0x000fe40000100800 */
[----:B------:R-:W3:Y:S02]  /*40f00*/  LDL.LU R12, [R1+0x670] ;  /* 0x00067000010c7983 */ /* 0x000ee40000300800 */
[--C-:B--2---:R-:W-:Y:S02]  /*40f10*/  FFMA R0, R13, c[0x0][0x188], -R29.reuse ;  /* 0x000062000d007a23 */ /* 0x104fe4000000081d */
[----:B------:R-:W-:Y:S11]  /*40f20*/  FFMA R2, R14, c[0x0][0x188], -R29 ;  /* 0x000062000e027a23 */ /* 0x000ff6000000081d */
[----:B------:R-:W-:Y:S04]  /*40f30*/  @!UPT UIADD3 URZ, URZ, URZ, URZ ;  /* 0x0000003f3f3ff290 */ /* 0x000fe8000fffe03f */
[----:B------:R-:W-:Y:S01]  /*40f40*/  STL.64 [R1+0x5a0], R16 ;  /* 0x0005a01001007387 */ /* 0x000fe20000100a00 */
[----:B------:R-:W-:Y:S02]  /*40f50*/  STL.64 [R1+0x5a8], R18 ;  /* 0x0005a81201007387 */ /* 0x000fe40000100a00 */
[----:B0-----:R-:W-:Y:S02]  /*40f60*/  STL [R1+0xb54], R9 ;  /* 0x000b540901007387 */ /* 0x001fe40000100800 */
[----:B------:R-:W-:Y:S01]  /*40f70*/  STL [R1+0x3440], R9 ;  /* 0x0034400901007387 */ /* 0x000fe20000100800 */
[----:B------:R-:W3:Y:S01]  /*40f80*/  LDL.LU R13, [R1+0x674] ;  /* 0x00067400010d7983 */ /* 0x000ee20000300800 */
[----:B------:R-:W2:Y:S02]  /*40f90*/  LDL.LU R14, [R1+0x678] ;  /* 0x00067800010e7983 */ /* 0x000ea40000300800 */
[----:B------:R-:W2:Y:S01]  /*40fa0*/  LDL.LU R15, [R1+0x67c] ;  /* 0x00067c00010f7983 */ /* 0x000ea20000300800 */
[----:B------:R-:W-:-:S05]  /*40fb0*/  LOP3.LUT R4, R4, 0x40, RZ, 0x3c, !PT ;  /* 0x0000004004047812 */ /* 0x000fca00078e3cff */
[----:B------:R-:W0:Y:S01]  /*40fc0*/  LDSM.16.M88.4 R16, [R4+0x20000] ;  /* 0x020000000410783b */ /* 0x000e220000000200 */
[----:B------:R-:W-:Y:S02]  /*40fd0*/  FFMA R3, R28, c[0x0][0x188], -R29 ;  /* 0x000062001c037a23 */ /* 0x000fe4000000081d */
[----:B------:R-:W-:Y:S01]  /*40fe0*/  FMUL R0, R0, 1.4426950216293334961 ;  /* 0x3fb8aa3b00007820 */ /* 0x000fe20000400000 */
[----:B------:R-:W-:Y:S01]  /*40ff0*/  LDSM.16.M88.4 R20, [R4+0x26000] ;  /* 0x026000000414783b */ /* 0x000fe20000000200 */
[----:B0-----:R-:W-:Y:S02]  /*41000*/  MOV R10, R17 ;  /* 0x00000011000a7202 */ /* 0x001fe40000000f00 */
[----:B------:R-:W-:Y:S01]  /*41010*/  MOV R11, R16 ;  /* 0x00000010000b7202 */ /* 0x000fe20000000f00 */
[----:B--2---:R-:W-:Y:S01]  /*41020*/  STL.64 [R1+0x32d8], R14 ;  /* 0x0032d80e01007387 */ /* 0x004fe20000100a00 */
[----:B---3--:R-:W-:Y:S02]  /*41030*/  STL.64 [R1+0x32d0], R12 ;  /* 0x0032d00c01007387 */ /* 0x008fe40000100a00 */
[----:B------:R-:W0:Y:S04]  /*41040*/  LDSM.16.M88.4 R12, [R4+0x20800] ;  /* 0x02080000040c783b */ /* 0x000e280000000200 */
[----:B------:R-:W-:Y:S01]  /*41050*/  STL.64 [R1+0x1a0], R16 ;  /* 0x0001a01001007387 */ /* 0x000fe20000100a00 */
[----:B------:R-:W-:Y:S01]  /*41060*/  STL.64 [R1+0x1a8], R18 ;  /* 0x0001a81201007387 */ /* 0x000fe20000100a00 */
[----:B------:R-:W-:Y:S02]  /*41070*/  STL [R1+0x3448], R10 ;  /* 0x0034480a01007387 */ /* 0x000fe40000100800 */
[----:B------:R-:W-:Y:S02]  /*41080*/  STL [R1+0x3444], R11 ;  /* 0x0034440b01007387 */ /* 0x000fe40000100800 */
[----:B------:R-:W1:Y:S04]  /*41090*/  LDSM.16.M88.4 R8, [R4+0x21000] ;  /* 0x021000000408783b */ /* 0x000e680000000200 */
[----:B------:R-:W-:Y:S01]  /*410a0*/  LDSM.16.M88.4 R16, [R4+0x24800] ;  /* 0x024800000410783b */ /* 0x000fe20000000200 */
[----:B0-----:R-:W-:Y:S01]  /*410b0*/  MOV R24, R13 ;  /* 0x0000000d00187202 */ /* 0x001fe20000000f00 */
[----:B------:R-:W-:-:S02]  /*410c0*/  IMAD.MOV.U32 R25, RZ, RZ, R12 ;  /* 0x000000ffff197224 */ /* 0x000fc400078e000c */
[----:B------:R-:W-:Y:S01]  /*410d0*/  STL.64 [R1+0x190], R12 ;  /* 0x0001900c01007387 */ /* 0x000fe20000100a00 */
[----:B------:R-:W-:Y:S02]  /*410e0*/  STL.64 [R1+0x198], R14 ;  /* 0x0001980e01007387 */ /* 0x000fe40000100a00 */
[----:B------:R-:W-:Y:S01]  /*410f0*/  STL [R1+0x3450], R24 ;  /* 0x0034501801007387 */ /* 0x000fe20000100800 */
[----:B-1----:R-:W-:Y:S01]  /*41100*/  MOV R27, R8 ;  /* 0x00000008001b7202 */ /* 0x002fe20000000f00 */
[----:B------:R-:W-:Y:S01]  /*41110*/  STL [R1+0x344c], R25 ;  /* 0x00344c1901007387 */ /* 0x000fe20000100800 */
[----:B------:R-:W-:Y:S02]  /*41120*/  STL.64 [R1+0x180], R8 ;  /* 0x0001800801007387 */ /* 0x000fe40000100a00 */
[----:B------:R-:W-:Y:S02]  /*41130*/  STL.64 [R1+0x188], R10 ;  /* 0x0001880a01007387 */ /* 0x000fe40000100a00 */
[----:B------:R-:W-:Y:S01]  /*41140*/  IMAD.MOV.U32 R26, RZ, RZ, R9 ;  /* 0x000000ffff1a7224 */ /* 0x000fe200078e0009 */
[----:B------:R-:W-:Y:S04]  /*41150*/  LDSM.16.M88.4 R12, [R4+0x22000] ;  /* 0x02200000040c783b */ /* 0x000fe80000000200 */
[----:B------:R-:W0:Y:S04]  /*41160*/  LDSM.16.M88.4 R8, [R4+0x21800] ;  /* 0x021800000408783b */ /* 0x000e280000000200 */
[----:B------:R-:W-:Y:S01]  /*41170*/  STL [R1+0x3458], R26 ;  /* 0x0034581a01007387 */ /* 0x000fe20000100800 */
[----:B------:R-:W-:Y:S01]  /*41180*/  STL [R1+0x3454], R27 ;  /* 0x0034541b01007387 */ /* 0x000fe20000100800 */
[----:B0-----:R-:W-:-:S02]  /*41190*/  MOV R28, R9 ;  /* 0x00000009001c7202 */ /* 0x001fc40000000f00 */
[----:B------:R-:W-:Y:S01]  /*411a0*/  MOV R29, R8 ;  /* 0x00000008001d7202 */ /* 0x000fe20000000f00 */
[----:B------:R0:W-:Y:S01]  /*411b0*/  STL.64 [R1+0x170], R8 ;  /* 0x0001700801007387 */ /* 0x0001e20000100a00 */
[----:B------:R-:W-:Y:S02]  /*411c0*/  STL.64 [R1+0x178], R10 ;  /* 0x0001780a01007387 */ /* 0x000fe40000100a00 */
[----:B------:R-:W-:Y:S01]  /*411d0*/  STL [R1+0x3460], R28 ;  /* 0x0034601c01007387 */ /* 0x000fe20000100800 */
[----:B------:R-:W-:Y:S01]  /*411e0*/  STL [R1+0x345c], R29 ;  /* 0x00345c1d01007387 */ /* 0x000fe20000100800 */
[----:B------:R-:W-:Y:S02]  /*411f0*/  STL.64 [R1+0x160], R12 ;  /* 0x0001600c01007387 */ /* 0x000fe40000100a00 */
[----:B------:R-:W-:Y:S01]  /*41200*/  STL.64 [R1+0x168], R14 ;  /* 0x0001680e01007387 */ /* 0x000fe20000100a00 */
[----:B------:R-:W-:Y:S01]  /*41210*/  MOV R5, R13 ;  /* 0x0000000d00057202 */ /* 0x000fe20000000f00 */
[----:B0-----:R-:W-:-:S02]  /*41220*/  IMAD.MOV.U32 R9, RZ, RZ, R12 ;  /* 0x000000ffff097224 */ /* 0x001fc400078e000c */
[----:B------:R-:W0:Y:S04]  /*41230*/  LDSM.16.M88.4 R12, [R4+0x22800] ;  /* 0x02280000040c783b */ /* 0x000e280000000200 */
[----:B------:R-:W-:Y:S01]  /*41240*/  STL [R1+0x3468], R5 ;  /* 0x0034680501007387 */ /* 0x000fe20000100800 */
[----:B------:R-:W-:Y:S03]  /*41250*/  STL [R1+0x3464], R9 ;  /* 0x0034640901007387 */ /* 0x000fe60000100800 */
[----:B0-----:R-:W-:Y:S01]  /*41260*/  STL.64 [R1+0x150], R12 ;  /* 0x0001500c01007387 */ /* 0x001fe20000100a00 */
[----:B------:R-:W-:Y:S01]  /*41270*/  MOV R10, R12 ;  /* 0x0000000c000a7202 */ /* 0x000fe20000000f00 */
[----:B------:R-:W-:Y:S02]  /*41280*/  STL.64 [R1+0x158], R14 ;  /* 0x0001580e01007387 */ /* 0x000fe40000100a00 */
[----:B------:R-:W-:-:S02]  /*41290*/  IMAD.MOV.U32 R11, RZ, RZ, R13 ;  /* 0x000000ffff0b7224 */ /* 0x000fc400078e000d */
[----:B------:R-:W0:Y:S04]  /*412a0*/  LDSM.16.M88.4 R12, [R4+0x23000] ;  /* 0x02300000040c783b */ /* 0x000e280000000200 */
[----:B------:R-:W-:Y:S01]  /*412b0*/  STL [R1+0x3470], R11 ;  /* 0x0034700b01007387 */ /* 0x000fe20000100800 */
[----:B------:R-:W-:Y:S01]  /*412c0*/  STL [R1+0x346c], R10 ;  /* 0x00346c0a01007387 */ /* 0x000fe20000100800 */
[----:B------:R-:W1:Y:S02]  /*412d0*/  MUFU.EX2 R8, R0 ;  /* 0x0000000000087308 */ /* 0x000e640000000800 */
[----:B0-----:R-:W-:Y:S01]  /*412e0*/  STL.64 [R1+0x140], R12 ;  /* 0x0001400c01007387 */ /* 0x001fe20000100a00 */
[----:B------:R-:W-:Y:S01]  /*412f0*/  MOV R24, R12 ;  /* 0x0000000c00187202 */ /* 0x000fe20000000f00 */
[----:B------:R-:W-:Y:S01]  /*41300*/  STL.64 [R1+0x148], R14 ;  /* 0x0001480e01007387 */ /* 0x000fe20000100a00 */
[----:B------:R-:W-:-:S02]  /*41310*/  MOV R25, R13 ;  /* 0x0000000d00197202 */ /* 0x000fc40000000f00 */
[----:B------:R-:W0:Y:S04]  /*41320*/  LDSM.16.M88.4 R12, [R4+0x23800] ;  /* 0x02380000040c783b */ /* 0x000e280000000200 */
[----:B-1----:R-:W-:Y:S04]  /*41330*/  STL [R1+0xb4c], R8 ;  /* 0x000b4c0801007387 */ /* 0x002fe80000100800 */
[----:B0-----:R-:W-:Y:S01]  /*41340*/  STL.64 [R1+0x130], R12 ;  /* 0x0001300c01007387 */ /* 0x001fe20000100a00 */
[----:B------:R-:W-:Y:S02]  /*41350*/  IMAD.MOV.U32 R26, RZ, RZ, R12 ;  /* 0x000000ffff1a7224 */ /* 0x000fe400078e000c */
[----:B------:R-:W-:Y:S01]  /*41360*/  STL.64 [R1+0x138], R14 ;  /* 0x0001380e01007387 */ /* 0x000fe20000100a00 */
[----:B------:R-:W-:-:S02]  /*41370*/  MOV R27, R13 ;  /* 0x0000000d001b7202 */ /* 0x000fc40000000f00 */
[----:B------:R-:W0:Y:S04]  /*41380*/  LDSM.16.M88.4 R12, [R4+0x24000] ;  /* 0x02400000040c783b */ /* 0x000e280000000200 */
[----:B------:R-:W-:Y:S01]  /*41390*/  STL.64 [R1+0x3480], R26 ;  /* 0x0034801a01007387 */ /* 0x000fe20000100a00 */
[----:B------:R-:W-:Y:S01]  /*413a0*/  STL.64 [R1+0x3478], R24 ;  /* 0x0034781801007387 */ /* 0x000fe20000100a00 */
[----:B------:R-:W-:Y:S01]  /*413b0*/  MOV R7, R16 ;  /* 0x0000001000077202 */ /* 0x000fe20000000f00 */
[----:B------:R-:W-:Y:S01]  /*413c0*/  FMUL R2, R2, 1.4426950216293334961 ;  /* 0x3fb8aa3b02027820 */ /* 0x000fe20000400000 */
[----:B------:R-:W-:Y:S01]  /*413d0*/  MOV R5, R20 ;  /* 0x0000001400057202 */ /* 0x000fe20000000f00 */
[----:B------:R-:W-:Y:S01]  /*413e0*/  IMAD.MOV.U32 R9, RZ, RZ, R21 ;  /* 0x000000ffff097224 */ /* 0x000fe200078e0015 */
[----:B------:R-:W-:Y:S04]  /*413f0*/  LDSM.16.M88.4 R24, [R4+0x28000] ;  /* 0x028000000418783b */ /* 0x000fe80000000200 */
[----:B0-----:R0:W-:Y:S01]  /*41400*/  STL.64 [R1+0x120], R12 ;  /* 0x0001200c01007387 */ /* 0x0011e20000100a00 */
[----:B------:R-:W-:Y:S01]  /*41410*/  STL.64 [R1+0x128], R14 ;  /* 0x0001280e01007387 */ /* 0x000fe20000100a00 */
[----:B------:R-:W-:Y:S01]  /*41420*/  MOV R28, R12 ;  /* 0x0000000c001c7202 */ /* 0x000fe20000000f00 */
[----:B------:R-:W-:Y:S01]  /*41430*/  STL.64 [R1+0x110], R16 ;  /* 0x0001101001007387 */ /* 0x000fe20000100a00 */
[----:B------:R-:W-:Y:S01]  /*41440*/  STL.64 [R1+0x118], R18 ;  /* 0x0001181201007387 */ /* 0x000fe20000100a00 */
[----:B0-----:R-:W-:-:S03]  /*41450*/  MOV R12, R17 ;  /* 0x00000011000c7202 */ /* 0x001fc60000000f00 */
[----:B------:R-:W0:Y:S01]  /*41460*/  LDSM.16.M88.4 R16, [R4+0x25000] ;  /* 0x025000000410783b */ /* 0x000e220000000200 */
[----:B------:R1:W2:Y:S03]  /*41470*/  MUFU.EX2 R6, R2 ;  /* 0x0000000200067308 */ /* 0x0002a60000000800 */
[----:B0-----:R-:W-:Y:S01]  /*41480*/  STL.64 [R1+0x100], R16 ;  /* 0x0001001001007387 */ /* 0x001fe20000100a00 */
[----:B------:R-:W-:Y:S02]  /*41490*/  STL.64 [R1+0x108], R18 ;  /* 0x0001081201007387 */ /* 0x000fe40000100a00 */
[----:B------:R-:W-:Y:S02]  /*414a0*/  STL.64 [R1+0xe0], R20 ;  /* 0x0000e01401007387 */ /* 0x000fe40000100a00 */
[----:B------:R-:W-:Y:S02]  /*414b0*/  STL.64 [R1+0xe8], R22 ;  /* 0x0000e81601007387 */ /* 0x000fe40000100a00 */
[----:B------:R-:W0:Y:S01]  /*414c0*/  LDSM.16.M88.4 R20, [R4+0x26800] ;  /* 0x026800000414783b */ /* 0x000e220000000200 */
[----:B-1----:R-:W-:Y:S01]  /*414d0*/  IMAD.MOV.U32 R2, RZ, RZ, R16 ;  /* 0x000000ffff027224 */ /* 0x002fe200078e0010 */
[----:B------:R-:W-:-:S02]  /*414e0*/  MOV R0, R17 ;  /* 0x0000001100007202 */ /* 0x000fc40000000f00 */
[----:B------:R-:W1:Y:S04]  /*414f0*/  LDSM.16.M88.4 R16, [R4+0x25800] ;  /* 0x025800000410783b */ /* 0x000e680000000200 */
[----:B--2---:R-:W-:Y:S01]  /*41500*/  STL [R1+0xb50], R6 ;  /* 0x000b500601007387 */ /* 0x004fe20000100800 */
[----:B------:R-:W-:Y:S02]  /*41510*/  IMAD.MOV.U32 R29, RZ, RZ, R13 ;  /* 0x000000ffff1d7224 */ /* 0x000fe400078e000d */
[----:B------:R-:W-:Y:S01]  /*41520*/  FMUL R3, R3, 1.4426950216293334961 ;  /* 0x3fb8aa3b03037820 */ /* 0x000fe20000400000 */
[----:B0-----:R-:W-:Y:S01]  /*41530*/  STL.64 [R1+0xd0], R20 ;  /* 0x0000d01401007387 */ /* 0x001fe20000100a00 */
[----:B------:R-:W-:Y:S03]  /*41540*/  STL.64 [R1+0xd8], R22 ;  /* 0x0000d81601007387 */ /* 0x000fe60000100a00 */
[----:B-1----:R-:W-:Y:S01]  /*41550*/  STL.64 [R1+0xf0], R16 ;  /* 0x0000f01001007387 */ /* 0x002fe20000100a00 */
[----:B------:R0:W-:Y:S02]  /*41560*/  STL.64 [R1+0xf8], R18 ;  /* 0x0000f81201007387 */ /* 0x0001e40000100a00 */
[----:B0-----:R-:W-:-:S02]  /*41570*/  IMAD.MOV.U32 R19, RZ, RZ, R12 ;  /* 0x000000ffff137224 */ /* 0x001fc400078e000c */
[----:B------:R-:W0:Y:S01]  /*41580*/  LDSM.16.M88.4 R12, [R4+0x27000] ;  /* 0x02700000040c783b */ /* 0x000e220000000200 */
[----:B------:R-:W-:Y:S02]  /*41590*/  MOV R11, R20 ;  /* 0x00000014000b7202 */ /* 0x000fe40000000f00 */
[----:B------:R-:W-:Y:S02]  /*415a0*/  MOV R10, R21 ;  /* 0x00000015000a7202 */ /* 0x000fe40000000f00 */
[----:B------:R-:W1:Y:S01]  /*415b0*/  LDSM.16.M88.4 R20, [R4+0x27800] ;  /* 0x027800000414783b */ /* 0x000e620000000200 */
[----:B------:R-:W-:Y:S02]  /*415c0*/  MOV R18, R7 ;  /* 0x0000000700127202 */ /* 0x000fe40000000f00 */
[----:B------:R-:W2:Y:S01]  /*415d0*/  MUFU.EX2 R7, R3 ;  /* 0x0000000300077308 */ /* 0x000ea20000000800 */
[----:B------:R3:W-:Y:S01]  /*415e0*/  STL.64 [R1+0x3320], R16 ;  /* 0x0033201001007387 */ /* 0x0007e20000100a00 */
[----:B------:R-:W-:Y:S02]  /*415f0*/  STL.64 [R1+0xa0], R24 ;  /* 0x0000a01801007387 */ /* 0x000fe40000100a00 */
[----:B------:R4:W-:Y:S01]  /*41600*/  STL.64 [R1+0xa8], R26 ;  /* 0x0000a81a01007387 */ /* 0x0009e20000100a00 */
[----:B---3--:R-:W-:Y:S01]  /*41610*/  MOV R16, R2 ;  /* 0x0000000200107202 */ /* 0x008fe20000000f00 */
[----:B------:R-:W-:Y:S01]  /*41620*/  IMAD.MOV.U32 R17, RZ, RZ, R0 ;  /* 0x000000ffff117224 */ /* 0x000fe200078e0000 */
[----:B------:R-:W-:-:S02]  /*41630*/  MOV R2, R24 ;  /* 0x0000001800027202 */ /* 0x000fc40000000f00 */
[----:B------:R-:W-:Y:S01]  /*41640*/  MOV R0, R25 ;  /* 0x0000001900007202 */ /* 0x000fe20000000f00 */
[----:B----4-:R-:W3:Y:S01]  /*41650*/  LDL.LU.64 R26, [R1+0x3480] ;  /* 0x00348000011a7983 */ /* 0x010ee20000300a00 */
[----:B------:R-:W4:Y:S02]  /*41660*/  LDL.LU.64 R24, [R1+0x3478] ;  /* 0x0034780001187983 */ /* 0x000f240000300a00 */
[----:B--2---:R-:W-:Y:S01]  /*41670*/  STL [R1+0xb58], R7 ;  /* 0x000b580701007387 */ /* 0x004fe20000100800 */
[----:B0-----:R-:W-:Y:S01]  /*41680*/  STL.64 [R1+0xc0], R12 ;  /* 0x0000c00c01007387 */ /* 0x001fe20000100a00 */
[----:B------:R-:W-:Y:S02]  /*41690*/  STL.64 [R1+0xc8], R14 ;  /* 0x0000c80e01007387 */ /* 0x000fe40000100a00 */
[----:B------:R0:W-:Y:S02]  /*416a0*/  STL.64 [R1+0x32e8], R12 ;  /* 0x0032e80c01007387 */ /* 0x0001e40000100a00 */
[----:B0-----:R-:W-:Y:S01]  /*416b0*/  IMAD.MOV.U32 R12, RZ, RZ, R11 ;  /* 0x000000ffff0c7224 */ /* 0x001fe200078e000b */
[----:B------:R-:W-:Y:S01]  /*416c0*/  MOV R13, R10 ;  /* 0x0000000a000d7202 */ /* 0x000fe20000000f00 */
[----:B------:R-:W2:Y:S01]  /*416d0*/  LDL.LU R11, [R1+0x3470] ;  /* 0x00347000010b7983 */ /* 0x000ea20000300800 */
[----:B------:R-:W5:Y:S03]  /*416e0*/  LDL.LU R10, [R1+0x346c] ;  /* 0x00346c00010a7983 */ /* 0x000f660000300800 */
[----:B------:R0:W-:Y:S02]  /*416f0*/  STL.64 [R1+0x3300], R12 ;  /* 0x0033000c01007387 */ /* 0x0001e40000100a00 */
[----:B0-----:R-:W-:Y:S01]  /*41700*/  MOV R12, R5 ;  /* 0x00000005000c7202 */ /* 0x001fe20000000f00 */
[----:B------:R-:W-:Y:S01]  /*41710*/  IMAD.MOV.U32 R13, RZ, RZ, R9 ;  /* 0x000000ffff0d7224 */ /* 0x000fe200078e0009 */
[----:B------:R-:W2:Y:S01]  /*41720*/  LDL.LU R5, [R1+0x3468] ;  /* 0x0034680001057983 */ /* 0x000ea20000300800 */
[----:B------:R-:W2:Y:S03]  /*41730*/  LDL.LU R9, [R1+0x3464] ;  /* 0x0034640001097983 */ /* 0x000ea60000300800 */
[----:B------:R-:W-:Y:S01]  /*41740*/  STL.64 [R1+0x3318], R12 ;  /* 0x0033180c01007387 */ /* 0x000fe20000100a00 */
[----:B-1----:R-:W-:Y:S02]  /*41750*/  STL.64 [R1+0xb0], R20 ;  /* 0x0000b01401007387 */ /* 0x002fe40000100a00 */
[----:B------:R-:W-:Y:S02]  /*41760*/  STL.64 [R1+0xb8], R22 ;  /* 0x0000b81601007387 */ /* 0x000fe40000100a00 */
[----:B------:R0:W-:Y:S02]  /*41770*/  STL.64 [R1+0x32e0], R20 ;  /* 0x0032e01401007387 */ /* 0x0001e40000100a00 */
[----:B0-----:R-:W2:Y:S01]  /*41780*/  LDL.LU R20, [R1+0x680] ;  /* 0x0006800001147983 */ /* 0x001ea20000300800 */
[----:B------:R-:W2:Y:S02]  /*41790*/  LDL.LU R21, [R1+0x684] ;  /* 0x0006840001157983 */ /* 0x000ea40000300800 */
[----:B------:R-:W2:Y:S02]  /*417a0*/  LDL.LU R22, [R1+0x688] ;  /* 0x0006880001167983 */ /* 0x000ea40000300800 */
[----:B------:R-:W2:Y:S01]  /*417b0*/  LDL.LU R23, [R1+0x68c] ;  /* 0x00068c0001177983 */ /* 0x000ea20000300800 */
[----:B------:R0:W-:Y:S01]  /*417c0*/  STL.64 [R1+0x3338], R16 ;  /* 0x0033381001007387 */ /* 0x0001e20000100a00 */
[----:B------:R-:W2:Y:S02]  /*417d0*/  LDL.LU R12, [R1+0x6b0] ;  /* 0x0006b000010c7983 */ /* 0x000ea40000300800 */
[----:B------:R-:W2:Y:S02]  /*417e0*/  LDL.LU R13, [R1+0x6b4] ;  /* 0x0006b400010d7983 */ /* 0x000ea40000300800 */
[----:B------:R-:W2:Y:S01]  /*417f0*/  LDL.LU R14, [R1+0x6b8] ;  /* 0x0006b800010e7983 */ /* 0x000ea20000300800 */
[----:B------:R-:W2:Y:S01]  /*41800*/  LDL.LU R15, [R1+0x6bc] ;  /* 0x0006bc00010f7983 */ /* 0x000ea20000300800 */
[----:B0-----:R-:W-:-:S02]  /*41810*/  MOV R16, R18 ;  /* 0x0000001200107202 */ /* 0x001fc40000000f00 */
[----:B------:R-:W-:-:S05]  /*41820*/  MOV R17, R19 ;  /* 0x0000001300117202 */ /* 0x000fca0000000f00 */
        /* <DEDUP_REMOVED lines=44> */
[----:B------:R0:W-:Y:S02]  /*41af0*/  STL.64 [R1+0x33b0], R16 ;  /* 0x0033b01001007387 */ /* 0x0001e40000100a00 */
[----:B0-----:R-:W-:Y:S01]  /*41b00*/  MOV R16, R9 ;  /* 0x0000000900107202 */ /* 0x001fe20000000f00 */
        /* <DEDUP_REMOVED lines=21> */
[----:B---3--:R-:W-:Y:S01]  /*41c60*/  IMAD.MOV.U32 R16, RZ, RZ, R27 ;  /* 0x000000ffff107224 */ /* 0x008fe200078e001b */
[----:B------:R-:W-:-:S05]  /*41c70*/  MOV R17, R26 ;  /* 0x0000001a00117202 */ /* 0x000fca0000000f00 */
[----:B------:R-:W-:Y:S04]  /*41c80*/  STL.64 [R1+0x33f8], R16 ;  /* 0x0033f81001007387 */ /* 0x000fe80000100a00 */
[----:B--2---:R-:W-:Y:S01]  /*41c90*/  STL.64 [R1+0x33c0], R14 ;  /* 0x0033c00e01007387 */ /* 0x004fe20000100a00 */
[----:B------:R0:W-:Y:S03]  /*41ca0*/  STL.64 [R1+0x33b8], R12 ;  /* 0x0033b80c01007387 */ /* 0x0001e60000100a00 */
[----:B0-----:R-:W2:Y:S01]  /*41cb0*/  LDL.LU R12, [R1+0x230] ;  /* 0x00023000010c7983 */ /* 0x001ea20000300800 */
[----:B------:R-:W2:Y:S02]  /*41cc0*/  LDL.LU R13, [R1+0x234] ;  /* 0x00023400010d7983 */ /* 0x000ea40000300800 */
[----:B------:R-:W3:Y:S02]  /*41cd0*/  LDL.LU R14, [R1+0x238] ;  /* 0x00023800010e7983 */ /* 0x000ee40000300800 */
[----:B------:R-:W3:Y:S01]  /*41ce0*/  LDL.LU R15, [R1+0x23c] ;  /* 0x00023c00010f7983 */ /* 0x000ee20000300800 */
[----:B------:R-:W-:Y:S01]  /*41cf0*/  MOV R16, R25 ;  /* 0x0000001900107202 */ /* 0x000fe20000000f00 */
[----:B----4-:R-:W-:-:S05]  /*41d00*/  IMAD.MOV.U32 R17, RZ, RZ, R24 ;  /* 0x000000ffff117224 */ /* 0x010fca00078e0018 */
[----:B------:R-:W-:Y:S04]  /*41d10*/  STL.64 [R1+0x3410], R16 ;  /* 0x0034101001007387 */ /* 0x000fe80000100a00 */
[----:B---3--:R-:W-:Y:S01]  /*41d20*/  STL.64 [R1+0x33d8], R14 ;  /* 0x0033d80e01007387 */ /* 0x008fe20000100a00 */
[----:B--2---:R0:W-:Y:S03]  /*41d30*/  STL.64 [R1+0x33d0], R12 ;  /* 0x0033d00c01007387 */ /* 0x0041e60000100a00 */
[----:B0-----:R-:W2:Y:S01]  /*41d40*/  LDL.LU R12, [R1+0x250] ;  /* 0x00025000010c7983 */ /* 0x001ea20000300800 */
[----:B------:R-:W2:Y:S02]  /*41d50*/  LDL.LU R13, [R1+0x254] ;  /* 0x00025400010d7983 */ /* 0x000ea40000300800 */
[----:B------:R-:W3:Y:S02]  /*41d60*/  LDL.LU R14, [R1+0x258] ;  /* 0x00025800010e7983 */ /* 0x000ee40000300800 */
[----:B------:R-:W3:Y:S01]  /*41d70*/  LDL.LU R15, [R1+0x25c] ;  /* 0x00025c00010f7983 */ /* 0x000ee20000300800 */
[----:B------:R-:W4:Y:S01]  /*41d80*/  LDL R27, [R1+0xb5c] ;  /* 0x000b5c00011b7983 */ /* 0x000f220000100800 */
[----:B------:R-:W-:-:S02]  /*41d90*/  IMAD.MOV.U32 R26, RZ, RZ, R5 ;  /* 0x000000ffff1a7224 */ /* 0x000fc400078e0005 */
[----:B------:R-:W4:Y:S02]  /*41da0*/  LDL.LU R5, [R1+0x3430] ;  /* 0x0034300001057983 */ /* 0x000f240000300800 */
[----:B------:R-:W-:Y:S01]  /*41db0*/  IMAD.MOV.U32 R24, RZ, RZ, R28 ;  /* 0x000000ffff187224 */ /* 0x000fe200078e001c */
[----:B------:R-:W-:Y:S01]  /*41dc0*/  MOV R18, R29 ;  /* 0x0000001d00127202 */ /* 0x000fe20000000f00 */
[----:B------:R-:W4:Y:S01]  /*41dd0*/  LDL.LU R28, [R1+0x342c] ;  /* 0x00342c00011c7983 */ /* 0x000f220000300800 */
[----:B------:R-:W4:Y:S03]  /*41de0*/  LDL.LU R29, [R1+0x3428] ;  /* 0x00342800011d7983 */ /* 0x000f260000300800 */
[----:B---3--:R-:W-:Y:S01]  /*41df0*/  STL.64 [R1+0x33f0], R14 ;  /* 0x0033f00e01007387 */ /* 0x008fe20000100a00 */
[----:B--2---:R0:W-:Y:S03]  /*41e00*/  STL.64 [R1+0x33e8], R12 ;  /* 0x0033e80c01007387 */ /* 0x0041e60000100a00 */
[----:B0-----:R-:W2:Y:S01]  /*41e10*/  LDL.LU R12, [R1+0x260] ;  /* 0x00026000010c7983 */ /* 0x001ea20000300800 */
[----:B------:R-:W2:Y:S02]  /*41e20*/  LDL.LU R13, [R1+0x264] ;  /* 0x00026400010d7983 */ /* 0x000ea40000300800 */
[----:B------:R-:W3:Y:S02]  /*41e30*/  LDL.LU R14, [R1+0x268] ;  /* 0x00026800010e7983 */ /* 0x000ee40000300800 */
[----:B------:R-:W3:Y:S02]  /*41e40*/  LDL.LU R15, [R1+0x26c] ;  /* 0x00026c00010f7983 */ /* 0x000ee40000300800 */
[----:B---3--:R-:W-:Y:S01]  /*41e50*/  STL.64 [R1+0x3408], R14 ;  /* 0x0034080e01007387 */ /* 0x008fe20000100a00 */
[----:B--2---:R0:W-:Y:S03]  /*41e60*/  STL.64 [R1+0x3400], R12 ;  /* 0x0034000c01007387 */ /* 0x0041e60000100a00 */
[----:B0-----:R-:W2:Y:S01]  /*41e70*/  LDL.LU R12, [R1+0x270] ;  /* 0x00027000010c7983 */ /* 0x001ea20000300800 */
[----:B------:R-:W2:Y:S02]  /*41e80*/  LDL.LU R13, [R1+0x274] ;  /* 0x00027400010d7983 */ /* 0x000ea40000300800 */
[----:B------:R-:W3:Y:S02]  /*41e90*/  LDL.LU R14, [R1+0x278] ;  /* 0x00027800010e7983 */ /* 0x000ee40000300800 */
[----:B------:R-:W3:Y:S01]  /*41ea0*/  LDL.LU R15, [R1+0x27c] ;  /* 0x00027c00010f7983 */ /* 0x000ee20000300800 */
[----:B------:R-:W-:-:S02]  /*41eb0*/  MOV R16, R11 ;  /* 0x0000000b00107202 */ /* 0x000fc40000000f00 */
[----:B-----5:R-:W-:Y:S02]  /*41ec0*/  MOV R17, R10 ;  /* 0x0000000a00117202 */ /* 0x020fe40000000f00 */
[----:B------:R-:W-:Y:S02]  /*41ed0*/  MOV R25, R9 ;  /* 0x0000000900197202 */ /* 0x000fe40000000f00 */
[----:B------:R-:W-:Y:S02]  /*41ee0*/  MOV R19, R8 ;  /* 0x0000000800137202 */ /* 0x000fe40000000f00 */
[----:B------:R-:W0:Y:S04]  /*41ef0*/  LDSM.16.M88.4 R8, [R4+0x28800] ;  /* 0x028800000408783b */ /* 0x000e280000000200 */
[----:B---3--:R-:W-:Y:S01]  /*41f00*/  STL.64 [R1+0x3420], R14 ;  /* 0x0034200e01007387 */ /* 0x008fe20000100a00 */
[----:B--2---:R1:W-:Y:S03]  /*41f10*/  STL.64 [R1+0x3418], R12 ;  /* 0x0034180c01007387 */ /* 0x0043e60000100a00 */
[----:B-1----:R-:W2:Y:S01]  /*41f20*/  LDL.LU R12, [R1+0x280] ;  /* 0x00028000010c7983 */ /* 0x002ea20000300800 */
[----:B------:R-:W2:Y:S02]  /*41f30*/  LDL.LU R13, [R1+0x284] ;  /* 0x00028400010d7983 */ /* 0x000ea40000300800 */
[----:B------:R-:W2:Y:S02]  /*41f40*/  LDL.LU R14, [R1+0x288] ;  /* 0x00028800010e7983 */ /* 0x000ea40000300800 */
[----:B------:R-:W2:Y:S01]  /*41f50*/  LDL.LU R15, [R1+0x28c] ;  /* 0x00028c00010f7983 */ /* 0x000ea20000300800 */
[----:B------:R-:W-:Y:S01]  /*41f60*/  STL.64 [R1+0x32f8], R22 ;  /* 0x0032f81601007387 */ /* 0x000fe20000100a00 */
[----:B------:R1:W-:Y:S03]  /*41f70*/  STL.64 [R1+0x32f0], R20 ;  /* 0x0032f01401007387 */ /* 0x0003e60000100a00 */
[----:B-1----:R-:W3:Y:S01]  /*41f80*/  LDL.LU R20, [R1+0x690] ;  /* 0x0006900001147983 */ /* 0x002ee20000300800 */
[----:B------:R-:W3:Y:S02]  /*41f90*/  LDL.LU R21, [R1+0x694] ;  /* 0x0006940001157983 */ /* 0x000ee40000300800 */
[----:B------:R-:W5:Y:S02]  /*41fa0*/  LDL.LU R22, [R1+0x698] ;  /* 0x0006980001167983 */ /* 0x000f640000300800 */
[----:B------:R-:W5:Y:S01]  /*41fb0*/  LDL.LU R23, [R1+0x69c] ;  /* 0x00069c0001177983 */ /* 0x000f620000300800 */
[----:B----4-:R-:W-:-:S02]  /*41fc0*/  F2FP.PACK_AB R26, R26, R27 ;  /* 0x0000001b1a1a723e */ /* 0x010fc400000000ff */
[----:B------:R-:W-:Y:S02]  /*41fd0*/  F2FP.PACK_AB R24, R18, R24 ;  /* 0x000000181218723e */ /* 0x000fe400000000ff */
[----:B------:R-:W-:Y:S01]  /*41fe0*/  F2FP.PACK_AB R25, R19, R25 ;  /* 0x000000191319723e */ /* 0x000fe200000000ff */
[----:B------:R-:W-:-:S07]  /*41ff0*/  F2FP.PACK_AB R27, R7, R6 ;  /* 0x00000006071b723e */ /* 0x000fce00000000ff */
[C---:B--2---:R-:W-:Y:S01]  /*42000*/  HMMA.16816.F32 R16, R24.reuse, R16, R12 ;  /* 0x000000101810723c */ /* 0x044fe2000000180c */
[----:B-----5:R-:W-:Y:S01]  /*42010*/  STL.64 [R1+0x3310], R22 ;  /* 0x0033101601007387 */ /* 0x020fe20000100a00 */
[----:B---3--:R1:W-:Y:S03]  /*42020*/  STL.64 [R1+0x3308], R20 ;  /* 0x0033081401007387 */ /* 0x0083e60000100a00 */
[----:B-1----:R-:W2:Y:S01]  /*42030*/  LDL.LU R20, [R1+0x6a0] ;  /* 0x0006a00001147983 */ /* 0x002ea20000300800 */
[----:B------:R-:W2:Y:S02]  /*42040*/  LDL.LU R21, [R1+0x6a4] ;  /* 0x0006a40001157983 */ /* 0x000ea40000300800 */
[----:B------:R-:W2:Y:S02]  /*42050*/  LDL.LU R22, [R1+0x6a8] ;  /* 0x0006a80001167983 */ /* 0x000ea40000300800 */
[----:B------:R-:W2:Y:S01]  /*42060*/  LDL.LU R23, [R1+0x6ac] ;  /* 0x0006ac0001177983 */ /* 0x000ea20000300800 */
[----:B0-----:R-:W-:Y:S01]  /*42070*/  STL.64 [R1+0x90], R8 ;  /* 0x0000900801007387 */ /* 0x001fe20000100a00 */
[----:B------:R-:W-:Y:S02]  /*42080*/  STL.64 [R1+0x98], R10 ;  /* 0x0000980a01007387 */ /* 0x000fe40000100a00 */
[----:B------:R-:W3:Y:S02]  /*42090*/  LDL.LU.64 R14, [R1+0x3420] ;  /* 0x00342000010e7983 */ /* 0x000ee40000300a00 */
[----:B------:R-:W3:Y:S07]  /*420a0*/  LDL.LU.64 R12, [R1+0x3418] ;  /* 0x00341800010c7983 */ /* 0x000eee0000300a00 */
        /* <DEDUP_REMOVED lines=74> */
[----:B------:R-:W2:Y:S11]  /*42550*/  LDL.LU.64 R12, [R1+0x3318] ;  /* 0x00331800010c7983 */ /* 0x000eb60000300a00 */
[----:B------:R-:W-:Y:S10]  /*42560*/  @!UPT UIADD3 URZ, URZ, URZ, URZ ;  /* 0x0000003f3f3ff290 */ /* 0x000ff4000fffe03f */
[----:B------:R0:W-:Y:S01]  /*42570*/  STL.64 [R1+0x4f0], R16 ;  /* 0x0004f01001007387 */ /* 0x0001e20000100a00 */
[----:B------:R1:W-:Y:S03]  /*42580*/  STL.64 [R1+0x4f8], R18 ;  /* 0x0004f81201007387 */ /* 0x0003e60000100a00 */
[----:B0-----:R-:W3:Y:S01]  /*42590*/  LDL.LU R16, [R1+0x650] ;  /* 0x0006500001107983 */ /* 0x001ee20000300800 */
[----:B------:R-:W3:Y:S02]  /*425a0*/  LDL.LU R17, [R1+0x654] ;  /* 0x0006540001117983 */ /* 0x000ee40000300800 */
[----:B-1----:R-:W3:Y:S02]  /*425b0*/  LDL.LU R18, [R1+0x658] ;  /* 0x0006580001127983 */ /* 0x002ee40000300800 */
[----:B------:R-:W3:Y:S01]  /*425c0*/  LDL.LU R19, [R1+0x65c] ;  /* 0x00065c0001137983 */ /* 0x000ee20000300800 */
        /* <DEDUP_REMOVED lines=23> */
[----:B------:R-:W4:Y:S02]  /*42740*/  LDL.LU R7, [R1+0x844] ;  /* 0x0008440001077983 */ /* 0x000f240000300800 */
[----:B------:R-:W5:Y:S11]  /*42750*/  LDL.LU R15, [R1+0x858] ;  /* 0x00085800010f7983 */ /* 0x000f760000300800 */
[----:B------:R-:W-:Y:S08]  /*42760*/  @!UPT UIADD3 URZ, URZ, URZ, URZ ;  /* 0x0000003f3f3ff290 */ /* 0x000ff0000fffe03f */
[----:B------:R-:W-:Y:S01]  /*42770*/  STL.64 [R1+0x4b0], R20 ;  /* 0x0004b01401007387 */ /* 0x000fe20000100a00 */
[----:B------:R-:W-:Y:S03]  /*42780*/  STL.64 [R1+0x4b8], R22 ;  /* 0x0004b81601007387 */ /* 0x000fe60000100a00 */
[----:B-----5:R-:W-:Y:S01]  /*42790*/  STL [R1+0x3258], R15 ;  /* 0x0032580f01007387 */ /* 0x020fe20000100800 */
[----:B--2---:R0:W-:Y:S03]  /*427a0*/  STL.64 [R1+0x3250], R12 ;  /* 0x0032500c01007387 */ /* 0x0041e60000100a00 */
[----:B0-----:R-:W2:Y:S01]  /*427b0*/  LDL.LU R12, [R1+0x6d0] ;  /* 0x0006d000010c7983 */ /* 0x001ea20000300800 */
[----:B------:R-:W2:Y:S02]  /*427c0*/  LDL.LU R13, [R1+0x6d4] ;  /* 0x0006d400010d7983 */ /* 0x000ea40000300800 */
[----:B------:R-:W5:Y:S02]  /*427d0*/  LDL.LU R14, [R1+0x6d8] ;  /* 0x0006d800010e7983 */ /* 0x000f640000300800 */
[----:B------:R-:W5:Y:S01]  /*427e0*/  LDL.LU R15, [R1+0x6dc] ;  /* 0x0006dc00010f7983 */ /* 0x000f620000300800 */
[----:B------:R-:W4:Y:S04]  /*427f0*/  LDL.LU R6, [R1+0x840] ;  /* 0x0008400001067983 */ /* 0x000f280000300800 */
[----:B-----5:R-:W-:Y:S01]  /*42800*/  STL.64 [R1+0x3268], R14 ;  /* 0x0032680e01007387 */ /* 0x020fe20000100a00 */
[----:B--2---:R0:W-:Y:S02]  /*42810*/  STL.64 [R1+0x3260], R12 ;  /* 0x0032600c01007387 */ /* 0x0041e40000100a00 */
[----:B------:R-:W2:Y:S02]  /*42820*/  LDL.LU R20, [R1+0x6c0] ;  /* 0x0006c00001147983 */ /* 0x000ea40000300800 */
[----:B------:R-:W2:Y:S01]  /*42830*/  LDL.LU R21, [R1+0x6c4] ;  /* 0x0006c40001157983 */ /* 0x000ea20000300800 */
[----:B------:R-:W5:Y:S01]  /*42840*/  LDL.LU R22, [R1+0x6c8] ;  /* 0x0006c80001167983 */ /* 0x000f620000300800 */
[----:B------:R-:W-:-:S02]  /*42850*/  MOV R23, R29 ;  /* 0x0000001d00177202 */ /* 0x000fc40000000f00 */
[----:B------:R-:W3:Y:S02]  /*42860*/  LDL.LU R29, [R1+0x32c0] ;  /* 0x0032c000011d7983 */ /* 0x000ee40000300800 */
[----:B0-----:R-:W-:Y:S02]  /*42870*/  IMAD.MOV.U32 R13, RZ, RZ, R0 ;  /* 0x000000ffff0d7224 */ /* 0x001fe400078e0000 */
[----:B------:R-:W3:Y:S01]  /*42880*/  LDL.LU R0, [R1+0x850] ;  /* 0x0008500001007983 */ /* 0x000ee20000300800 */
[----:B------:R-:W3:Y:S03]  /*42890*/  LDL.LU R3, [R1+0x854] ;  /* 0x0008540001037983 */ /* 0x000ee60000300800 */
[----:B-----5:R-:W-:Y:S01]  /*428a0*/  STL.64 [R1+0x3278], R22 ;  /* 0x0032781601007387 */ /* 0x020fe20000100a00 */
[----:B--2---:R0:W-:Y:S03]  /*428b0*/  STL.64 [R1+0x3270], R20 ;  /* 0x0032701401007387 */ /* 0x0041e60000100a00 */
[----:B0-----:R-:W2:Y:S01]  /*428c0*/  LDL.LU R20, [R1+0x6e0] ;  /* 0x0006e00001147983 */ /* 0x001ea20000300800 */
[----:B------:R-:W2:Y:S02]  /*428d0*/  LDL.LU R21, [R1+0x6e4] ;  /* 0x0006e40001157983 */ /* 0x000ea40000300800 */
[----:B------:R-:W5:Y:S02]  /*428e0*/  LDL.LU R22, [R1+0x6e8] ;  /* 0x0006e80001167983 */ /* 0x000f640000300800 */
[----:B------:R-:W5:Y:S01]  /*428f0*/  LDL.LU R23, [R1+0x6ec] ;  /* 0x0006ec0001177983 */ /* 0x000f620000300800 */
[----:B------:R-:W-:Y:S01]  /*42900*/  MOV R12, R2 ;  /* 0x00000002000c7202 */ /* 0x000fe20000000f00 */
[----:B-----5:R-:W-:Y:S01]  /*42910*/  STL.64 [R1+0x3288], R22 ;  /* 0x0032881601007387 */ /* 0x020fe20000100a00 */
[----:B--2---:R0:W-:Y:S03]  /*42920*/  STL.64 [R1+0x3280], R20 ;  /* 0x0032801401007387 */ /* 0x0041e60000100a00 */
[----:B0-----:R-:W2:Y:S01]  /*42930*/  LDL.LU R20, [R1+0x660] ;  /* 0x0006600001147983 */ /* 0x001ea20000300800 */
[----:B------:R-:W2:Y:S02]  /*42940*/  LDL.LU R21, [R1+0x664] ;  /* 0x0006640001157983 */ /* 0x000ea40000300800 */
[----:B------:R-:W2:Y:S02]  /*42950*/  LDL.LU R22, [R1+0x668] ;  /* 0x0006680001167983 */ /* 0x000ea40000300800 */
[----:B------:R-:W2:Y:S02]  /*42960*/  LDL.LU R23, [R1+0x66c] ;  /* 0x00066c0001177983 */ /* 0x000ea40000300800 */
[C---:B--2---:R-:W-:Y:S08]  /*42970*/  HMMA.16816.F32 R20, R24.reuse, R12, R20 ;  /* 0x0000000c1814723c */ /* 0x044ff00000001814 */
[----:B---3--:R-:W-:Y:S01]  /*42980*/  HMMA.16816.F32 R12, R24, R8, R16 ;  /* 0x00000008180c723c */ /* 0x008fe20000001810 */
[----:B------:R-:W0:Y:S11]  /*42990*/  LDSM.16.M88.4 R8, [R4+0x29000] ;  /* 0x029000000408783b */ /* 0x000e360000000200 */
[----:B------:R-:W-:Y:S03]  /*429a0*/  @!UPT UIADD3 URZ, URZ, URZ, URZ ;  /* 0x0000003f3f3ff290 */ /* 0x000fe6000fffe03f */
[----:B------:R-:W-:Y:S01]  /*429b0*/  STL.64 [R1+0x4a0], R20 ;  /* 0x0004a01401007387 */ /* 0x000fe20000100a00 */
[----:B------:R-:W-:Y:S07]  /*429c0*/  STL.64 [R1+0x4a8], R22 ;  /* 0x0004a81601007387 */ /* 0x000fee0000100a00 */
[----:B------:R-:W-:Y:S02]  /*429d0*/  STL.64 [R1+0x490], R12 ;  /* 0x0004900c01007387 */ /* 0x000fe40000100a00 */
[----:B------:R-:W-:Y:S01]  /*429e0*/  STL.64 [R1+0x498], R14 ;  /* 0x0004980e01007387 */ /* 0x000fe20000100a00 */
[----:B------:R-:W-:Y:S04]  /*429f0*/  LDSM.16.M88.4 R20, [R4+0x29800] ;  /* 0x029800000414783b */ /* 0x000fe80000000200 */
[----:B------:R-:W-:Y:S04]  /*42a00*/  LDSM.16.M88.4 R12, [R4+0x2a000] ;  /* 0x02a00000040c783b */ /* 0x000fe80000000200 */
[----:B0-----:R-:W-:Y:S01]  /*42a10*/  STL.64 [R1+0x80], R8 ;  /* 0x0000800801007387 */ /* 0x001fe20000100a00 */
[----:B------:R-:W-:Y:S01]  /*42a20*/  MOV R16, R8 ;  /* 0x0000000800107202 */ /* 0x000fe20000000f00 */
[----:B------:R-:W-:Y:S02]  /*42a30*/  STL.64 [R1+0x88], R10 ;  /* 0x0000880a01007387 */ /* 0x000fe40000100a00 */
[----:B------:R-:W-:-:S02]  /*42a40*/  IMAD.MOV.U32 R2, RZ, RZ, R9 ;  /* 0x000000ffff027224 */ /* 0x000fc400078e0009 */
[----:B------:R-:W0:Y:S04]  /*42a50*/  LDSM.16.M88.4 R8, [R4+0x2a800] ;  /* 0x02a800000408783b */ /* 0x000e280000000200 */
[----:B0-----:R-:W-:Y:S01]  /*42a60*/  STL.64 [R1+0x32a8], R10 ;  /* 0x0032a80a01007387 */ /* 0x001fe20000100a00 */
[----:B------:R0:W-:Y:S02]  /*42a70*/  STL.64 [R1+0x32a0], R8 ;  /* 0x0032a00801007387 */ /* 0x0001e40000100a00 */
[----:B0-----:R-:W-:Y:S02]  /*42a80*/  MOV R8, R16 ;  /* 0x0000001000087202 */ /* 0x001fe40000000f00 */
[----:B------:R-:W0:Y:S04]  /*42a90*/  LDSM.16.M88.4 R16, [R4+0x2b000] ;  /* 0x02b000000410783b */ /* 0x000e280000000200 */
[----:B0-----:R-:W-:Y:S01]  /*42aa0*/  STL.64 [R1+0x32b8], R18 ;  /* 0x0032b81201007387 */ /* 0x001fe20000100a00 */
[----:B------:R0:W-:Y:S03]  /*42ab0*/  STL.64 [R1+0x32b0], R16 ;  /* 0x0032b01001007387 */ /* 0x0001e60000100a00 */
[----:B0-----:R-:W2:Y:S01]  /*42ac0*/  LDL.LU R16, [R1+0x700] ;  /* 0x0007000001107983 */ /* 0x001ea20000300800 */
[----:B------:R-:W2:Y:S02]  /*42ad0*/  LDL.LU R17, [R1+0x704] ;  /* 0x0007040001117983 */ /* 0x000ea40000300800 */
[----:B------:R-:W2:Y:S02]  /*42ae0*/  LDL.LU R18, [R1+0x708] ;  /* 0x0007080001127983 */ /* 0x000ea40000300800 */
[----:B------:R-:W2:Y:S01]  /*42af0*/  LDL.LU R19, [R1+0x70c] ;  /* 0x00070c0001137983 */ /* 0x000ea20000300800 */
[----:B------:R-:W-:Y:S01]  /*42b00*/  MOV R9, R2 ;  /* 0x0000000200097202 */ /* 0x000fe20000000f00 */
[----:B----4-:R-:W-:Y:S01]  /*42b10*/  STL.64 [R1+0x3298], R6 ;  /* 0x0032980601007387 */ /* 0x010fe20000100a00 */
[----:B------:R0:W-:Y:S03]  /*42b20*/  STL.64 [R1+0x3290], R4 ;  /* 0x0032900401007387 */ /* 0x0001e60000100a00 */
[----:B0-----:R-:W3:Y:S01]  /*42b30*/  LDL.LU R4, [R1+0x6f0] ;  /* 0x0006f00001047983 */ /* 0x001ee20000300800 */
[----:B------:R-:W3:Y:S02]  /*42b40*/  LDL.LU R5, [R1+0x6f4] ;  /* 0x0006f40001057983 */ /* 0x000ee40000300800 */
[----:B------:R-:W3:Y:S02]  /*42b50*/  LDL.LU R6, [R1+0x6f8] ;  /* 0x0006f80001067983 */ /* 0x000ee40000300800 */
[----:B------:R-:W3:Y:S01]  /*42b60*/  LDL.LU R7, [R1+0x6fc] ;  /* 0x0006fc0001077983 */ /* 0x000ee20000300800 */
[----:B------:R-:W-:Y:S01]  /*42b70*/  STL.64 [R1+0x70], R20 ;  /* 0x0000701401007387 */ /* 0x000fe20000100a00 */
[----:B------:R-:W-:Y:S02]  /*42b80*/  STL.64 [R1+0x78], R22 ;  /* 0x0000781601007387 */ /* 0x000fe40000100a00 */
[----:B------:R-:W-:Y:S02]  /*42b90*/  STL.64 [R1+0x60], R12 ;  /* 0x0000600c01007387 */ /* 0x000fe40000100a00 */
[----:B------:R-:W-:Y:S01]  /*42ba0*/  STL.64 [R1+0x68], R14 ;  /* 0x0000680e01007387 */ /* 0x000fe20000100a00 */
[C---:B--2---:R-:W-:Y:S01]  /*42bb0*/  HMMA.16816.F32 R8, R24.reuse, R8, R16 ;  /* 0x000000081808723c */ /* 0x044fe20000001810 */
[----:B------:R-:W2:Y:S01]  /*42bc0*/  LDL.LU.64 R18, [R1+0x32b8] ;  /* 0x0032b80001127983 */ /* 0x000ea20000300a00 */
[----:B------:R-:W4:Y:S11]  /*42bd0*/  LDL.LU.64 R16, [R1+0x32b0] ;  /* 0x0032b00001107983 */ /* 0x000f360000300a00 */
[----:B------:R-:W-:Y:S10]  /*42be0*/  @!UPT UIADD3 URZ, URZ, URZ, URZ ;  /* 0x0000003f3f3ff290 */ /* 0x000ff4000fffe03f */
[----:B------:R-:W-:Y:S01]  /*42bf0*/  STL.64 [R1+0x480], R8 ;  /* 0x0004800801007387 */ /* 0x000fe20000100a00 */
[----:B------:R0:W-:Y:S03]  /*42c00*/  STL.64 [R1+0x488], R10 ;  /* 0x0004880a01007387 */ /* 0x0001e60000100a00 */
[----:B0-----:R-:W5:Y:S01]  /*42c10*/  LDL.LU.64 R10, [R1+0x32a8] ;  /* 0x0032a800010a7983 */ /* 0x001f620000300a00 */
[----:B------:R-:W2:Y:S02]  /*42c20*/  LDL.LU.64 R8, [R1+0x32a0] ;  /* 0x0032a00001087983 */ /* 0x000ea40000300a00 */
[----:B------:R-:W-:Y:S01]  /*42c30*/  FFMA R0, R0, c[0x0][0x188], -R29 ;  /* 0x0000620000007a23 */ /* 0x000fe2000000081d */
[----:B---3--:R-:W-:Y:S03]  /*42c40*/  HMMA.16816.F32 R20, R24, R20, R4 ;  /* 0x000000141814723c */ /* 0x008fe60000001804 */
[----:B------:R-:W-:-:S06]  /*42c50*/  FMUL R2, R0, 1.4426950216293334961 ;  /* 0x3fb8aa3b00027820 */ /* 0x000fcc0000400000 */
[----:B------:R-:W0:Y:S01]  /*42c60*/  MUFU.EX2 R2, R2 ;  /* 0x0000000200027308 */ /* 0x000e220000000800 */
[----:B--2---:R-:W-:Y:S01]  /*42c70*/  STL.64 [R1+0x50], R8 ;  /* 0x0000500801007387 */ /* 0x004fe20000100a00 */
[----:B-----5:R-:W-:Y:S02]  /*42c80*/  STL.64 [R1+0x58], R10 ;  /* 0x0000580a01007387 */ /* 0x020fe40000100a00 */
[----:B----4-:R-:W-:Y:S02]  /*42c90*/  STL.64 [R1+0x40], R16 ;  /* 0x0000401001007387 */ /* 0x010fe40000100a00 */
[----:B------:R-:W-:Y:S01]  /*42ca0*/  STL.64 [R1+0x48], R18 ;  /* 0x0000481201007387 */ /* 0x000fe20000100a00 */
[----:B------:R-:W2:Y:S01]  /*42cb0*/  LDL.LU.64 R6, [R1+0x3298] ;  /* 0x0032980001067983 */ /* 0x000ea20000300a00 */
[----:B0-----:R-:W-:Y:S02]  /*42cc0*/  STL [R1+0xb3c], R2 ;  /* 0x000b3c0201007387 */ /* 0x001fe40000100800 */
[----:B------:R-:W3:Y:S04]  /*42cd0*/  LDL.LU.64 R4, [R1+0x3290] ;  /* 0x0032900001047983 */ /* 0x000ee80000300a00 */
[----:B------:R-:W-:Y:S01]  /*42ce0*/  STL.64 [R1+0x470], R20 ;  /* 0x0004701401007387 */ /* 0x000fe20000100a00 */
[----:B------:R0:W-:Y:S04]  /*42cf0*/  STL.64 [R1+0x478], R22 ;  /* 0x0004781601007387 */ /* 0x0001e80000100a00 */
[----:B0-----:R-:W4:Y:S01]  /*42d00*/  LDL.LU.64 R22, [R1+0x3288] ;  /* 0x0032880001167983 */ /* 0x001f220000300a00 */
[----:B------:R-:W4:Y:S02]  /*42d10*/  LDL.LU.64 R20, [R1+0x3280] ;  /* 0x0032800001147983 */ /* 0x000f240000300a00 */
[----:B------:R-:W-:-:S04]  /*42d20*/  FFMA R0, R3, c[0x0][0x188], -R29 ;  /* 0x0000620003007a23 */ /* 0x000fc8000000081d */
[----:B------:R-:W-:-:S06]  /*42d30*/  FMUL R2, R0, 1.4426950216293334961 ;  /* 0x3fb8aa3b00027820 */ /* 0x000fcc0000400000 */
[----:B------:R-:W0:Y:S01]  /*42d40*/  MUFU.EX2 R2, R2 ;  /* 0x0000000200027308 */ /* 0x000e220000000800 */
[----:B----4-:R-:W-:Y:S01]  /*42d50*/  HMMA.16816.F32 R12, R24, R12, R20 ;  /* 0x0000000c180c723c */ /* 0x010fe20000001814 */
[----:B------:R-:W4:Y:S01]  /*42d60*/  LDL.LU.64 R22, [R1+0x3278] ;  /* 0x0032780001167983 */ /* 0x000f220000300a00 */
[----:B0-----:R-:W-:Y:S02]  /*42d70*/  STL [R1+0xb40], R2 ;  /* 0x000b400201007387 */ /* 0x001fe40000100800 */
[----:B------:R-:W4:Y:S11]  /*42d80*/  LDL.LU.64 R20, [R1+0x3270] ;  /* 0x0032700001147983 */ /* 0x000f360000300a00 */
[----:B------:R-:W-:Y:S08]  /*42d90*/  @!UPT UIADD3 URZ, URZ, URZ, URZ ;  /* 0x0000003f3f3ff290 */ /* 0x000ff0000fffe03f */
[----:B------:R-:W-:Y:S01]  /*42da0*/  STL.64 [R1+0x460], R12 ;  /* 0x0004600c01007387 */ /* 0x000fe20000100a00 */
[----:B------:R0:W-:Y:S03]  /*42db0*/  STL.64 [R1+0x468], R14 ;  /* 0x0004680e01007387 */ /* 0x0001e60000100a00 */
[----:B0-----:R-:W5:Y:S01]  /*42dc0*/  LDL.LU.64 R14, [R1+0x3268] ;  /* 0x00326800010e7983 */ /* 0x001f620000300a00 */
[----:B------:R-:W5:Y:S02]  /*42dd0*/  LDL.LU.64 R12, [R1+0x3260] ;  /* 0x00326000010c7983 */ /* 0x000f640000300a00 */
[----:B------:R0:W-:Y:S02]  /*42de0*/  STL [R1+0x2e00], R29 ;  /* 0x002e001d01007387 */ /* 0x0001e40000100800 */
[----:B--2---:R-:W-:-:S04]  /*42df0*/  FFMA R0, R6, c[0x0][0x188], -R29 ;  /* 0x0000620006007a23 */ /* 0x004fc8000000081d */
[----:B------:R-:W-:-:S06]  /*42e00*/  FMUL R0, R0, 1.4426950216293334961 ;  /* 0x3fb8aa3b00007820 */ /* 0x000fcc0000400000 */
[----:B------:R-:W1:Y:S01]  /*42e10*/  MUFU.EX2 R0, R0 ;  /* 0x0000000000007308 */ /* 0x000e620000000800 */
[C---:B-----5:R-:W-:Y:S01]  /*42e20*/  HMMA.16816.F32 R8, R24.reuse, R8, R12 ;  /* 0x000000081808723c */ /* 0x060fe2000000180c */
[----:B------:R-:W2:Y:S07]  /*42e30*/  LDL.LU R15, [R1+0x3258] ;  /* 0x00325800010f7983 */ /* 0x000eae0000300800 */
[----:B----4-:R-:W-:Y:S01]  /*42e40*/  HMMA.16816.F32 R16, R24, R16, R20 ;  /* 0x000000101810723c */ /* 0x010fe20000001814 */
[----:B---3--:R-:W3:Y:S04]  /*42e50*/  LDSM.16.M88.4 R20, [R4+0x2b800] ;  /* 0x02b800000414783b */ /* 0x008ee80000000200 */
[----:B------:R-:W-:Y:S01]  /*42e60*/  FFMA R2, R7, c[0x0][0x188], -R29 ;  /* 0x0000620007027a23 */ /* 0x000fe2000000081d */
[----:B-1----:R-:W-:Y:S01]  /*42e70*/  STL [R1+0xb48], R0 ;  /* 0x000b480001007387 */ /* 0x002fe20000100800 */
[----:B------:R-:W4:Y:S02]  /*42e80*/  LDL.LU.64 R12, [R1+0x3250] ;  /* 0x00325000010c7983 */ /* 0x000f240000300a00 */
[----:B------:R-:W-:-:S07]  /*42e90*/  FMUL R2, R2, 1.4426950216293334961 ;  /* 0x3fb8aa3b02027820 */ /* 0x000fce0000400000 */
[----:B0-----:R-:W-:Y:S01]  /*42ea0*/  IMAD.MOV.U32 R29, RZ, RZ, R11 ;  /* 0x000000ffff1d7224 */ /* 0x001fe200078e000b */
[----:B------:R0:W-:Y:S01]  /*42eb0*/  STL.64 [R1+0x450], R8 ;  /* 0x0004500801007387 */ /* 0x0001e20000100a00 */
[----:B------:R-:W-:Y:S03]  /*42ec0*/  STL [R1+0x458], R10 ;  /* 0x0004580a01007387 */ /* 0x000fe60000100800 */
[----:B0-----:R-:W5:Y:S01]  /*42ed0*/  LDL.LU.64 R8, [R1+0x3248] ;  /* 0x0032480001087983 */ /* 0x001f620000300a00 */
[----:B------:R0:W-:Y:S02]  /*42ee0*/  STL [R1+0x2e04], R29 ;  /* 0x002e041d01007387 */ /* 0x0001e40000100800 */
[----:B------:R-:W-:Y:S01]  /*42ef0*/  STL.64 [R1+0x440], R16 ;  /* 0x0004401001007387 */ /* 0x000fe20000100a00 */
[----:B0-----:R-:W-:Y:S01]  /*42f00*/  MOV R29, R19 ;  /* 0x00000013001d7202 */ /* 0x001fe20000000f00 */
[----:B--2---:R-:W-:-:S04]  /*42f10*/  FFMA R0, R15, c[0x0][0x188], -R28 ;  /* 0x000062000f007a23 */ /* 0x004fc8000000081c */
[----:B------:R-:W-:Y:S02]  /*42f20*/  FMUL R3, R0, 1.4426950216293334961 ;  /* 0x3fb8aa3b00037820 */ /* 0x000fe40000400000 */
[----:B------:R-:W0:Y:S02]  /*42f30*/  MUFU.EX2 R0, R2 ;  /* 0x0000000200007308 */ /* 0x000e240000000800 */
[----:B0-----:R-:W-:Y:S01]  /*42f40*/  STL [R1+0xb44], R0 ;  /* 0x000b440001007387 */ /* 0x001fe20000100800 */
[----:B------:R-:W-:Y:S02]  /*42f50*/  STL [R1+0x448], R18 ;  /* 0x0004481201007387 */ /* 0x000fe40000100800 */
[----:B------:R-:W-:Y:S02]  /*42f60*/  STL [R1+0x2ed8], R29 ;  /* 0x002ed81d01007387 */ /* 0x000fe40000100800 */
[----:B------:R-:W0:Y:S01]  /*42f70*/  LDSM.16.M88.4 R16, [R4+0x2c000] ;  /* 0x02c000000410783b */ /* 0x000e220000000200 */
[----:B---3--:R-:W-:Y:S03]  /*42f80*/  STL.64 [R1+0x30], R20 ;  /* 0x0000301401007387 */ /* 0x008fe60000100a00 */
[----:B------:R-:W-:Y:S02]  /*42f90*/  STL.64 [R1+0x38], R22 ;  /* 0x0000381601007387 */ /* 0x000fe40000100a00 */
[----:B------:R-:W1:Y:S01]  /*42fa0*/  LDSM.16.M88.4 R20, [R4+0x2c800] ;  /* 0x02c800000414783b */ /* 0x000e620000000200 */
[----:B0-----:R-:W-:Y:S03]  /*42fb0*/  STL.64 [R1+0x20], R16 ;  /* 0x0000201001007387 */ /* 0x001fe60000100a00 */
[----:B------:R-:W-:Y:S02]  /*42fc0*/  STL.64 [R1+0x28], R18 ;  /* 0x0000281201007387 */ /* 0x000fe40000100a00 */
[----:B------:R-:W2:Y:S02]  /*42fd0*/  LDL.LU R0, [R1+0x85c] ;  /* 0x00085c0001007983 */ /* 0x000ea40000300800 */
[----:B------:R-:W0:Y:S01]  /*42fe0*/  LDSM.16.M88.4 R16, [R4+0x2d000] ;  /* 0x02d000000410783b */ /* 0x000e220000000200 */
[----:B-1----:R-:W-:Y:S03]  /*42ff0*/  STL.64 [R1+0x10], R20 ;  /* 0x0000101401007387 */ /* 0x002fe60000100a00 */
[----:B------:R-:W-:Y:S02]  /*43000*/  STL.64 [R1+0x18], R22 ;  /* 0x0000181601007387 */ /* 0x000fe40000100a00 */
[----:B------:R-:W1:Y:S04]  /*43010*/  LDSM.16.M88.4 R20, [R4+0x2d800] ;  /* 0x02d800000414783b */ /* 0x000e680000000200 */
[----:B------:R-:W3:Y:S01]  /*43020*/  LDL.LU R29, [R1+0x84c] ;  /* 0x00084c00011d7983 */ /* 0x000ee20000300800 */
[----:B0-----:R-:W-:Y:S01]  /*43030*/  STL.64 [R1], R16 ;  /* 0x0000001001007387 */ /* 0x001fe20000100a00 */
[----:B------:R-:W-:Y:S02]  /*43040*/  STL.64 [R1+0x8], R18 ;  /* 0x0000081201007387 */ /* 0x000fe40000100a00 */
[----:B-1----:R0:W-:Y:S02]  /*43050*/  STL.64 [R1+0x31b8], R22 ;  /* 0x0031b81601007387 */ /* 0x0021e40000100a00 */
[----:B------:R-:W1:Y:S01]  /*43060*/  LDSM.16.M88.4 R16, [R4+0x2e000] ;  /* 0x02e000000410783b */ /* 0x000e620000000200 */
[----:B0-----:R-:W2:Y:S03]  /*43070*/  LDL.LU R23, [R1+0x848] ;  /* 0x0008480001177983 */ /* 0x001ea60000300800 */
[----:B------:R0:W-:Y:S02]  /*43080*/  STL.64 [R1+0x31b0], R20 ;  /* 0x0031b01401007387 */ /* 0x0001e40000100a00 */
[----:B0-----:R-:W2:Y:S04]  /*43090*/  LDL.LU.64 R20, [R1] ;  /* 0x0000000001147983 */ /* 0x001ea80000300a00 */
[----:B--2---:R0:W-:Y:S04]  /*430a0*/  STL.64 [R1+0x31d0], R20 ;  /* 0x0031d01401007387 */ /* 0x0041e80000100a00 */
[----:B0-----:R-:W2:Y:S04]  /*430b0*/  LDL.LU.64 R20, [R1+0x10] ;  /* 0x0000100001147983 */ /* 0x001ea80000300a00 */
[----:B--2---:R0:W-:Y:S04]  /*430c0*/  STL.64 [R1+0x31e8], R20 ;  /* 0x0031e81401007387 */ /* 0x0041e80000100a00 */
[----:B0-----:R-:W2:Y:S01]  /*430d0*/  LDL.LU.64 R20, [R1+0x20] ;  /* 0x0000200001147983 */ /* 0x001ea20000300a00 */
[----:B------:R-:W-:Y:S03]  /*430e0*/  STL [R1+0x3208], R23 ;  /* 0x0032081701007387 */ /* 0x000fe60000100800 */
[----:B--2---:R0:W-:Y:S04]  /*430f0*/  STL.64 [R1+0x3200], R20 ;  /* 0x0032001401007387 */ /* 0x0041e80000100a00 */
[----:B0-----:R-:W2:Y:S01]  /*43100*/  LDL.LU.64 R20, [R1+0x30] ;  /* 0x0000300001147983 */ /* 0x001ea20000300a00 */
[----:B-1----:R-:W-:Y:S02]  /*43110*/  STL.64 [R1+0x31c8], R18 ;  /* 0x0031c81201007387 */ /* 0x002fe40000100a00 */
[----:B------:R5:W-:Y:S02]  /*43120*/  STL.64 [R1+0x31c0], R16 ;  /* 0x0031c01001007387 */ /* 0x000be40000100a00 */
[----:B-----5:R-:W-:Y:S01]  /*43130*/  MOV R16, R8 ;  /* 0x0000000800107202 */ /* 0x020fe20000000f00 */
[----:B------:R-:W-:Y:S01]  /*43140*/  IMAD.MOV.U32 R17, RZ, RZ, R9 ;  /* 0x000000ffff117224 */ /* 0x000fe200078e0009 */
[----:B------:R-:W5:Y:S01]  /*43150*/  LDL.LU R8, [R1+0x3240] ;  /* 0x0032400001087983 */ /* 0x000f620000300800 */
[----:B------:R-:W2:Y:S01]  /*43160*/  LDL.LU R9, [R1+0x323c] ;  /* 0x00323c0001097983 */ /* 0x000ea20000300800 */
[----:B----4-:R-:W-:-:S02]  /*43170*/  MOV R18, R12 ;  /* 0x0000000c00127202 */ /* 0x010fc40000000f00 */
[----:B------:R-:W4:Y:S01]  /*43180*/  LDL.LU R12, [R1+0x3238] ;  /* 0x00323800010c7983 */ /* 0x000f220000300800 */
[----:B------:R-:W-:Y:S02]  /*43190*/  MOV R19, R5 ;  /* 0x0000000500137202 */ /* 0x000fe40000000f00 */
[----:B------:R-:W3:Y:S03]  /*431a0*/  LDL.LU R5, [R1+0x3234] ;  /* 0x0032340001057983 */ /* 0x000ee60000300800 */
[----:B------:R-:W-:Y:S01]  /*431b0*/  STL.64 [R1+0x31e0], R18 ;  /* 0x0031e01201007387 */ /* 0x000fe20000100a00 */
[----:B------:R0:W-:Y:S02]  /*431c0*/  STL.64 [R1+0x31d8], R16 ;  /* 0x0031d81001007387 */ /* 0x0001e40000100a00 */
[----:B0-----:R-:W-:Y:S02]  /*431d0*/  IMAD.MOV.U32 R16, RZ, RZ, R13 ;  /* 0x000000ffff107224 */ /* 0x001fe400078e000d */
[----:B------:R-:W3:Y:S01]  /*431e0*/  LDL.LU R13, [R1+0x3230] ;  /* 0x00323000010d7983 */ /* 0x000ee20000300800 */
[----:B-----5:R-:W-:-:S02]  /*431f0*/  MOV R17, R8 ;  /* 0x0000000800117202 */ /* 0x020fc40000000f00 */
[----:B--2---:R-:W-:Y:S01]  /*43200*/  MOV R18, R9 ;  /* 0x0000000900127202 */ /* 0x004fe20000000f00 */
[----:B------:R-:W2:Y:S01]  /*43210*/  LDL.LU R8, [R1+0x322c] ;  /* 0x00322c0001087983 */ /* 0x000ea20000300800 */
[----:B------:R-:W5:Y:S02]  /*43220*/  LDL.LU R9, [R1+0x3228] ;  /* 0x0032280001097983 */ /* 0x000f640000300800 */
[----:B----4-:R-:W-:Y:S02]  /*43230*/  IMAD.MOV.U32 R19, RZ, RZ, R12 ;  /* 0x000000ffff137224 */ /* 0x010fe400078e000c */
[----:B------:R-:W4:Y:S03]  /*43240*/  LDL.LU R12, [R1+0x3224] ;  /* 0x00322400010c7983 */ /* 0x000f260000300800 */
[----:B------:R-:W-:Y:S02]  /*43250*/  STL.64 [R1+0x31f8], R18 ;  /* 0x0031f81201007387 */ /* 0x000fe40000100a00 */
[----:B------:R3:W-:Y:S02]  /*43260*/  STL.64 [R1+0x31f0], R16 ;  /* 0x0031f01001007387 */ /* 0x0007e40000100a00 */
[----:B---3--:R-:W-:-:S02]  /*43270*/  MOV R16, R5 ;  /* 0x0000000500107202 */ /* 0x008fc40000000f00 */
[----:B------:R-:W3:Y:S01]  /*43280*/  LDL.LU R5, [R1+0x3220] ;  /* 0x0032200001057983 */ /* 0x000ee20000300800 */
[----:B------:R-:W2:Y:S02]  /*43290*/  LDL.LU R17, [R1+0x804] ;  /* 0x0008040001117983 */ /* 0x000ea40000300800 */
[----:B------:R-:W2:Y:S01]  /*432a0*/  LDL.LU R18, [R1+0x808] ;  /* 0x0008080001127983 */ /* 0x000ea20000300800 */
[----:B------:R-:W-:Y:S01]  /*432b0*/  MOV R19, R13 ;  /* 0x0000000d00137202 */ /* 0x000fe20000000f00 */
[----:B------:R0:W1:Y:S02]  /*432c0*/  MUFU.EX2 R2, R3 ;  /* 0x0000000300027308 */ /* 0x0000640000000800 */
[----:B0-----:R-:W-:Y:S02]  /*432d0*/  MOV R3, R21 ;  /* 0x0000001500037202 */ /* 0x001fe40000000f00 */
[----:B--2---:R-:W-:Y:S01]  /*432e0*/  STL.64 [R1+0x3218], R18 ;  /* 0x0032181201007387 */ /* 0x004fe20000100a00 */
[----:B------:R4:W-:Y:S02]  /*432f0*/  STL.64 [R1+0x3210], R16 ;  /* 0x0032101001007387 */ /* 0x0009e40000100a00 */
[----:B----4-:R-:W-:Y:S01]  /*43300*/  IMAD.MOV.U32 R16, RZ, RZ, R12 ;  /* 0x000000ffff107224 */ /* 0x010fe200078e000c */
[----:B-----5:R-:W-:Y:S01]  /*43310*/  MOV R17, R9 ;  /* 0x0000000900117202 */ /* 0x020fe20000000f00 */
[----:B------:R-:W0:Y:S01]  /*43320*/  LDSM.16.M88.4 R12, [R4+0x2e800] ;  /* 0x02e80000040c783b */ /* 0x000e220000000200 */
[----:B------:R-:W-:-:S02]  /*43330*/  MOV R18, R8 ;  /* 0x0000000800127202 */ /* 0x000fc40000000f00 */
[----:B------:R-:W2:Y:S04]  /*43340*/  LDSM.16.M88.4 R8, [R4+0x2f000] ;  /* 0x02f000000408783b */ /* 0x000ea80000000200 */
[----:B---3--:R-:W-:Y:S02]  /*43350*/  IMAD.MOV.U32 R19, RZ, RZ, R5 ;  /* 0x000000ffff137224 */ /* 0x008fe400078e0005 */
[----:B------:R-:W3:Y:S05]  /*43360*/  LDSM.16.M88.4 R4, [R4+0x2f800] ;  /* 0x02f800000404783b */ /* 0x000eea0000000200 */
[----:B------:R-:W-:Y:S01]  /*43370*/  HMMA.16816.F32 R16, R24, R20, R16 ;  /* 0x000000141810723c */ /* 0x000fe20000001810 */
[----:B0-----:R-:W-:Y:S01]  /*43380*/  STL [R1+0x2d04], R14 ;  /* 0x002d040e01007387 */ /* 0x001fe20000100800 */
[----:B------:R-:W-:Y:S02]  /*43390*/  STL [R1+0x2d00], R15 ;  /* 0x002d000f01007387 */ /* 0x000fe40000100800 */
[----:B--2---:R-:W-:Y:S02]  /*433a0*/  STL [R1+0x2cb4], R10 ;  /* 0x002cb40a01007387 */ /* 0x004fe40000100800 */
[----:B------:R-:W-:Y:S01]  /*433b0*/  STL [R1+0x2cb0], R11 ;  /* 0x002cb00b01007387 */ /* 0x000fe20000100800 */
[----:B---3--:R0:W-:Y:S11]  /*433c0*/  STL [R1+0x2ef0], R7 ;  /* 0x002ef00701007387 */ /* 0x0081f60000100800 */
[----:B------:R-:W-:Y:S05]  /*433d0*/  @!UPT UIADD3 URZ, URZ, URZ, URZ ;  /* 0x0000003f3f3ff290 */ /* 0x000fea000fffe03f */
[----:B------:R-:W-:Y:S02]  /*433e0*/  STL.64 [R1+0x430], R16 ;  /* 0x0004301001007387 */ /* 0x000fe40000100a00 */
[----:B-1----:R-:W-:Y:S02]  /*433f0*/  STL [R1+0xb34], R2 ;  /* 0x000b340201007387 */ /* 0x002fe40000100800 */
[----:B------:R1:W-:Y:S01]  /*43400*/  STL.64 [R1+0x438], R18 ;  /* 0x0004381201007387 */ /* 0x0003e20000100a00 */
[----:B0-----:R-:W-:Y:S01]  /*43410*/  MOV R7, R20 ;  /* 0x0000001400077202 */ /* 0x001fe20000000f00 */
[----:B-1----:R-:W2:Y:S01]  /*43420*/  LDL.LU.64 R18, [R1+0x3218] ;  /* 0x0032180001127983 */ /* 0x002ea20000300a00 */
[----:B------:R-:W2:Y:S02]  /*43430*/  LDL.LU.64 R16, [R1+0x3210] ;  /* 0x0032100001107983 */ /* 0x000ea40000300a00 */
[----:B------:R-:W3:Y:S02]  /*43440*/  LDL.LU R23, [R1+0x3208] ;  /* 0x0032080001177983 */ /* 0x000ee40000300800 */
[----:B------:R-:W2:Y:S02]  /*43450*/  LDL.LU.64 R20, [R1+0x3200] ;  /* 0x0032000001147983 */ /* 0x000ea40000300a00 */
[----:B------:R-:W-:Y:S01]  /*43460*/  FFMA R0, R0, c[0x0][0x188], -R28 ;  /* 0x0000620000007a23 */ /* 0x000fe2000000081c */
[----:B------:R0:W-:Y:S03]  /*43470*/  STL [R1+0x30a8], R7 ;  /* 0x0030a80701007387 */ /* 0x0001e60000100800 */
[----:B------:R-:W-:-:S04]  /*43480*/  FMUL R2, R0, 1.4426950216293334961 ;  /* 0x3fb8aa3b00027820 */ /* 0x000fc80000400000 */
[----:B0-----:R-:W0:Y:S02]  /*43490*/  MUFU.EX2 R7, R2 ;  /* 0x0000000200077308 */ /* 0x001e240000000800 */
[----:B0-----:R-:W-:Y:S01]  /*434a0*/  STL [R1+0xb2c], R7 ;  /* 0x000b2c0701007387 */ /* 0x001fe20000100800 */
[----:B--2---:R-:W-:Y:S01]  /*434b0*/  HMMA.16816.F32 R16, R24, R20, R16 ;  /* 0x000000141810723c */ /* 0x004fe20000001810 */
        /* <DEDUP_REMOVED lines=8> */
[----:B---3--:R-:W-:Y:S01]  /*43540*/  FFMA R0, R23, c[0x0][0x188], -R28 ;  /* 0x0000620017007a23 */ /* 0x008fe2000000081c */
[----:B------:R-:W-:Y:S03]  /*43550*/  STL [R1+0x2edc], R28 ;  /* 0x002edc1c01007387 */ /* 0x000fe60000100800 */
[----:B------:R-:W-:-:S02]  /*43560*/  FMUL R2, R0, 1.4426950216293334961 ;  /* 0x3fb8aa3b00027820 */ /* 0x000fc40000400000 */
[----:B------:R-:W-:Y:S02]  /*43570*/  FFMA R0, R29, c[0x0][0x188], -R28 ;  /* 0x000062001d007a23 */ /* 0x000fe4000000081c */
[----:B------:R0:W1:Y:S01]  /*43580*/  MUFU.EX2 R10, R2 ;  /* 0x00000002000a7308 */ /* 0x0000620000000800 */
[C---:B--2---:R-:W-:Y:S01]  /*43590*/  HMMA.16816.F32 R16, R24.reuse, R20, R16 ;  /* 0x000000141810723c */ /* 0x044fe20000001810 */
[----:B------:R-:W-:Y:S01]  /*435a0*/  MOV R29, R20 ;  /* 0x00000014001d7202 */ /* 0x000fe20000000f00 */
[----:B0-----:R-:W-:Y:S11]  /*435b0*/  IMAD.MOV.U32 R2, RZ, RZ, R21 ;  /* 0x000000ffff027224 */ /* 0x001ff600078e0015 */
[----:B------:R-:W-:Y:S10]  /*435c0*/  @!UPT UIADD3 URZ, URZ, URZ, URZ ;  /* 0x0000003f3f3ff290 */ /* 0x000ff4000fffe03f */
[----:B------:R-:W-:Y:S01]  /*435d0*/  STL.64 [R1+0x410], R16 ;  /* 0x0004101001007387 */ /* 0x000fe20000100a00 */
[----:B------:R0:W-:Y:S03]  /*435e0*/  STL.64 [R1+0x418], R18 ;  /* 0x0004181201007387 */ /* 0x0001e60000100a00 */
[----:B0-----:R-:W2:Y:S01]  /*435f0*/  LDL.LU.64 R18, [R1+0x31e0] ;  /* 0x0031e00001127983 */ /* 0x001ea20000300a00 */
[----:B------:R-:W2:Y:S02]  /*43600*/  LDL.LU.64 R16, [R1+0x31d8] ;  /* 0x0031d80001107983 */ /* 0x000ea40000300a00 */
[----:B------:R-:W2:Y:S02]  /*43610*/  LDL.LU.64 R20, [R1+0x31d0] ;  /* 0x0031d00001147983 */ /* 0x000ea40000300a00 */
[----:B------:R-:W-:Y:S01]  /*43620*/  FMUL R0, R0, 1.4426950216293334961 ;  /* 0x3fb8aa3b00007820 */ /* 0x000fe20000400000 */
[----:B-1----:R-:W-:Y:S03]  /*43630*/  STL [R1+0xb38], R10 ;  /* 0x000b380a01007387 */ /* 0x002fe60000100800 */
[----:B------:R0:W1:Y:S01]  /*43640*/  MUFU.EX2 R11, R0 ;  /* 0x00000000000b7308 */ /* 0x0000620000000800 */
[----:B--2---:R-:W-:Y:S01]  /*43650*/  HMMA.16816.F32 R16, R24, R20, R16 ;  /* 0x000000141810723c */ /* 0x004fe20000001810 */
[----:B------:R-:W-:-:S02]  /*43660*/  MOV R7, R20 ;  /* 0x0000001400077202 */ /* 0x000fc40000000f00 */
[----:B0-----:R-:W-:Y:S11]  /*43670*/  MOV R0, R21 ;  /* 0x0000001500007202 */ /* 0x001ff60000000f00 */
[----:B------:R-:W-:Y:S09]  /*43680*/  @!UPT UIADD3 URZ, URZ, URZ, URZ ;  /* 0x0000003f3f3ff290 */ /* 0x000ff2000fffe03f */
[----:B------:R-:W-:Y:S01]  /*43690*/  STL.64 [R1+0x400], R16 ;  /* 0x0004001001007387 */ /* 0x000fe20000100a00 */
[----:B------:R0:W-:Y:S03]  /*436a0*/  STL.64 [R1+0x408], R18 ;  /* 0x0004081201007387 */ /* 0x0001e60000100a00 */
[----:B0-----:R-:W2:Y:S01]  /*436b0*/  LDL.LU.64 R18, [R1+0x31c8] ;  /* 0x0031c80001127983 */ /* 0x001ea20000300a00 */
[----:B------:R-:W3:Y:S02]  /*436c0*/  LDL.LU.64 R16, [R1+0x31c0] ;  /* 0x0031c00001107983 */ /* 0x000ee40000300a00 */
[----:B------:R-:W4:Y:S02]  /*436d0*/  LDL.LU.64 R22, [R1+0x31b8] ;  /* 0x0031b80001167983 */ /* 0x000f240000300a00 */
[----:B------:R-:W5:Y:S01]  /*436e0*/  LDL.LU.64 R20, [R1+0x31b0] ;  /* 0x0031b00001147983 */ /* 0x000f620000300a00 */
[----:B------:R-:W-:Y:S01]  /*436f0*/  STL.64 [R1+0x3198], R6 ;  /* 0x0031980601007387 */ /* 0x000fe20000100a00 */
[----:B------:R0:W-:Y:S03]  /*43700*/  STL.64 [R1+0x3190], R4 ;  /* 0x0031900401007387 */ /* 0x0001e60000100a00 */
[----:B0-----:R-:W3:Y:S01]  /*43710*/  LDL.LU R4, [R1+0x7b0] ;  /* 0x0007b00001047983 */ /* 0x001ee20000300800 */
[----:B------:R-:W3:Y:S02]  /*43720*/  LDL.LU R5, [R1+0x7b4] ;  /* 0x0007b40001057983 */ /* 0x000ee40000300800 */
[----:B------:R-:W3:Y:S02]  /*43730*/  LDL.LU R6, [R1+0x7b8] ;  /* 0x0007b80001067983 */ /* 0x000ee40000300800 */
[----:B------:R-:W3:Y:S01]  /*43740*/  LDL.LU R7, [R1+0x7bc] ;  /* 0x0007bc0001077983 */ /* 0x000ee20000300800 */
[----:B-1----:R-:W-:Y:S01]  /*43750*/  STL [R1+0xb30], R11 ;  /* 0x000b300b01007387 */ /* 0x002fe20000100800 */
[----:B------:R-:W-:Y:S02]  /*43760*/  STL.64 [R1+0x31a8], R10 ;  /* 0x0031a80a01007387 */ /* 0x000fe40000100a00 */
[----:B------:R0:W-:Y:S02]  /*43770*/  STL.64 [R1+0x31a0], R8 ;  /* 0x0031a00801007387 */ /* 0x0001e40000100a00 */
[----:B0-----:R-:W5:Y:S01]  /*43780*/  LDL.LU R8, [R1+0x7c0] ;  /* 0x0007c00001087983 */ /* 0x001f620000300800 */
[----:B------:R-:W5:Y:S02]  /*43790*/  LDL.LU R9, [R1+0x7c4] ;  /* 0x0007c40001097983 */ /* 0x000f640000300800 */
[----:B------:R-:W5:Y:S02]  /*437a0*/  LDL.LU R10, [R1+0x7c8] ;  /* 0x0007c800010a7983 */ /* 0x000f640000300800 */
[----:B------:R-:W5:Y:S01]  /*437b0*/  LDL.LU R11, [R1+0x7cc] ;  /* 0x0007cc00010b7983 */ /* 0x000f620000300800 */
[----:B----4-:R-:W-:Y:S01]  /*437c0*/  STL.64 [R1+0x2f20], R22 ;  /* 0x002f201601007387 */ /* 0x010fe20000100a00 */
[C---:B---3--:R-:W-:Y:S08]  /*437d0*/  HMMA.16816.F32 R4, R24.reuse, R16, R4 ;  /* 0x000000101804723c */ /* 0x048ff00000001804 */
[C---:B-----5:R-:W-:Y:S01]  /*437e0*/  HMMA.16816.F32 R8, R24.reuse, R20, R8 ;  /* 0x000000141808723c */ /* 0x060fe20000001808 */
[----:B------:R0:W-:Y:S11]  /*437f0*/  STL.64 [R1+0x2f18], R20 ;  /* 0x002f181401007387 */ /* 0x0001f60000100a00 */
[----:B------:R-:W-:Y:S11]  /*43800*/  @!UPT UIADD3 URZ, URZ, URZ, URZ ;  /* 0x0000003f3f3ff290 */ /* 0x000ff6000fffe03f */
[----:B------:R-:W-:Y:S01]  /*43810*/  STL.64 [R1+0x3f0], R8 ;  /* 0x0003f00801007387 */ /* 0x000fe20000100a00 */
[----:B------:R-:W-:Y:S02]  /*43820*/  STL.64 [R1+0x3f8], R10 ;  /* 0x0003f80a01007387 */ /* 0x000fe40000100a00 */
[----:B0-----:R-:W3:Y:S02]  /*43830*/  LDL.LU R20, [R1+0x110] ;  /* 0x0001100001147983 */ /* 0x001ee40000300800 */
[----:B------:R-:W-:Y:S01]  /*43840*/  STL.64 [R1+0x3e0], R4 ;  /* 0x0003e00401007387 */ /* 0x000fe20000100a00 */
[----:B------:R-:W-:Y:S01]  /*43850*/  STL.64 [R1+0x3e8], R6 ;  /* 0x0003e80601007387 */ /* 0x000fe20000100a00 */
[----:B------:R-:W3:Y:S03]  /*43860*/  LDL.LU R21, [R1+0x114] ;  /* 0x0001140001157983 */ /* 0x000ee60000300800 */
[----:B---3--:R0:W-:Y:S04]  /*43870*/  STL.64 [R1+0x30b0], R20 ;  /* 0x0030b01401007387 */ /* 0x0081e80000100a00 */
[----:B0-----:R-:W3:Y:S01]  /*43880*/  LDL.LU R20, [R1+0x330] ;  /* 0x0003300001147983 */ /* 0x001ee20000300800 */
[----:B------:R-:W3:Y:S02]  /*43890*/  LDL.LU R21, [R1+0x334] ;  /* 0x0003340001157983 */ /* 0x000ee40000300800 */
[----:B------:R-:W4:Y:S02]  /*438a0*/  LDL.LU R22, [R1+0x338] ;  /* 0x0003380001167983 */ /* 0x000f240000300800 */
[----:B------:R-:W4:Y:S02]  /*438b0*/  LDL.LU R23, [R1+0x33c] ;  /* 0x00033c0001177983 */ /* 0x000f240000300800 */
[----:B----4-:R-:W-:Y:S01]  /*438c0*/  STL.64 [R1+0x30c0], R22 ;  /* 0x0030c01601007387 */ /* 0x010fe20000100a00 */
[----:B---3--:R0:W-:Y:S03]  /*438d0*/  STL.64 [R1+0x30b8], R20 ;  /* 0x0030b81401007387 */ /* 0x0081e60000100a00 */
[----:B0-----:R-:W3:Y:S01]  /*438e0*/  LDL.LU R20, [R1+0x130] ;  /* 0x0001300001147983 */ /* 0x001ee20000300800 */
[----:B------:R-:W3:Y:S03]  /*438f0*/  LDL.LU R21, [R1+0x134] ;  /* 0x0001340001157983 */ /* 0x000ee60000300800 */
[----:B---3--:R-:W-:Y:S01]  /*43900*/  STL.64 [R1+0x30d8], R20 ;  /* 0x0030d81401007387 */ /* 0x008fe20000100a00 */
[----:B--2---:R-:W-:Y:S02]  /*43910*/  STL.64 [R1+0x2f10], R18 ;  /* 0x002f101201007387 */ /* 0x004fe40000100a00 */
[----:B------:R0:W-:Y:S02]  /*43920*/  STL.64 [R1+0x2f08], R16 ;  /* 0x002f081001007387 */ /* 0x0001e40000100a00 */
[----:B0-----:R-:W2:Y:S01]  /*43930*/  LDL.LU R16, [R1+0x320] ;  /* 0x0003200001107983 */ /* 0x001ea20000300800 */
[----:B------:R-:W2:Y:S02]  /*43940*/  LDL.LU R17, [R1+0x324] ;  /* 0x0003240001117983 */ /* 0x000ea40000300800 */
[----:B------:R-:W3:Y:S02]  /*43950*/  LDL.LU R18, [R1+0x328] ;  /* 0x0003280001127983 */ /* 0x000ee40000300800 */
[----:B------:R-:W3:Y:S01]  /*43960*/  LDL.LU R19, [R1+0x32c] ;  /* 0x00032c0001137983 */ /* 0x000ee20000300800 */
[----:B------:R-:W4:Y:S01]  /*43970*/  LDL.LU R20, [R1+0x140] ;  /* 0x0001400001147983 */ /* 0x000f220000300800 */
[----:B------:R-:W4:Y:S03]  /*43980*/  LDL.LU R21, [R1+0x144] ;  /* 0x0001440001157983 */ /* 0x000f260000300800 */
[----:B----4-:R-:W-:Y:S01]  /*43990*/  STL.64 [R1+0x30f0], R20 ;  /* 0x0030f01401007387 */ /* 0x010fe20000100a00 */
[----:B---3--:R-:W-:Y:S02]  /*439a0*/  STL.64 [R1+0x30d0], R18 ;  /* 0x0030d01201007387 */ /* 0x008fe40000100a00 */
[----:B--2---:R0:W-:Y:S02]  /*439b0*/  STL.64 [R1+0x30c8], R16 ;  /* 0x0030c81001007387 */ /* 0x0041e40000100a00 */
        /* <DEDUP_REMOVED lines=24> */
[----:B----4-:R0:W-:Y:S04]  /*43b40*/  STL.64 [R1+0x3138], R20 ;  /* 0x0031381401007387 */ /* 0x0101e80000100a00 */
[----:B0-----:R-:W4:Y:S01]  /*43b50*/  LDL.LU R20, [R1+0x180] ;  /* 0x0001800001147983 */ /* 0x001f220000300800 */
[----:B------:R-:W4:Y:S03]  /*43b60*/  LDL.LU R21, [R1+0x184] ;  /* 0x0001840001157983 */ /* 0x000f260000300800 */
[----:B----4-:R0:W-:Y:S04]  /*43b70*/  STL.64 [R1+0x3150], R20 ;  /* 0x0031501401007387 */ /* 0x0101e80000100a00 */
[----:B0-----:R-:W4:Y:S01]  /*43b80*/  LDL.LU R20, [R1+0x190] ;  /* 0x0001900001147983 */ /* 0x001f220000300800 */
[----:B------:R-:W4:Y:S03]  /*43b90*/  LDL.LU R21, [R1+0x194] ;  /* 0x0001940001157983 */ /* 0x000f260000300800 */
[----:B----4-:R0:W-:Y:S04]  /*43ba0*/  STL.64 [R1+0x3168], R20 ;  /* 0x0031681401007387 */ /* 0x0101e80000100a00 */
[----:B0-----:R-:W4:Y:S01]  /*43bb0*/  LDL.LU R20, [R1+0x1a0] ;  /* 0x0001a00001147983 */ /* 0x001f220000300800 */
[----:B------:R-:W4:Y:S02]  /*43bc0*/  LDL.LU R21, [R1+0x1a4] ;  /* 0x0001a40001157983 */ /* 0x000f240000300800 */
[----:B---3--:R-:W-:Y:S02]  /*43bd0*/  STL.64 [R1+0x3118], R18 ;  /* 0x0031181201007387 */ /* 0x008fe40000100a00 */
[----:B--2---:R0:W-:Y:S02]  /*43be0*/  STL.64 [R1+0x3110], R16 ;  /* 0x0031101001007387 */ /* 0x0041e40000100a00 */
[----:B0-----:R-:W2:Y:S01]  /*43bf0*/  LDL.LU R16, [R1+0x730] ;  /* 0x0007300001107983 */ /* 0x001ea20000300800 */
[----:B------:R-:W2:Y:S02]  /*43c00*/  LDL.LU R17, [R1+0x734] ;  /* 0x0007340001117983 */ /* 0x000ea40000300800 */
[----:B------:R-:W3:Y:S02]  /*43c10*/  LDL.LU R18, [R1+0x738] ;  /* 0x0007380001127983 */ /* 0x000ee40000300800 */
[----:B------:R-:W3:Y:S01]  /*43c20*/  LDL.LU R19, [R1+0x73c] ;  /* 0x00073c0001137983 */ /* 0x000ee20000300800 */
[----:B------:R-:W5:Y:S01]  /*43c30*/  LDL.LU R4, [R1+0x790] ;  /* 0x0007900001047983 */ /* 0x000f620000300800 */
[----:B------:R-:W5:Y:S02]  /*43c40*/  LDL.LU R5, [R1+0x794] ;  /* 0x0007940001057983 */ /* 0x000f640000300800 */
[----:B------:R-:W5:Y:S02]  /*43c50*/  LDL.LU R6, [R1+0x798] ;  /* 0x0007980001067983 */ /* 0x000f640000300800 */
[----:B------:R-:W5:Y:S01]  /*43c60*/  LDL.LU R7, [R1+0x79c] ;  /* 0x00079c0001077983 */ /* 0x000f620000300800 */
[----:B------:R-:W2:Y:S01]  /*43c70*/  LDL.LU R8, [R1+0x7a0] ;  /* 0x0007a00001087983 */ /* 0x000ea20000300800 */
[----:B------:R-:W2:Y:S02]  /*43c80*/  LDL.LU R9, [R1+0x7a4] ;  /* 0x0007a40001097983 */ /* 0x000ea40000300800 */
[----:B------:R-:W2:Y:S02]  /*43c90*/  LDL.LU R10, [R1+0x7a8] ;  /* 0x0007a800010a7983 */ /* 0x000ea40000300800 */
[----:B------:R-:W2:Y:S01]  /*43ca0*/  LDL.LU R11, [R1+0x7ac] ;  /* 0x0007ac00010b7983 */ /* 0x000ea20000300800 */
[----:B------:R-:W2:Y:S04]  /*43cb0*/  LDL R22, [R1+0xb34] ;  /* 0x000b340001167983 */ /* 0x000ea80000100800 */
[----:B------:R-:W2:Y:S04]  /*43cc0*/  LDL R23, [R1+0xb44] ;  /* 0x000b440001177983 */ /* 0x000ea80000100800 */
[----:B--2---:R-:W-:Y:S01]  /*43cd0*/  STL.64 [R1+0x3188], R22 ;  /* 0x0031881601007387 */ /* 0x004fe20000100a00 */
[----:B----4-:R0:W-:Y:S03]  /*43ce0*/  STL.64 [R1+0x3180], R20 ;  /* 0x0031801401007387 */ /* 0x0101e60000100a00 */
[----:B0-----:R-:W2:Y:S01]  /*43cf0*/  LDL.LU R20, [R1+0x780] ;  /* 0x0007800001147983 */ /* 0x001ea20000300800 */
[----:B------:R-:W2:Y:S02]  /*43d00*/  LDL.LU R21, [R1+0x784] ;  /* 0x0007840001157983 */ /* 0x000ea40000300800 */
[----:B------:R-:W2:Y:S02]  /*43d10*/  LDL.LU R22, [R1+0x788] ;  /* 0x0007880001167983 */ /* 0x000ea40000300800 */
[----:B------:R-:W2:Y:S01]  /*43d20*/  LDL.LU R23, [R1+0x78c] ;  /* 0x00078c0001177983 */ /* 0x000ea20000300800 */
[----:B------:R-:W4:Y:S01]  /*43d30*/  LDL R28, [R1+0xb48] ;  /* 0x000b4800011c7983 */ /* 0x000f220000100800 */
[----:B---3--:R-:W-:Y:S02]  /*43d40*/  STL.64 [R1+0x3130], R18 ;  /* 0x0031301201007387 */ /* 0x008fe40000100a00 */
[----:B------:R0:W-:Y:S02]  /*43d50*/  STL.64 [R1+0x3128], R16 ;  /* 0x0031281001007387 */ /* 0x0001e40000100a00 */
[----:B0-----:R-:W3:Y:S01]  /*43d60*/  LDL.LU R16, [R1+0x740] ;  /* 0x0007400001107983 */ /* 0x001ee20000300800 */
[----:B------:R-:W3:Y:S02]  /*43d70*/  LDL.LU R17, [R1+0x744] ;  /* 0x0007440001117983 */ /* 0x000ee40000300800 */
[----:B------:R-:W2:Y:S02]  /*43d80*/  LDL.LU R18, [R1+0x748] ;  /* 0x0007480001127983 */ /* 0x000ea40000300800 */
[----:B------:R-:W2:Y:S02]  /*43d90*/  LDL.LU R19, [R1+0x74c] ;  /* 0x00074c0001137983 */ /* 0x000ea40000300800 */
[----:B--2---:R-:W-:Y:S01]  /*43da0*/  STL.64 [R1+0x3148], R18 ;  /* 0x0031481201007387 */ /* 0x004fe20000100a00 */
[----:B---3--:R0:W-:Y:S03]  /*43db0*/  STL.64 [R1+0x3140], R16 ;  /* 0x0031401001007387 */ /* 0x0081e60000100a00 */
[----:B0-----:R-:W2:Y:S01]  /*43dc0*/  LDL.LU R16, [R1+0x750] ;  /* 0x0007500001107983 */ /* 0x001ea20000300800 */
[----:B------:R-:W2:Y:S02]  /*43dd0*/  LDL.LU R17, [R1+0x754] ;  /* 0x0007540001117983 */ /* 0x000ea40000300800 */
[----:B------:R-:W3:Y:S02]  /*43de0*/  LDL.LU R18, [R1+0x758] ;  /* 0x0007580001127983 */ /* 0x000ee40000300800 */
[----:B------:R-:W3:Y:S01]  /*43df0*/  LDL.LU R19, [R1+0x75c] ;  /* 0x00075c0001137983 */ /* 0x000ee20000300800 */
[C---:B------:R-:W-:Y:S01]  /*43e00*/  HMMA.16816.F32 R8, R24.reuse, R12, R8 ;  /* 0x0000000c1808723c */ /* 0x040fe20000001808 */
        /* <DEDUP_REMOVED lines=10> */
[----:B------:R-:W2:Y:S02]  /*43eb0*/  LDL.LU R18, [R1+0x778] ;  /* 0x0007780001127983 */ /* 0x000ea40000300800 */
[----:B------:R-:W2:Y:S02]  /*43ec0*/  LDL.LU R19, [R1+0x77c] ;  /* 0x00077c0001137983 */ /* 0x000ea40000300800 */
[----:B------:R-:W-:Y:S01]  /*43ed0*/  STL.64 [R1+0x3d0], R8 ;  /* 0x0003d00801007387 */ /* 0x000fe20000100a00 */
[----:B------:R0:W-:Y:S03]  /*43ee0*/  STL.64 [R1+0x3d8], R10 ;  /* 0x0003d80a01007387 */ /* 0x0001e60000100a00 */
[----:B0-----:R-:W3:Y:S01]  /*43ef0*/  LDL.LU.64 R10, [R1+0x31a8] ;  /* 0x0031a800010a7983 */ /* 0x001ee20000300a00 */
[----:B------:R-:W5:Y:S02]  /*43f00*/  LDL.LU.64 R8, [R1+0x31a0] ;  /* 0x0031a00001087983 */ /* 0x000f640000300a00 */
[----:B------:R0:W-:Y:S02]  /*43f10*/  STL.64 [R1+0x3028], R12 ;  /* 0x0030280c01007387 */ /* 0x0001e40000100a00 */
[----:B0-----:R-:W2:Y:S04]  /*43f20*/  LDL R12, [R1+0xb3c] ;  /* 0x000b3c00010c7983 */ /* 0x001ea80000100800 */
[----:B------:R-:W2:Y:S01]  /*43f30*/  LDL R13, [R1+0xb2c] ;  /* 0x000b2c00010d7983 */ /* 0x000ea20000100800 */
[C---:B-----5:R-:W-:Y:S11]  /*43f40*/  HMMA.16816.F32 R4, R24.reuse, R8, R4 ;  /* 0x000000081804723c */ /* 0x060ff60000001804 */
[----:B------:R-:W-:Y:S11]  /*43f50*/  @!UPT UIADD3 URZ, URZ, URZ, URZ ;  /* 0x0000003f3f3ff290 */ /* 0x000ff6000fffe03f */
[----:B------:R-:W-:Y:S01]  /*43f60*/  @!UPT UIADD3 URZ, URZ, URZ, URZ ;  /* 0x0000003f3f3ff290 */ /* 0x000fe2000fffe03f */
[----:B------:R-:W-:Y:S01]  /*43f70*/  STL.64 [R1+0x3c0], R4 ;  /* 0x0003c00401007387 */ /* 0x000fe20000100a00 */
[----:B------:R0:W-:Y:S03]  /*43f80*/  STL.64 [R1+0x3c8], R6 ;  /* 0x0003c80601007387 */ /* 0x0001e60000100a00 */
[----:B0-----:R-:W5:Y:S01]  /*43f90*/  LDL.LU.64 R6, [R1+0x3198] ;  /* 0x0031980001067983 */ /* 0x001f620000300a00 */
[----:B------:R-:W2:Y:S02]  /*43fa0*/  LDL.LU.64 R4, [R1+0x3190] ;  /* 0x0031900001047983 */ /* 0x000ea40000300a00 */
[----:B--2---:R-:W-:Y:S01]  /*43fb0*/  HMMA.16816.F32 R24, R24, R4, R20 ;  /* 0x000000041818723c */ /* 0x004fe20000001814 */
[----:B------:R-:W2:Y:S01]  /*43fc0*/  LDL.LU.64 R22, [R1+0x3188] ;  /* 0x0031880001167983 */ /* 0x000ea20000300a00 */
[----:B------:R-:W3:Y:S11]  /*43fd0*/  LDL.LU.64 R20, [R1+0x3180] ;  /* 0x0031800001147983 */ /* 0x000ef60000300a00 */
[----:B------:R-:W-:Y:S10]  /*43fe0*/  @!UPT UIADD3 URZ, URZ, URZ, URZ ;  /* 0x0000003f3f3ff290 */ /* 0x000ff4000fffe03f */
[----:B------:R-:W-:Y:S01]  /*43ff0*/  STL.64 [R1+0x1c0], R24 ;  /* 0x0001c01801007387 */ /* 0x000fe20000100a00 */
[----:B------:R0:W-:Y:S03]  /*44000*/  STL.64 [R1+0x1c8], R26 ;  /* 0x0001c81a01007387 */ /* 0x0001e60000100a00 */
[----:B0-----:R-:W3:Y:S01]  /*44010*/  LDL R27, [R1+0xb40] ;  /* 0x000b4000011b7983 */ /* 0x001ee20000100800 */
[----:B-----5:R-:W-:Y:S02]  /*44020*/  STL [R1+0x3038], R6 ;  /* 0x0030380601007387 */ /* 0x020fe40000100800 */
[----:B------:R-:W-:Y:S01]  /*44030*/  STL.64 [R1+0x3030], R4 ;  /* 0x0030300401007387 */ /* 0x000fe20000100a00 */
[----:B--2---:R-:W-:Y:S02]  /*44040*/  F2FP.PACK_AB R25, R13, R22 ;  /* 0x000000160d19723e */ /* 0x004fe400000000ff */
[----:B----4-:R-:W-:-:S02]  /*44050*/  F2FP.PACK_AB R26, R23, R28 ;  /* 0x0000001c171a723e */ /* 0x010fc400000000ff */
[----:B---3--:R-:W-:Y:S01]  /*44060*/  F2FP.PACK_AB R24, R27, R12 ;  /* 0x0000000c1b18723e */ /* 0x008fe200000000ff */
[----:B------:R-:W-:-:S07]  /*44070*/  F2FP.PACK_AB R27, R11, R10 ;  /* 0x0000000a0b1b723e */ /* 0x000fce00000000ff */
[----:B------:R-:W-:Y:S01]  /*44080*/  HMMA.16816.F32 R20, R24, R20, R16 ;  /* 0x000000141814723c */ /* 0x000fe20000001810 */
[----:B------:R-:W2:Y:S01]  /*44090*/  LDL.LU.64 R18, [R1+0x3178] ;  /* 0x0031780001127983 */ /* 0x000ea20000300a00 */
[----:B------:R-:W2:Y:S11]  /*440a0*/  LDL.LU.64 R16, [R1+0x3170] ;  /* 0x0031700001107983 */ /* 0x000eb60000300a00 */
[----:B------:R-:W-:Y:S10]  /*440b0*/  @!UPT UIADD3 URZ, URZ, URZ, URZ ;  /* 0x0000003f3f3ff290 */ /* 0x000ff4000fffe03f */
[----:B------:R0:W-:Y:S01]  /*440c0*/  STL [R1+0x3b0], R20 ;  /* 0x0003b01401007387 */ /* 0x0001e20000100800 */
[----:B------:R-:W-:Y:S02]  /*440d0*/  IMAD.MOV.U32 R10, RZ, RZ, R21 ;  /* 0x000000ffff0a7224 */ /* 0x000fe400078e0015 */
[----:B------:R2:W-:Y:S01]  /*440e0*/  STL [R1+0x3bc], R23 ;  /* 0x0003bc1701007387 */ /* 0x0005e20000100800 */
[----:B0-----:R-:W2:Y:S01]  /*440f0*/  LDL.LU.64 R20, [R1+0x3168] ;  /* 0x0031680001147983 */ /* 0x001ea20000300a00 */
        /* <DEDUP_REMOVED lines=10> */
[----:B--2---:R-:W-:Y:S02]  /*441a0*/  HMMA.16816.F32 R20, R24, R20, R16 ;  /* 0x000000141814723c */ /* 0x004fe40000001810 */
[----:B------:R-:W2:Y:S01]  /*441b0*/  LDL.LU.64 R18, [R1+0x3148] ;  /* 0x0031480001127983 */ /* 0x000ea20000300a00 */
[----:B------:R-:W2:Y:S11]  /*441c0*/  LDL.LU.64 R16, [R1+0x3140] ;  /* 0x0031400001107983 */ /* 0x000eb60000300a00 */
[----:B------:R-:W-:Y:S09]  /*441d0*/  @!UPT UIADD3 URZ, URZ, URZ, URZ ;  /* 0x0000003f3f3ff290 */ /* 0x000ff2000fffe03f */
[----:B------:R0:W-:Y:S04]  /*441e0*/  STL.64 [R1+0x390], R20 ;  /* 0x0003901401007387 */ /* 0x0001e80000100a00 */
[----:B0-----:R-:W2:Y:S01]  /*441f0*/  LDL.LU.64 R20, [R1+0x3138] ;  /* 0x0031380001147983 */ /* 0x001ea20000300a00 */
[----:B------:R-:W-:Y:S01]  /*44200*/  MOV R11, R22 ;  /* 0x00000016000b7202 */ /* 0x000fe20000000f00 */
[----:B------:R-:W-:-:S05]  /*44210*/  IMAD.MOV.U32 R10, RZ, RZ, R23 ;  /* 0x000000ffff0a7224 */ /* 0x000fca00078e0017 */
[----:B------:R-:W-:Y:S01]  /*44220*/  STL [R1+0x2cc4], R10 ;  /* 0x002cc40a01007387 */ /* 0x000fe20000100800 */
[----:B------:R-:W-:Y:S02]  /*44230*/  STL [R1+0x2cc0], R11 ;  /* 0x002cc00b01007387 */ /* 0x000fe40000100800 */
[----:B------:R0:W-:Y:S02]  /*44240*/  STL.64 [R1+0x3080], R8 ;  /* 0x0030800801007387 */ /* 0x0001e40000100a00 */
[----:B0-----:R-:W3:Y:S01]  /*44250*/  LDL.LU R8, [R1+0x120] ;  /* 0x0001200001087983 */ /* 0x001ee20000300800 */
[----:B------:R-:W3:Y:S01]  /*44260*/  LDL.LU R9, [R1+0x124] ;  /* 0x0001240001097983 */ /* 0x000ee20000300800 */
        /* <DEDUP_REMOVED lines=34> */
[----:B0-----:R-:W3:Y:S01]  /*44490*/  LDL.LU.64 R22, [R1+0x30c0] ;  /* 0x0030c00001167983 */ /* 0x001ee20000300a00 */
[----:B------:R-:W3:Y:S02]  /*444a0*/  LDL.LU.64 R20, [R1+0x30b8] ;  /* 0x0030b80001147983 */ /* 0x000ee40000300a00 */
[C---:B---3--:R-:W-:Y:S01]  /*444b0*/  HMMA.16816.F32 R8, R24.reuse, R8, R20 ;  /* 0x000000081808723c */ /* 0x048fe20000001814 */
[----:B------:R-:W2:Y:S01]  /*444c0*/  LDL.LU.64 R20, [R1+0x30b0] ;  /* 0x0030b00001147983 */ /* 0x000ea20000300a00 */
[----:B------:R-:W3:Y:S11]  /*444d0*/  LDL R28, [R1+0x980] ;  /* 0x00098000011c7983 */ /* 0x000ef60000100800 */
[----:B------:R-:W-:Y:S10]  /*444e0*/  @!UPT UIADD3 URZ, URZ, URZ, URZ ;  /* 0x0000003f3f3ff290 */ /* 0x000ff4000fffe03f */
[----:B------:R-:W-:Y:S01]  /*444f0*/  STL.64 [R1+0x330], R8 ;  /* 0x0003300801007387 */ /* 0x000fe20000100a00 */
[----:B------:R2:W-:Y:S02]  /*44500*/  STL.64 [R1+0x338], R10 ;  /* 0x0003380a01007387 */ /* 0x0005e40000100a00 */
[----:B--2---:R-:W-:Y:S07]  /*44510*/  HMMA.16816.F32 R8, R24, R20, R16 ;  /* 0x000000141808723c */ /* 0x004fee0000001810 */
[----:B------:R-:W-:-:S02]  /*44520*/  MOV R20, R7 ;  /* 0x0000000700147202 */ /* 0x000fc40000000f00 */
[----:B------:R-:W-:Y:S01]  /*44530*/  MOV R21, R0 ;  /* 0x0000000000157202 */ /* 0x000fe20000000f00 */
[----:B------:R-:W2:Y:S11]  /*44540*/  LDL.LU R7, [R1+0x30a8] ;  /* 0x0030a80001077983 */ /* 0x000eb60000300800 */
[----:B------:R-:W-:Y:S02]  /*44550*/  @!UPT UIADD3 URZ, URZ, URZ, URZ ;  /* 0x0000003f3f3ff290 */ /* 0x000fe4000fffe03f */
[----:B------:R-:W-:Y:S01]  /*44560*/  STL.64 [R1+0x320], R8 ;  /* 0x0003200801007387 */ /* 0x000fe20000100a00 */
[----:B------:R-:W-:Y:S02]  /*44570*/  STL.64 [R1+0x328], R10 ;  /* 0x0003280a01007387 */ /* 0x000fe40000100a00 */
[----:B------:R0:W-:Y:S02]  /*44580*/  STL.64 [R1+0x2f38], R20 ;  /* 0x002f381401007387 */ /* 0x0001e40000100a00 */
[----:B------:R-:W4:Y:S01]  /*44590*/  LDL.LU R16, [R1+0x5f0] ;  /* 0x0005f00001107983 */ /* 0x000f220000300800 */
[----:B------:R-:W4:Y:S01]  /*445a0*/  LDL.LU R17, [R1+0x5f4] ;  /* 0x0005f40001117983 */ /* 0x000f220000300800 */
[----:B------:R-:W5:Y:S02]  /*445b0*/  LDL.LU R18, [R1+0x5f8] ;  /* 0x0005f80001127983 */ /* 0x000f640000300800 */
[----:B------:R-:W5:Y:S02]  /*445c0*/  LDL.LU R19, [R1+0x5fc] ;  /* 0x0005fc0001137983 */ /* 0x000f640000300800 */
[----:B0-----:R-:W-:Y:S01]  /*445d0*/  IMAD.MOV.U32 R20, RZ, RZ, R29 ;  /* 0x000000ffff147224 */ /* 0x001fe200078e001d */
[----:B------:R-:W-:-:S05]  /*445e0*/  MOV R21, R2 ;  /* 0x0000000200157202 */ /* 0x000fca0000000f00 */
[----:B------:R-:W-:Y:S04]  /*445f0*/  STL.64 [R1+0x2f50], R20 ;  /* 0x002f501401007387 */ /* 0x000fe80000100a00 */
[----:B-----5:R-:W-:Y:S01]  /*44600*/  STL.64 [R1+0x2f30], R18 ;  /* 0x002f301201007387 */ /* 0x020fe20000100a00 */
[----:B----4-:R0:W-:Y:S03]  /*44610*/  STL.64 [R1+0x2f28], R16 ;  /* 0x002f281001007387 */ /* 0x0101e60000100a00 */
[----:B0-----:R-:W4:Y:S01]  /*44620*/  LDL.LU R16, [R1+0x210] ;  /* 0x0002100001107983 */ /* 0x001f220000300800 */
[----:B------:R-:W4:Y:S02]  /*44630*/  LDL.LU R17, [R1+0x214] ;  /* 0x0002140001117983 */ /* 0x000f240000300800 */
[----:B------:R-:W5:Y:S02]  /*44640*/  LDL.LU R18, [R1+0x218] ;  /* 0x0002180001127983 */ /* 0x000f640000300800 */
[----:B------:R-:W5:Y:S01]  /*44650*/  LDL.LU R19, [R1+0x21c] ;  /* 0x00021c0001137983 */ /* 0x000f620000300800 */
[----:B------:R-:W-:Y:S01]  /*44660*/  MOV R20, R15 ;  /* 0x0000000f00147202 */ /* 0x000fe20000000f00 */
[----:B------:R-:W-:-:S05]  /*44670*/  IMAD.MOV.U32 R21, RZ, RZ, R14 ;  /* 0x000000ffff157224 */ /* 0x000fca00078e000e */
[----:B------:R-:W-:Y:S04]  /*44680*/  STL.64 [R1+0x2f68], R20 ;  /* 0x002f681401007387 */ /* 0x000fe80000100a00 */
[----:B-----5:R-:W-:Y:S01]  /*44690*/  STL.64 [R1+0x2f48], R18 ;  /* 0x002f481201007387 */ /* 0x020fe20000100a00 */
[----:B----4-:R0:W-:Y:S03]  /*446a0*/  STL.64 [R1+0x2f40], R16 ;  /* 0x002f401001007387 */ /* 0x0101e60000100a00 */
[----:B0-----:R-:W4:Y:S01]  /*446b0*/  LDL.LU R16, [R1+0x220] ;  /* 0x0002200001107983 */ /* 0x001f220000300800 */
[----:B------:R-:W4:Y:S02]  /*446c0*/  LDL.LU R17, [R1+0x224] ;  /* 0x0002240001117983 */ /* 0x000f240000300800 */
[----:B------:R-:W5:Y:S02]  /*446d0*/  LDL.LU R18, [R1+0x228] ;  /* 0x0002280001127983 */ /* 0x000f640000300800 */
[----:B------:R-:W5:Y:S01]  /*446e0*/  LDL.LU R19, [R1+0x22c] ;  /* 0x00022c0001137983 */ /* 0x000f620000300800 */
[----:B--2---:R-:W-:-:S02]  /*446f0*/  MOV R20, R7 ;  /* 0x0000000700147202 */ /* 0x004fc40000000f00 */
[----:B------:R-:W-:-:S05]  /*44700*/  MOV R21, R3 ;  /* 0x0000000300157202 */ /* 0x000fca0000000f00 */
[----:B------:R-:W-:Y:S04]  /*44710*/  STL.64 [R1+0x2f80], R20 ;  /* 0x002f801401007387 */ /* 0x000fe80000100a00 */
[----:B-----5:R-:W-:Y:S01]  /*44720*/  STL.64 [R1+0x2f60], R18 ;  /* 0x002f601201007387 */ /* 0x020fe20000100a00 */
[----:B----4-:R0:W-:Y:S03]  /*44730*/  STL.64 [R1+0x2f58], R16 ;  /* 0x002f581001007387 */ /* 0x0101e60000100a00 */
[----:B0-----:R-:W2:Y:S01]  /*44740*/  LDL.LU R16, [R1+0x600] ;  /* 0x0006000001107983 */ /* 0x001ea20000300800 */
[----:B------:R-:W2:Y:S02]  /*44750*/  LDL.LU R17, [R1+0x604] ;  /* 0x0006040001117983 */ /* 0x000ea40000300800 */
[----:B------:R-:W4:Y:S02]  /*44760*/  LDL.LU R18, [R1+0x608] ;  /* 0x0006080001127983 */ /* 0x000f240000300800 */
[----:B------:R-:W4:Y:S01]  /*44770*/  LDL.LU R19, [R1+0x60c] ;  /* 0x00060c0001137983 */ /* 0x000f220000300800 */
[----:B------:R-:W5:Y:S01]  /*44780*/  LDL.LU R20, [R1+0x40] ;  /* 0x0000400001147983 */ /* 0x000f620000300800 */
[----:B------:R-:W5:Y:S03]  /*44790*/  LDL.LU R21, [R1+0x44] ;  /* 0x0000440001157983 */ /* 0x000f660000300800 */
[----:B-----5:R-:W-:Y:S01]  /*447a0*/  STL.64 [R1+0x2f98], R20 ;  /* 0x002f981401007387 */ /* 0x020fe20000100a00 */
[----:B----4-:R-:W-:Y:S02]  /*447b0*/  STL.64 [R1+0x2f78], R18 ;  /* 0x002f781201007387 */ /* 0x010fe40000100a00 */
[----:B--2---:R0:W-:Y:S02]  /*447c0*/  STL.64 [R1+0x2f70], R16 ;  /* 0x002f701001007387 */ /* 0x0041e40000100a00 */
[----:B0-----:R-:W2:Y:S01]  /*447d0*/  LDL.LU R16, [R1+0x240] ;  /* 0x0002400001107983 */ /* 0x001ea20000300800 */
[----:B------:R-:W2:Y:S02]  /*447e0*/  LDL.LU R17, [R1+0x244] ;  /* 0x0002440001117983 */ /* 0x000ea40000300800 */
[----:B------:R-:W4:Y:S02]  /*447f0*/  LDL.LU R18, [R1+0x248] ;  /* 0x0002480001127983 */ /* 0x000f240000300800 */
[----:B------:R-:W4:Y:S01]  /*44800*/  LDL.LU R19, [R1+0x24c] ;  /* 0x00024c0001137983 */ /* 0x000f220000300800 */
[----:B------:R-:W5:Y:S01]  /*44810*/  LDL.LU R20, [R1+0x50] ;  /* 0x0000500001147983 */ /* 0x000f620000300800 */
[----:B------:R-:W5:Y:S03]  /*44820*/  LDL.LU R21, [R1+0x54] ;  /* 0x0000540001157983 */ /* 0x000f660000300800 */
[----:B-----5:R0:W-:Y:S04]  /*44830*/  STL.64 [R1+0x2fb0], R20 ;  /* 0x002fb01401007387 */ /* 0x0201e80000100a00 */
[----:B0-----:R-:W5:Y:S01]  /*44840*/  LDL.LU R20, [R1+0x60] ;  /* 0x0000600001147983 */ /* 0x001f620000300800 */
        /* <DEDUP_REMOVED lines=41> */
[----:B------:R-:W5:Y:S02]  /*44ae0*/  LDL.LU R4, [R1+0x2c0] ;  /* 0x0002c00001047983 */ /* 0x000f640000300800 */
[----:B------:R-:W5:Y:S02]  /*44af0*/  LDL.LU R5, [R1+0x2c4] ;  /* 0x0002c40001057983 */ /* 0x000f640000300800 */
[----:B------:R-:W2:Y:S01]  /*44b00*/  LDL.LU R6, [R1+0x2c8] ;  /* 0x0002c80001067983 */ /* 0x000ea20000300800 */
[----:B------:R-:W2:Y:S04]  /*44b10*/  LDL.LU R7, [R1+0x2cc] ;  /* 0x0002cc0001077983 */ /* 0x000ea80000300800 */
[----:B--2---:R-:W-:Y:S01]  /*44b20*/  STL.64 [R1+0x3058], R6 ;  /* 0x0030580601007387 */ /* 0x004fe20000100a00 */
[----:B-----5:R0:W-:Y:S03]  /*44b30*/  STL.64 [R1+0x3050], R4 ;  /* 0x0030500401007387 */ /* 0x0201e60000100a00 */
[----:B0-----:R-:W2:Y:S01]  /*44b40*/  LDL.LU R4, [R1+0xd0] ;  /* 0x0000d00001047983 */ /* 0x001ea20000300800 */
[----:B------:R-:W2:Y:S03]  /*44b50*/  LDL.LU R5, [R1+0xd4] ;  /* 0x0000d40001057983 */ /* 0x000ea60000300800 */
[----:B--2---:R0:W-:Y:S01]  /*44b60*/  STL.64 [R1+0x3068], R4 ;  /* 0x0030680401007387 */ /* 0x0041e20000100a00 */
[----:B------:R-:W2:Y:S02]  /*44b70*/  LDL.LU R20, [R1+0xc0] ;  /* 0x0000c00001147983 */ /* 0x000ea40000300800 */
[----:B------:R-:W2:Y:S01]  /*44b80*/  LDL.LU R21, [R1+0xc4] ;  /* 0x0000c40001157983 */ /* 0x000ea20000300800 */
[----:B0-----:R-:W5:Y:S01]  /*44b90*/  LDL.LU R4, [R1+0xe0] ;  /* 0x0000e00001047983 */ /* 0x001f620000300800 */
[----:B------:R-:W5:Y:S03]  /*44ba0*/  LDL.LU R5, [R1+0xe4] ;  /* 0x0000e40001057983 */ /* 0x000f660000300800 */
[----:B-----5:R-:W-:Y:S01]  /*44bb0*/  STL.64 [R1+0x3088], R4 ;  /* 0x0030880401007387 */ /* 0x020fe20000100a00 */
[----:B--2---:R0:W-:Y:S03]  /*44bc0*/  STL.64 [R1+0x3060], R20 ;  /* 0x0030601401007387 */ /* 0x0041e60000100a00 */
[----:B0-----:R-:W2:Y:S01]  /*44bd0*/  LDL.LU R20, [R1+0x2e0] ;  /* 0x0002e00001147983 */ /* 0x001ea20000300800 */
[----:B------:R-:W2:Y:S02]  /*44be0*/  LDL.LU R21, [R1+0x2e4] ;  /* 0x0002e40001157983 */ /* 0x000ea40000300800 */
[----:B------:R-:W5:Y:S02]  /*44bf0*/  LDL.LU R22, [R1+0x2e8] ;  /* 0x0002e80001167983 */ /* 0x000f640000300800 */
[----:B------:R-:W5:Y:S01]  /*44c00*/  LDL.LU R23, [R1+0x2ec] ;  /* 0x0002ec0001177983 */ /* 0x000f620000300800 */
[----:B------:R-:W2:Y:S01]  /*44c10*/  LDL.LU R8, [R1+0xf0] ;  /* 0x0000f00001087983 */ /* 0x000ea20000300800 */
[----:B------:R-:W2:Y:S03]  /*44c20*/  LDL.LU R9, [R1+0xf4] ;  /* 0x0000f40001097983 */ /* 0x000ea60000300800 */
[----:B--2---:R0:W-:Y:S04]  /*44c30*/  STL.64 [R1+0x3090], R8 ;  /* 0x0030900801007387 */ /* 0x0041e80000100a00 */
[----:B0-----:R-:W2:Y:S01]  /*44c40*/  LDL.LU R8, [R1+0x100] ;  /* 0x0001000001087983 */ /* 0x001ea20000300800 */
[----:B------:R-:W2:Y:S02]  /*44c50*/  LDL.LU R9, [R1+0x104] ;  /* 0x0001040001097983 */ /* 0x000ea40000300800 */
        /* <DEDUP_REMOVED lines=8> */
[----:B------:R-:W2:Y:S02]  /*44ce0*/  LDL.LU R6, [R1+0x318] ;  /* 0x0003180001067983 */ /* 0x000ea40000300800 */
[----:B------:R-:W2:Y:S01]  /*44cf0*/  LDL.LU R7, [R1+0x31c] ;  /* 0x00031c0001077983 */ /* 0x000ea20000300800 */
[----:B-----5:R-:W-:Y:S01]  /*44d00*/  STL.64 [R1+0x3078], R22 ;  /* 0x0030781601007387 */ /* 0x020fe20000100a00 */
[----:B------:R0:W-:Y:S03]  /*44d10*/  STL.64 [R1+0x3070], R20 ;  /* 0x0030701401007387 */ /* 0x0001e60000100a00 */
[----:B0-----:R-:W5:Y:S01]  /*44d20*/  LDL.LU R20, [R1+0x2f0] ;  /* 0x0002f00001147983 */ /* 0x001f620000300800 */
[----:B------:R-:W5:Y:S02]  /*44d30*/  LDL.LU R21, [R1+0x2f4] ;  /* 0x0002f40001157983 */ /* 0x000f640000300800 */
[----:B------:R-:W5:Y:S02]  /*44d40*/  LDL.LU R22, [R1+0x2f8] ;  /* 0x0002f80001167983 */ /* 0x000f640000300800 */
[----:B------:R-:W5:Y:S01]  /*44d50*/  LDL.LU R23, [R1+0x2fc] ;  /* 0x0002fc0001177983 */ /* 0x000f620000300800 */
[----:B------:R-:W2:Y:S01]  /*44d60*/  LDL.LU R12, [R1+0x2d0] ;  /* 0x0002d000010c7983 */ /* 0x000ea20000300800 */
[----:B------:R-:W2:Y:S02]  /*44d70*/  LDL.LU R13, [R1+0x2d4] ;  /* 0x0002d400010d7983 */ /* 0x000ea40000300800 */
[----:B------:R-:W2:Y:S02]  /*44d80*/  LDL.LU R14, [R1+0x2d8] ;  /* 0x0002d800010e7983 */ /* 0x000ea40000300800 */
[----:B------:R-:W2:Y:S01]  /*44d90*/  LDL.LU R15, [R1+0x2dc] ;  /* 0x0002dc00010f7983 */ /* 0x000ea20000300800 */
[----:B----4-:R-:W-:Y:S01]  /*44da0*/  STL.64 [R1+0x2ff0], R18 ;  /* 0x002ff01201007387 */ /* 0x010fe20000100a00 */
[----:B------:R0:W-:Y:S03]  /*44db0*/  STL.64 [R1+0x2fe8], R16 ;  /* 0x002fe81001007387 */ /* 0x0001e60000100a00 */
        /* <DEDUP_REMOVED lines=8> */
[----:B------:R-:W4:Y:S02]  /*44e40*/  LDL.LU R18, [R1+0x2a8] ;  /* 0x0002a80001127983 */ /* 0x000f240000300800 */
[----:B------:R-:W4:Y:S01]  /*44e50*/  LDL.LU R19, [R1+0x2ac] ;  /* 0x0002ac0001137983 */ /* 0x000f220000300800 */
[C---:B------:R-:W-:Y:S01]  /*44e60*/  HMMA.16816.F32 R8, R24.reuse, R8, R4 ;  /* 0x000000081808723c */ /* 0x040fe20000001804 */
[----:B----4-:R-:W-:Y:S01]  /*44e70*/  STL.64 [R1+0x3020], R18 ;  /* 0x0030201201007387 */ /* 0x010fe20000100a00 */
[----:B--2---:R0:W-:Y:S03]  /*44e80*/  STL.64 [R1+0x3018], R16 ;  /* 0x0030181001007387 */ /* 0x0041e60000100a00 */
[----:B0-----:R-:W2:Y:S01]  /*44e90*/  LDL.LU R16, [R1+0x2b0] ;  /* 0x0002b00001107983 */ /* 0x001ea20000300800 */
[----:B------:R-:W2:Y:S02]  /*44ea0*/  LDL.LU R17, [R1+0x2b4] ;  /* 0x0002b40001117983 */ /* 0x000ea40000300800 */
[----:B------:R-:W2:Y:S02]  /*44eb0*/  LDL.LU R18, [R1+0x2b8] ;  /* 0x0002b80001127983 */ /* 0x000ea40000300800 */
[----:B------:R-:W2:Y:S01]  /*44ec0*/  LDL.LU R19, [R1+0x2bc] ;  /* 0x0002bc0001137983 */ /* 0x000ea20000300800 */
[----:B------:R-:W4:Y:S01]  /*44ed0*/  LDL.LU.64 R6, [R1+0x30a0] ;  /* 0x0030a00001067983 */ /* 0x000f220000300a00 */
[----:B------:R-:W4:Y:S11]  /*44ee0*/  LDL.LU.64 R4, [R1+0x3098] ;  /* 0x0030980001047983 */ /* 0x000f360000300a00 */
[----:B------:R0:W-:Y:S02]  /*44ef0*/  STL.64 [R1+0x310], R8 ;  /* 0x0003100801007387 */ /* 0x0001e40000100a00 */
[----:B------:R4:W-:Y:S01]  /*44f00*/  STL.64 [R1+0x318], R10 ;  /* 0x0003180a01007387 */ /* 0x0009e20000100a00 */
[----:B0-----:R-:W4:Y:S01]  /*44f10*/  LDL.LU.64 R8, [R1+0x3090] ;  /* 0x0030900001087983 */ /* 0x001f220000300a00 */
[----:B------:R-:W3:Y:S01]  /*44f20*/  LDL.LU R2, [R1+0x870] ;  /* 0x0008700001027983 */ /* 0x000ee20000300800 */
[C---:B----4-:R-:W-:Y:S02]  /*44f30*/  HMMA.16816.F32 R8, R24.reuse, R8, R4 ;  /* 0x000000081808723c */ /* 0x050fe40000001804 */
[----:B------:R-:W5:Y:S11]  /*44f40*/  LDL.LU.64 R4, [R1+0x3088] ;  /* 0x0030880001047983 */ /* 0x000f760000300a00 */
[----:B------:R-:W-:Y:S10]  /*44f50*/  @!UPT UIADD3 URZ, URZ, URZ, URZ ;  /* 0x0000003f3f3ff290 */ /* 0x000ff4000fffe03f */
[----:B------:R0:W-:Y:S01]  /*44f60*/  STL.64 [R1+0x300], R8 ;  /* 0x0003000801007387 */ /* 0x0001e20000100a00 */
[----:B------:R1:W-:Y:S03]  /*44f70*/  STL.64 [R1+0x308], R10 ;  /* 0x0003080a01007387 */ /* 0x0003e60000100a00 */
[----:B0-----:R-:W4:Y:S01]  /*44f80*/  LDL.LU.64 R8, [R1+0x3080] ;  /* 0x0030800001087983 */ /* 0x001f220000300a00 */
[----:B-1----:R-:W2:Y:S01]  /*44f90*/  LDL.LU R11, [R1+0x874] ;  /* 0x00087400010b7983 */ /* 0x002ea20000300800 */
        /* <DEDUP_REMOVED lines=8> */
[----:B------:R-:W5:Y:S11]  /*45020*/  LDL.LU.64 R20, [R1+0x3060] ;  /* 0x0030600001147983 */ /* 0x000f760000300a00 */
[----:B------:R-:W-:Y:S10]  /*45030*/  @!UPT UIADD3 URZ, URZ, URZ, URZ ;  /* 0x0000003f3f3ff290 */ /* 0x000ff4000fffe03f */
[----:B------:R-:W-:Y:S01]  /*45040*/  STL.64 [R1+0x2e0], R4 ;  /* 0x0002e00401007387 */ /* 0x000fe20000100a00 */
[----:B------:R0:W-:Y:S03]  /*45050*/  STL.64 [R1+0x2e8], R6 ;  /* 0x0002e80601007387 */ /* 0x0001e60000100a00 */
[----:B0-----:R-:W2:Y:S01]  /*45060*/  LDL.LU.64 R6, [R1+0x3058] ;  /* 0x0030580001067983 */ /* 0x001ea20000300a00 */
[----:B------:R-:W2:Y:S02]  /*45070*/  LDL.LU.64 R4, [R1+0x3050] ;  /* 0x0030500001047983 */ /* 0x000ea40000300a00 */
[----:B------:R-:W2:Y:S01]  /*45080*/  LDL.LU R10, [R1+0x860] ;  /* 0x00086000010a7983 */ /* 0x000ea20000300800 */
[C---:B-----5:R-:W-:Y:S01]  /*45090*/  HMMA.16816.F32 R20, R24.reuse, R20, R12 ;  /* 0x000000141814723c */ /* 0x060fe2000000180c */
[----:B--2---:R-:W-:Y:S01]  /*450a0*/  STL.64 [R1+0x2f00], R10 ;  /* 0x002f000a01007387 */ /* 0x004fe20000100a00 */
[----:B----4-:R0:W-:Y:S03]  /*450b0*/  STL.64 [R1+0x2ef8], R8 ;  /* 0x002ef80801007387 */ /* 0x0101e60000100a00 */
[----:B0-----:R-:W2:Y:S01]  /*450c0*/  LDL.LU R8, [R1+0x5e0] ;  /* 0x0005e00001087983 */ /* 0x001ea20000300800 */
[----:B------:R-:W2:Y:S02]  /*450d0*/  LDL.LU R9, [R1+0x5e4] ;  /* 0x0005e40001097983 */ /* 0x000ea40000300800 */
[----:B------:R-:W2:Y:S02]  /*450e0*/  LDL.LU R10, [R1+0x5e8] ;  /* 0x0005e800010a7983 */ /* 0x000ea40000300800 */
[----:B------:R-:W2:Y:S01]  /*450f0*/  LDL.LU R11, [R1+0x5ec] ;  /* 0x0005ec00010b7983 */ /* 0x000ea20000300800 */
[----:B------:R-:W4:Y:S11]  /*45100*/  LDL.LU.64 R12, [R1+0x3048] ;  /* 0x00304800010c7983 */ /* 0x000f360000300a00 */
[----:B------:R-:W-:Y:S01]  /*45110*/  @!UPT UIADD3 URZ, URZ, URZ, URZ ;  /* 0x0000003f3f3ff290 */ /* 0x000fe2000fffe03f */
[----:B------:R0:W-:Y:S02]  /*45120*/  STL.64 [R1+0x2d0], R20 ;  /* 0x0002d01401007387 */ /* 0x0001e40000100a00 */
[----:B------:R1:W-:Y:S01]  /*45130*/  STL.64 [R1+0x2d8], R22 ;  /* 0x0002d81601007387 */ /* 0x0003e20000100a00 */
[----:B0-----:R-:W1:Y:S01]  /*45140*/  LDL.LU.64 R20, [R1+0x3040] ;  /* 0x0030400001147983 */ /* 0x001e620000300a00 */
[C---:B----4-:R-:W-:Y:S03]  /*45150*/  HMMA.16816.F32 R12, R24.reuse, R12, R4 ;  /* 0x0000000c180c723c */ /* 0x050fe60000001804 */
[----:B------:R-:W4:Y:S01]  /*45160*/  LDL.LU R6, [R1+0x3038] ;  /* 0x0030380001067983 */ /* 0x000f220000300800 */
[----:B------:R-:W5:Y:S04]  /*45170*/  LDL.LU.64 R4, [R1+0x3030] ;  /* 0x0030300001047983 */ /* 0x000f680000300a00 */
[C---:B-1----:R-:W-:Y:S11]  /*45180*/  HMMA.16816.F32 R20, R24.reuse, R20, R16 ;  /* 0x000000141814723c */ /* 0x042ff60000001810 */
[----:B------:R-:W-:Y:S04]  /*45190*/  @!UPT UIADD3 URZ, URZ, URZ, URZ ;  /* 0x0000003f3f3ff290 */ /* 0x000fe8000fffe03f */
[----:B------:R0:W-:Y:S01]  /*451a0*/  STL.64 [R1+0x2c0], R12 ;  /* 0x0002c00c01007387 */ /* 0x0001e20000100a00 */
[----:B------:R1:W-:Y:S03]  /*451b0*/  STL.64 [R1+0x2c8], R14 ;  /* 0x0002c80e01007387 */ /* 0x0003e60000100a00 */
[----:B0-----:R-:W2:Y:S01]  /*451c0*/  LDL.LU.64 R12, [R1+0x3028] ;  /* 0x00302800010c7983 */ /* 0x001ea20000300a00 */
[----:B-1----:R-:W2:Y:S02]  /*451d0*/  LDL.LU R15, [R1+0x864] ;  /* 0x00086400010f7983 */ /* 0x002ea40000300800 */
[----:B------:R-:W2:Y:S02]  /*451e0*/  LDL R7, [R1+0x984] ;  /* 0x0009840001077983 */ /* 0x000ea40000100800 */
[----:B------:R-:W2:Y:S01]  /*451f0*/  LDL.LU.64 R18, [R1+0x3020] ;  /* 0x0030200001127983 */ /* 0x000ea20000300a00 */
[----:B------:R-:W2:Y:S01]  /*45200*/  LDL.LU.64 R16, [R1+0x3018] ;  /* 0x0030180001107983 */ /* 0x000ea20000300a00 */
[----:B------:R0:W-:Y:S02]  /*45210*/  STL.64 [R1+0x2b0], R20 ;  /* 0x0002b01401007387 */ /* 0x0001e40000100a00 */
[----:B------:R2:W-:Y:S01]  /*45220*/  STL.64 [R1+0x2b8], R22 ;  /* 0x0002b81601007387 */ /* 0x0005e20000100a00 */
[----:B0-----:R-:W2:Y:S01]  /*45230*/  LDL.LU.64 R20, [R1+0x3010] ;  /* 0x0030100001147983 */ /* 0x001ea20000300a00 */
        /* <DEDUP_REMOVED lines=76> */
[----:B------:R-:W-:Y:S01]  /*45700*/  STL.64 [R1+0x200], R16 ;  /* 0x0002001001007387 */ /* 0x000fe20000100a00 */
[----:B------:R0:W-:Y:S03]  /*45710*/  STL.64 [R1+0x208], R18 ;  /* 0x0002081201007387 */ /* 0x0001e60000100a00 */
[----:B0-----:R-:W2:Y:S01]  /*45720*/  LDL.LU.64 R18, [R1+0x2f10] ;  /* 0x002f100001127983 */ /* 0x001ea20000300a00 */
[----:B------:R-:W2:Y:S02]  /*45730*/  LDL.LU.64 R16, [R1+0x2f08] ;  /* 0x002f080001107983 */ /* 0x000ea40000300a00 */
[----:B------:R0:W-:Y:S02]  /*45740*/  STL.64 [R1+0x2e08], R22 ;  /* 0x002e081601007387 */ /* 0x0001e40000100a00 */
[----:B------:R-:W3:Y:S01]  /*45750*/  LDL.LU R20, [R1+0x5c0] ;  /* 0x0005c00001147983 */ /* 0x000ee20000300800 */
[----:B------:R-:W3:Y:S04]  /*45760*/  LDL.LU R21, [R1+0x5c4] ;  /* 0x0005c40001157983 */ /* 0x000ee80000300800 */
[----:B0-----:R-:W3:Y:S01]  /*45770*/  LDL.LU R22, [R1+0x5c8] ;  /* 0x0005c80001167983 */ /* 0x001ee20000300800 */
[----:B------:R-:W3:Y:S01]  /*45780*/  LDL.LU R23, [R1+0x5cc] ;  /* 0x0005cc0001177983 */ /* 0x000ee20000300800 */
[----:B--2---:R-:W-:Y:S11]  /*45790*/  HMMA.16816.F32 R8, R24, R16, R8 ;  /* 0x000000101808723c */ /* 0x004ff60000001808 */
[----:B------:R-:W-:Y:S11]  /*457a0*/  @!UPT UIADD3 URZ, URZ, URZ, URZ ;  /* 0x0000003f3f3ff290 */ /* 0x000ff6000fffe03f */
[----:B------:R-:W-:Y:S01]  /*457b0*/  @!UPT UIADD3 URZ, URZ, URZ, URZ ;  /* 0x0000003f3f3ff290 */ /* 0x000fe2000fffe03f */
[----:B------:R-:W-:Y:S01]  /*457c0*/  STL.64 [R1+0x1f0], R8 ;  /* 0x0001f00801007387 */ /* 0x000fe20000100a00 */
[----:B------:R0:W-:Y:S03]  /*457d0*/  STL.64 [R1+0x1f8], R10 ;  /* 0x0001f80a01007387 */ /* 0x0001e60000100a00 */
[----:B0-----:R-:W2:Y:S01]  /*457e0*/  LDL.LU.64 R10, [R1+0x2f00] ;  /* 0x002f0000010a7983 */ /* 0x001ea20000300a00 */
[----:B------:R-:W2:Y:S02]  /*457f0*/  LDL.LU.64 R8, [R1+0x2ef8] ;  /* 0x002ef80001087983 */ /* 0x000ea40000300a00 */
[----:B------:R0:W-:Y:S02]  /*45800*/  STL.64 [R1+0x2e10], R18 ;  /* 0x002e101201007387 */ /* 0x0001e40000100a00 */
[----:B------:R-:W2:Y:S01]  /*45810*/  LDL.LU R16, [R1+0x5d0] ;  /* 0x0005d00001107983 */ /* 0x000ea20000300800 */
[----:B------:R-:W2:Y:S04]  /*45820*/  LDL.LU R17, [R1+0x5d4] ;  /* 0x0005d40001117983 */ /* 0x000ea80000300800 */
[----:B0-----:R-:W2:Y:S01]  /*45830*/  LDL.LU R18, [R1+0x5d8] ;  /* 0x0005d80001127983 */ /* 0x001ea20000300800 */
[----:B------:R-:W2:Y:S02]  /*45840*/  LDL.LU R19, [R1+0x5dc] ;  /* 0x0005dc0001137983 */ /* 0x000ea40000300800 */
[----:B---3--:R-:W-:-:S04]  /*45850*/  FFMA R0, R2, c[0x0][0x188], -R28 ;  /* 0x0000620002007a23 */ /* 0x008fc8000000081c */
[----:B------:R-:W-:Y:S01]  /*45860*/  FMUL R2, R0, 1.4426950216293334961 ;  /* 0x3fb8aa3b00027820 */ /* 0x000fe20000400000 */
[C---:B--2---:R-:W-:Y:S01]  /*45870*/  HMMA.16816.F32 R16, R24.reuse, R12, R16 ;  /* 0x0000000c1810723c */ /* 0x044fe20000001810 */
[----:B------:R-:W-:Y:S11]  /*45880*/  FFMA R0, R11, c[0x0][0x188], -R28 ;  /* 0x000062000b007a23 */ /* 0x000ff6000000081c */
[----:B------:R-:W-:Y:S11]  /*45890*/  @!UPT UIADD3 URZ, URZ, URZ, URZ ;  /* 0x0000003f3f3ff290 */ /* 0x000ff6000fffe03f */
[----:B------:R-:W-:Y:S01]  /*458a0*/  STL.64 [R1+0x1e0], R16 ;  /* 0x0001e01001007387 */ /* 0x000fe20000100a00 */
[----:B------:R0:W-:Y:S02]  /*458b0*/  STL [R1+0x1e8], R18 ;  /* 0x0001e81201007387 */ /* 0x0001e40000100800 */
[----:B------:R-:W-:Y:S02]  /*458c0*/  IMAD.MOV.U32 R3, RZ, RZ, R19 ;  /* 0x000000ffff037224 */ /* 0x000fe400078e0013 */
[----:B0-----:R-:W-:Y:S03]  /*458d0*/  HMMA.16816.F32 R16, R24, R8, R20 ;  /* 0x000000081810723c */ /* 0x001fe60000001814 */
[----:B------:R0:W-:Y:S02]  /*458e0*/  STL [R1+0x2af8], R3 ;  /* 0x002af80301007387 */ /* 0x0001e40000100800 */
[----:B0-----:R0:W1:Y:S02]  /*458f0*/  MUFU.EX2 R3, R2 ;  /* 0x0000000200037308 */ /* 0x0010640000000800 */
[----:B0-----:R-:W-:-:S02]  /*45900*/  FMUL R2, R0, 1.4426950216293334961 ;  /* 0x3fb8aa3b00027820 */ /* 0x001fc40000400000 */
[--C-:B------:R-:W-:Y:S11]  /*45910*/  FFMA R0, R10, c[0x0][0x188], -R28.reuse ;  /* 0x000062000a007a23 */ /* 0x100ff6000000081c */
[----:B------:R-:W-:Y:S03]  /*45920*/  @!UPT UIADD3 URZ, URZ, URZ, URZ ;  /* 0x0000003f3f3ff290 */ /* 0x000fe6000fffe03f */
[----:B------:R-:W-:Y:S01]  /*45930*/  STL.64 [R1+0x1d0], R16 ;  /* 0x0001d01001007387 */ /* 0x000fe20000100a00 */
[----:B------:R-:W-:Y:S03]  /*45940*/  STL.64 [R1+0x1d8], R18 ;  /* 0x0001d81201007387 */ /* 0x000fe60000100a00 */
[----:B-1----:R0:W-:Y:S02]  /*45950*/  STL [R1+0xb1c], R3 ;  /* 0x000b1c0301007387 */ /* 0x0021e40000100800 */
[----:B0-----:R0:W1:Y:S02]  /*45960*/  MUFU.EX2 R3, R2 ;  /* 0x0000000200037308 */ /* 0x0010640000000800 */
[----:B0-----:R-:W-:Y:S02]  /*45970*/  FMUL R2, R0, 1.4426950216293334961 ;  /* 0x3fb8aa3b00027820 */ /* 0x001fe40000400000 */
[----:B------:R-:W-:-:S04]  /*45980*/  FFMA R0, R15, c[0x0][0x188], -R28 ;  /* 0x000062000f007a23 */ /* 0x000fc8000000081c */
[----:B------:R0:W2:Y:S02]  /*45990*/  MUFU.EX2 R12, R2 ;  /* 0x00000002000c7308 */ /* 0x0000a40000000800 */
[----:B0-----:R-:W-:-:S06]  /*459a0*/  FMUL R2, R0, 1.4426950216293334961 ;  /* 0x3fb8aa3b00027820 */ /* 0x001fcc0000400000 */
[----:B------:R-:W0:Y:S01]  /*459b0*/  MUFU.EX2 R13, R2 ;  /* 0x00000002000d7308 */ /* 0x000e220000000800 */
[----:B-1----:R-:W-:Y:S01]  /*459c0*/  STL [R1+0xb20], R3 ;  /* 0x000b200301007387 */ /* 0x002fe20000100800 */
[----:B--2---:R-:W-:Y:S03]  /*459d0*/  STL [R1+0xb24], R12 ;  /* 0x000b240c01007387 */ /* 0x004fe60000100800 */
[----:B0-----:R-:W-:Y:S01]  /*459e0*/  STL [R1+0xb28], R13 ;  /* 0x000b280d01007387 */ /* 0x001fe20000100800 */
[----:B------:R-:W2:Y:S02]  /*459f0*/  LDL R22, [R1+0x158] ;  /* 0x0001580001167983 */ /* 0x000ea40000100800 */
[----:B------:R-:W2:Y:S02]  /*45a00*/  LDL R23, [R1+0x15c] ;  /* 0x00015c0001177983 */ /* 0x000ea40000100800 */
[----:B------:R-:W3:Y:S02]  /*45a10*/  LDL.LU R28, [R1+0x868] ;  /* 0x00086800011c7983 */ /* 0x000ee40000300800 */
[--C-:B------:R-:W-:Y:S01]  /*45a20*/  FFMA R0, R14, c[0x0][0x188], -R7.reuse ;  /* 0x000062000e007a23 */ /* 0x100fe20000000807 */
[----:B--2---:R-:W-:Y:S01]  /*45a30*/  STL.64 [R1+0x2ea8], R22 ;  /* 0x002ea81601007387 */ /* 0x004fe20000100a00 */
[----:B------:R-:W2:Y:S03]  /*45a40*/  LDL.LU.64 R14, [R1+0x168] ;  /* 0x00016800010e7983 */ /* 0x000ea60000300a00 */
[----:B--2---:R0:W-:Y:S04]  /*45a50*/  STL.64 [R1+0x2eb0], R14 ;  /* 0x002eb00e01007387 */ /* 0x0041e80000100a00 */
[----:B0-----:R-:W2:Y:S04]  /*45a60*/  LDL.LU.64 R14, [R1+0x188] ;  /* 0x00018800010e7983 */ /* 0x001ea80000300a00 */
[----:B--2---:R-:W-:Y:S01]  /*45a70*/  STL.64 [R1+0x2eb8], R14 ;  /* 0x002eb80e01007387 */ /* 0x004fe20000100a00 */
        /* <DEDUP_REMOVED lines=9> */
[----:B------:R-:W-:Y:S01]  /*45b10*/  FMUL R2, R0, 1.4426950216293334961 ;  /* 0x3fb8aa3b00027820 */ /* 0x000fe20000400000 */
[----:B--2---:R-:W-:Y:S01]  /*45b20*/  STL.64 [R1+0x2ee8], R10 ;  /* 0x002ee80a01007387 */ /* 0x004fe20000100a00 */
[----:B------:R0:W-:Y:S03]  /*45b30*/  STL.64 [R1+0x2ee0], R8 ;  /* 0x002ee00801007387 */ /* 0x0001e60000100a00 */
[----:B0-----:R-:W5:Y:S01]  /*45b40*/  LDL.LU R8, [R1+0x5a0] ;  /* 0x0005a00001087983 */ /* 0x001f620000300800 */
[----:B------:R-:W5:Y:S02]  /*45b50*/  LDL.LU R9, [R1+0x5a4] ;  /* 0x0005a40001097983 */ /* 0x000f640000300800 */
[----:B------:R-:W5:Y:S02]  /*45b60*/  LDL.LU R10, [R1+0x5a8] ;  /* 0x0005a800010a7983 */ /* 0x000f640000300800 */
[----:B------:R-:W5:Y:S01]  /*45b70*/  LDL.LU R11, [R1+0x5ac] ;  /* 0x0005ac00010b7983 */ /* 0x000f620000300800 */
[----:B------:R-:W-:Y:S01]  /*45b80*/  STL.64 [R1+0x2ec8], R18 ;  /* 0x002ec81201007387 */ /* 0x000fe20000100a00 */
[----:B------:R-:W-:Y:S02]  /*45b90*/  STL.64 [R1+0x2ec0], R16 ;  /* 0x002ec01001007387 */ /* 0x000fe40000100a00 */
[----:B------:R-:W2:Y:S02]  /*45ba0*/  LDL R14, [R1+0x198] ;  /* 0x00019800010e7983 */ /* 0x000ea40000100800 */
[----:B------:R-:W2:Y:S02]  /*45bb0*/  LDL R15, [R1+0x19c] ;  /* 0x00019c00010f7983 */ /* 0x000ea40000100800 */
[----:B------:R-:W-:-:S02]  /*45bc0*/  FFMA R0, R29, c[0x0][0x188], -R7 ;  /* 0x000062001d007a23 */ /* 0x000fc40000000807 */
[----:B------:R0:W1:Y:S02]  /*45bd0*/  MUFU.EX2 R29, R2 ;  /* 0x00000002001d7308 */ /* 0x0000640000000800 */
[----:B0-----:R-:W-:Y:S02]  /*45be0*/  FMUL R2, R0, 1.4426950216293334961 ;  /* 0x3fb8aa3b00027820 */ /* 0x001fe40000400000 */
[----:B---3--:R-:W-:-:S04]  /*45bf0*/  FFMA R0, R28, c[0x0][0x188], -R7 ;  /* 0x000062001c007a23 */ /* 0x008fc80000000807 */
[----:B------:R0:W3:Y:S02]  /*45c00*/  MUFU.EX2 R28, R2 ;  /* 0x00000002001c7308 */ /* 0x0000e40000000800 */
[----:B0-----:R-:W-:Y:S02]  /*45c10*/  FMUL R2, R0, 1.4426950216293334961 ;  /* 0x3fb8aa3b00027820 */ /* 0x001fe40000400000 */
[----:B------:R-:W-:-:S04]  /*45c20*/  FFMA R0, R3, c[0x0][0x188], -R7 ;  /* 0x0000620003007a23 */ /* 0x000fc80000000807 */
[----:B------:R-:W-:-:S04]  /*45c30*/  FMUL R0, R0, 1.4426950216293334961 ;  /* 0x3fb8aa3b00007820 */ /* 0x000fc80000400000 */
[----:B------:R0:W-:Y:S01]  /*45c40*/  MUFU.EX2 R3, R0 ;  /* 0x0000000000037308 */ /* 0x0001e20000000800 */
[----:B-----5:R-:W-:Y:S01]  /*45c50*/  HMMA.16816.F32 R24, R24, R4, R8 ;  /* 0x000000041818723c */ /* 0x020fe20000001808 */
[----:B--2---:R2:W-:Y:S04]  /*45c60*/  STL.64 [R1+0x2ed0], R14 ;  /* 0x002ed00e01007387 */ /* 0x0045e80000100a00 */
[----:B--2---:R-:W2:Y:S01]  /*45c70*/  LDL.LU.64 R14, [R1+0x1a8] ;  /* 0x0001a800010e7983 */ /* 0x004ea20000300a00 */
[----:B------:R-:W5:Y:S02]  /*45c80*/  LDL.LU R16, [R1+0x590] ;  /* 0x0005900001107983 */ /* 0x000f640000300800 */
[----:B------:R-:W5:Y:S02]  /*45c90*/  LDL.LU R17, [R1+0x594] ;  /* 0x0005940001117983 */ /* 0x000f640000300800 */
[----:B------:R-:W5:Y:S01]  /*45ca0*/  LDL.LU R18, [R1+0x598] ;  /* 0x0005980001127983 */ /* 0x000f620000300800 */
[----:B------:R-:W5:Y:S01]  /*45cb0*/  LDL.LU R19, [R1+0x59c] ;  /* 0x00059c0001137983 */ /* 0x000f620000300800 */
[----:B------:R-:W2:Y:S02]  /*45cc0*/  LDL.LU R20, [R1+0x570] ;  /* 0x0005700001147983 */ /* 0x000ea40000300800 */
[----:B------:R-:W2:Y:S02]  /*45cd0*/  LDL.LU R21, [R1+0x574] ;  /* 0x0005740001157983 */ /* 0x000ea40000300800 */
[----:B------:R-:W2:Y:S01]  /*45ce0*/  LDL.LU R22, [R1+0x578] ;  /* 0x0005780001167983 */ /* 0x000ea20000300800 */
[----:B------:R-:W2:Y:S01]  /*45cf0*/  LDL.LU R23, [R1+0x57c] ;  /* 0x00057c0001177983 */ /* 0x000ea20000300800 */
[----:B-1----:R-:W-:Y:S02]  /*45d00*/  STL [R1+0xb0c], R29 ;  /* 0x000b0c1d01007387 */ /* 0x002fe40000100800 */
[----:B------:R-:W4:Y:S02]  /*45d10*/  LDL.LU R7, [R1+0x2ef0] ;  /* 0x002ef00001077983 */ /* 0x000f240000300800 */
[----:B---3--:R-:W-:Y:S01]  /*45d20*/  STL [R1+0xb10], R28 ;  /* 0x000b101c01007387 */ /* 0x008fe20000100800 */
[----:B0-----:R-:W3:Y:S01]  /*45d30*/  LDL R0, [R1+0xb1c] ;  /* 0x000b1c0001007983 */ /* 0x001ee20000100800 */
[----:B------:R-:W2:Y:S02]  /*45d40*/  LDL.LU.64 R10, [R1+0x2ee8] ;  /* 0x002ee800010a7983 */ /* 0x000ea40000300a00 */
[----:B------:R-:W2:Y:S02]  /*45d50*/  LDL.LU.64 R8, [R1+0x2ee0] ;  /* 0x002ee00001087983 */ /* 0x000ea40000300a00 */
[----:B------:R-:W-:Y:S01]  /*45d60*/  STL.64 [R1+0x1b0], R24 ;  /* 0x0001b01801007387 */ /* 0x000fe20000100a00 */
[----:B------:R0:W-:Y:S04]  /*45d70*/  STL.64 [R1+0x1b8], R26 ;  /* 0x0001b81a01007387 */ /* 0x0001e80000100a00 */
[----:B0-----:R-:W3:Y:S01]  /*45d80*/  LDL R27, [R1+0xb20] ;  /* 0x000b2000011b7983 */ /* 0x001ee20000100800 */
[----:B------:R-:W0:Y:S01]  /*45d90*/  MUFU.EX2 R2, R2 ;  /* 0x0000000200027308 */ /* 0x000e220000000800 */
[----:B------:R-:W-:-:S02]  /*45da0*/  F2FP.PACK_AB R25, R28, R29 ;  /* 0x0000001d1c19723e */ /* 0x000fc400000000ff */
[----:B------:R-:W-:Y:S01]  /*45db0*/  F2FP.PACK_AB R26, R13, R12 ;  /* 0x0000000c0d1a723e */ /* 0x000fe200000000ff */
[----:B0-----:R-:W-:Y:S01]  /*45dc0*/  STL [R1+0xb14], R2 ;  /* 0x000b140201007387 */ /* 0x001fe20000100800 */
[----:B---3--:R-:W-:Y:S01]  /*45dd0*/  F2FP.PACK_AB R24, R27, R0 ;  /* 0x000000001b18723e */ /* 0x008fe200000000ff */
[----:B------:R-:W-:-:S07]  /*45de0*/  F2FP.PACK_AB R27, R3, R2 ;  /* 0x00000002031b723e */ /* 0x000fce00000000ff */
[----:B--2---:R-:W-:Y:S01]  /*45df0*/  HMMA.16816.F32 R8, R24, R14, R8 ;  /* 0x0000000e1808723c */ /* 0x004fe20000001808 */
[----:B----4-:R0:W-:Y:S01]  /*45e00*/  STL.64 [R1+0x2e18], R6 ;  /* 0x002e180601007387 */ /* 0x0101e20000100a00 */
[----:B------:R-:W-:Y:S02]  /*45e10*/  STL [R1+0xb18], R3 ;  /* 0x000b180301007387 */ /* 0x000fe40000100800 */
[----:B------:R-:W2:Y:S02]  /*45e20*/  LDL.LU R4, [R1+0x560] ;  /* 0x0005600001047983 */ /* 0x000ea40000300800 */
[----:B------:R-:W2:Y:S01]  /*45e30*/  LDL.LU R5, [R1+0x564] ;  /* 0x0005640001057983 */ /* 0x000ea20000300800 */
[----:B0-----:R-:W2:Y:S01]  /*45e40*/  LDL.LU R6, [R1+0x568] ;  /* 0x0005680001067983 */ /* 0x001ea20000300800 */
[----:B------:R-:W2:Y:S02]  /*45e50*/  LDL.LU R7, [R1+0x56c] ;  /* 0x00056c0001077983 */ /* 0x000ea40000300800 */
[----:B------:R-:W3:Y:S02]  /*45e60*/  LDL.LU R28, [R1+0x2edc] ;  /* 0x002edc00011c7983 */ /* 0x000ee40000300800 */
[----:B------:R-:W4:Y:S11]  /*45e70*/  LDL.LU R29, [R1+0x2ed8] ;  /* 0x002ed800011d7983 */ /* 0x000f360000300800 */
[----:B------:R-:W-:Y:S01]  /*45e80*/  STL.64 [R1+0x7c0], R8 ;  /* 0x0007c00801007387 */ /* 0x000fe20000100a00 */
[----:B------:R0:W-:Y:S02]  /*45e90*/  STL.64 [R1+0x7c8], R10 ;  /* 0x0007c80a01007387 */ /* 0x0001e40000100a00 */
[----:B0-----:R-:W-:-:S02]  /*45ea0*/  MOV R10, R14 ;  /* 0x0000000e000a7202 */ /* 0x001fc40000000f00 */
[----:B------:R-:W-:Y:S02]  /*45eb0*/  MOV R11, R15 ;  /* 0x0000000f000b7202 */ /* 0x000fe40000000f00 */
[----:B------:R-:W5:Y:S03]  /*45ec0*/  LDL.LU.64 R14, [R1+0x2ed0] ;  /* 0x002ed000010e7983 */ /* 0x000f660000300a00 */
[----:B------:R-:W-:Y:S02]  /*45ed0*/  STL [R1+0x2ccc], R11 ;  /* 0x002ccc0b01007387 */ /* 0x000fe40000100800 */
[----:B------:R0:W-:Y:S02]  /*45ee0*/  STL [R1+0x2cc8], R10 ;  /* 0x002cc80a01007387 */ /* 0x0001e40000100800 */
[----:B------:R-:W2:Y:S01]  /*45ef0*/  LDL.LU R8, [R1+0x580] ;  /* 0x0005800001087983 */ /* 0x000ea20000300800 */
[----:B------:R-:W2:Y:S04]  /*45f00*/  LDL.LU R9, [R1+0x584] ;  /* 0x0005840001097983 */ /* 0x000ea80000300800 */
[----:B0-----:R-:W2:Y:S01]  /*45f10*/  LDL.LU R10, [R1+0x588] ;  /* 0x00058800010a7983 */ /* 0x001ea20000300800 */
[----:B------:R-:W2:Y:S01]  /*45f20*/  LDL.LU R11, [R1+0x58c] ;  /* 0x00058c00010b7983 */ /* 0x000ea20000300800 */
[C---:B-----5:R-:W-:Y:S02]  /*45f30*/  HMMA.16816.F32 R12, R24.reuse, R14, R16 ;  /* 0x0000000e180c723c */ /* 0x060fe40000001810 */
[----:B------:R-:W5:Y:S01]  /*45f40*/  LDL.LU.64 R18, [R1+0x2ec8] ;  /* 0x002ec80001127983 */ /* 0x000f620000300a00 */
[----:B------:R-:W5:Y:S11]  /*45f50*/  LDL.LU.64 R16, [R1+0x2ec0] ;  /* 0x002ec00001107983 */ /* 0x000f760000300a00 */
[----:B------:R-:W-:Y:S09]  /*45f60*/  @!UPT UIADD3 URZ, URZ, URZ, URZ ;  /* 0x0000003f3f3ff290 */ /* 0x000ff2000fffe03f */
[----:B------:R-:W-:Y:S01]  /*45f70*/  STL.64 [R1+0x7b0], R12 ;  /* 0x0007b00c01007387 */ /* 0x000fe20000100a00 */
[----:B------:R0:W-:Y:S03]  /*45f80*/  STL.64 [R1+0x7b8], R14 ;  /* 0x0007b80e01007387 */ /* 0x0001e60000100a00 */
[----:B0-----:R-:W2:Y:S02]  /*45f90*/  LDL.LU.64 R14, [R1+0x2eb8] ;  /* 0x002eb800010e7983 */ /* 0x001ea40000300a00 */
[C---:B--2---:R-:W-:Y:S11]  /*45fa0*/  HMMA.16816.F32 R8, R24.reuse, R14, R8 ;  /* 0x0000000e1808723c */ /* 0x044ff60000001808 */
[----:B------:R-:W-:Y:S11]  /*45fb0*/  @!UPT UIADD3 URZ, URZ, URZ, URZ ;  /* 0x0000003f3f3ff290 */ /* 0x000ff6000fffe03f */
[----:B------:R-:W-:Y:S01]  /*45fc0*/  @!UPT UIADD3 URZ, URZ, URZ, URZ ;  /* 0x0000003f3f3ff290 */ /* 0x000fe2000fffe03f */
[----:B------:R-:W-:Y:S01]  /*45fd0*/  STL.64 [R1+0x7a0], R8 ;  /* 0x0007a00801007387 */ /* 0x000fe20000100a00 */
[----:B------:R0:W-:Y:S02]  /*45fe0*/  STL.64 [R1+0x7a8], R10 ;  /* 0x0007a80a01007387 */ /* 0x0001e40000100a00 */
[----:B0-----:R-:W-:Y:S01]  /*45ff0*/  MOV R10, R15 ;  /* 0x0000000f000a7202 */ /* 0x001fe20000000f00 */
[----:B------:R-:W-:Y:S02]  /*46000*/  IMAD.MOV.U32 R11, RZ, RZ, R14 ;  /* 0x000000ffff0b7224 */ /* 0x000fe400078e000e */
[----:B------:R-:W2:Y:S02]  /*46010*/  LDL.LU.64 R14, [R1+0x2eb0] ;  /* 0x002eb000010e7983 */ /* 0x000ea40000300a00 */
[----:B------:R0:W-:Y:S02]  /*46020*/  STL [R1+0x2cd4], R10 ;  /* 0x002cd40a01007387 */ /* 0x0001e40000100800 */
[----:B------:R1:W-:Y:S01]  /*46030*/  STL [R1+0x2cd0], R11 ;  /* 0x002cd00b01007387 */ /* 0x0003e20000100800 */
[----:B0-----:R-:W2:Y:S04]  /*46040*/  LDL R10, [R1+0x178] ;  /* 0x00017800010a7983 */ /* 0x001ea80000100800 */
[----:B-1----:R-:W2:Y:S02]  /*46050*/  LDL R11, [R1+0x17c] ;  /* 0x00017c00010b7983 */ /* 0x002ea40000100800 */
[C---:B--2---:R-:W-:Y:S02]  /*46060*/  HMMA.16816.F32 R8, R24.reuse, R10, R20 ;  /* 0x0000000a1808723c */ /* 0x044fe40000001814 */
[----:B------:R-:W5:Y:S06]  /*46070*/  LDL.LU.64 R22, [R1+0x2ea8] ;  /* 0x002ea80001167983 */ /* 0x000f6c0000300a00 */
[----:B------:R-:W-:Y:S11]  /*46080*/  HMMA.16816.F32 R4, R24, R14, R4 ;  /* 0x0000000e1804723c */ /* 0x000ff60000001804 */
[----:B------:R-:W-:Y:S04]  /*46090*/  @!UPT UIADD3 URZ, URZ, URZ, URZ ;  /* 0x0000003f3f3ff290 */ /* 0x000fe8000fffe03f */
[----:B------:R-:W-:Y:S01]  /*460a0*/  STL.64 [R1+0x790], R8 ;  /* 0x0007900801007387 */ /* 0x000fe20000100a00 */
[----:B------:R0:W-:Y:S07]  /*460b0*/  STL.64 [R1+0x798], R10 ;  /* 0x0007980a01007387 */ /* 0x0001ee0000100a00 */
[----:B------:R-:W-:Y:S02]  /*460c0*/  STL.64 [R1+0x780], R4 ;  /* 0x0007800401007387 */ /* 0x000fe40000100a00 */
[----:B------:R5:W-:Y:S02]  /*460d0*/  STL.64 [R1+0x788], R6 ;  /* 0x0007880601007387 */ /* 0x000be40000100a00 */
[----:B0-----:R-:W-:Y:S01]  /*460e0*/  IMAD.MOV.U32 R11, RZ, RZ, R15 ;  /* 0x000000ffff0b7224 */ /* 0x001fe200078e000f */
[----:B------:R-:W-:-:S04]  /*460f0*/  MOV R10, R14 ;  /* 0x0000000e000a7202 */ /* 0x000fc80000000f00 */
[----:B------:R-:W-:Y:S01]  /*46100*/  STL [R1+0x2cdc], R11 ;  /* 0x002cdc0b01007387 */ /* 0x000fe20000100800 */
[----:B------:R-:W-:Y:S01]  /*46110*/  STL [R1+0x2cd8], R10 ;  /* 0x002cd80a01007387 */ /* 0x000fe20000100800 */
[C---:B-----5:R-:W-:Y:S02]  /*46120*/  HMMA.16816.F32 R4, R24.reuse, R22, R16 ;  /* 0x000000161804723c */ /* 0x060fe40000001810 */
[----:B------:R-:W2:Y:S11]  /*46130*/  LDL.LU R16, [R1+0x4a0] ;  /* 0x0004a00001107983 */ /* 0x000eb60000300800 */
[----:B------:R-:W-:Y:S10]  /*46140*/  @!UPT UIADD3 URZ, URZ, URZ, URZ ;  /* 0x0000003f3f3ff290 */ /* 0x000ff4000fffe03f */
[----:B------:R-:W-:Y:S01]  /*46150*/  STL.64 [R1+0x770], R4 ;  /* 0x0007700401007387 */ /* 0x000fe20000100a00 */
[----:B------:R-:W-:Y:S02]  /*46160*/  STL.64 [R1+0x778], R6 ;  /* 0x0007780601007387 */ /* 0x000fe40000100a00 */
[----:B------:R-:W2:Y:S02]  /*46170*/  LDL.LU R17, [R1+0x4a4] ;  /* 0x0004a40001117983 */ /* 0x000ea40000300800 */
[----:B------:R-:W5:Y:S01]  /*46180*/  LDL.LU R18, [R1+0x4a8] ;  /* 0x0004a80001127983 */ /* 0x000f620000300800 */
[----:B------:R-:W5:Y:S04]  /*46190*/  LDL.LU R19, [R1+0x4ac] ;  /* 0x0004ac0001137983 */ /* 0x000f680000300800 */
[----:B-----5:R0:W-:Y:S01]  /*461a0*/  STL.64 [R1+0x2e28], R18 ;  /* 0x002e281201007387 */ /* 0x0201e20000100a00 */
[----:B--2---:R-:W-:Y:S03]  /*461b0*/  STL.64 [R1+0x2e20], R16 ;  /* 0x002e201001007387 */ /* 0x004fe60000100a00 */
[----:B0-----:R-:W2:Y:S04]  /*461c0*/  LDL.LU.64 R18, [R1+0xc8] ;  /* 0x0000c80001127983 */ /* 0x001ea80000300a00 */
[----:B--2---:R0:W-:Y:S01]  /*461d0*/  STL.64 [R1+0x2e30], R18 ;  /* 0x002e301201007387 */ /* 0x0041e20000100a00 */
[----:B------:R-:W2:Y:S02]  /*461e0*/  LDL R14, [R1+0xb8] ;  /* 0x0000b800010e7983 */ /* 0x000ea40000100800 */
[----:B------:R-:W2:Y:S02]  /*461f0*/  LDL R15, [R1+0xbc] ;  /* 0x0000bc00010f7983 */ /* 0x000ea40000100800 */
[----:B--2---:R-:W-:Y:S01]  /*46200*/  STL.64 [R1+0x2e38], R14 ;  /* 0x002e380e01007387 */ /* 0x004fe20000100a00 */
[----:B0-----:R-:W2:Y:S02]  /*46210*/  LDL R18, [R1+0xd8] ;  /* 0x0000d80001127983 */ /* 0x001ea40000100800 */
[----:B------:R-:W2:Y:S02]  /*46220*/  LDL R19, [R1+0xdc] ;  /* 0x0000dc0001137983 */ /* 0x000ea40000100800 */
[----:B--2---:R0:W-:Y:S04]  /*46230*/  STL.64 [R1+0x2e40], R18 ;  /* 0x002e401201007387 */ /* 0x0041e80000100a00 */
[----:B0-----:R-:W2:Y:S04]  /*46240*/  LDL.LU.64 R18, [R1+0xe8] ;  /* 0x0000e80001127983 */ /* 0x001ea80000300a00 */
[----:B--2---:R0:W-:Y:S04]  /*46250*/  STL.64 [R1+0x2e48], R18 ;  /* 0x002e481201007387 */ /* 0x0041e80000100a00 */
[----:B0-----:R-:W2:Y:S04]  /*46260*/  LDL R18, [R1+0xf8] ;  /* 0x0000f80001127983 */ /* 0x001ea80000100800 */
[----:B------:R-:W2:Y:S04]  /*46270*/  LDL R19, [R1+0xfc] ;  /* 0x0000fc0001137983 */ /* 0x000ea80000100800 */
[----:B--2---:R0:W-:Y:S04]  /*46280*/  STL.64 [R1+0x2e60], R18 ;  /* 0x002e601201007387 */ /* 0x0041e80000100a00 */
[----:B0-----:R-:W2:Y:S04]  /*46290*/  LDL.LU.64 R18, [R1+0x108] ;  /* 0x0001080001127983 */ /* 0x001ea80000300a00 */
[----:B--2---:R0:W-:Y:S04]  /*462a0*/  STL.64 [R1+0x2e68], R18 ;  /* 0x002e681201007387 */ /* 0x0041e80000100a00 */
[----:B0-----:R-:W2:Y:S04]  /*462b0*/  LDL R18, [R1+0x118] ;  /* 0x0001180001127983 */ /* 0x001ea80000100800 */
[----:B------:R-:W2:Y:S01]  /*462c0*/  LDL R19, [R1+0x11c] ;  /* 0x00011c0001137983 */ /* 0x000ea20000100800 */
[----:B------:R-:W5:Y:S02]  /*462d0*/  LDL.LU R8, [R1+0x540] ;  /* 0x0005400001087983 */ /* 0x000f640000300800 */
[----:B------:R-:W5:Y:S02]  /*462e0*/  LDL.LU R9, [R1+0x544] ;  /* 0x0005440001097983 */ /* 0x000f640000300800 */
[----:B------:R-:W5:Y:S01]  /*462f0*/  LDL.LU R10, [R1+0x548] ;  /* 0x00054800010a7983 */ /* 0x000f620000300800 */
[----:B------:R-:W5:Y:S04]  /*46300*/  LDL.LU R11, [R1+0x54c] ;  /* 0x00054c00010b7983 */ /* 0x000f680000300800 */
[----:B--2---:R0:W-:Y:S04]  /*46310*/  STL.64 [R1+0x2e80], R18 ;  /* 0x002e801201007387 */ /* 0x0041e80000100a00 */
[----:B0-----:R-:W2:Y:S04]  /*46320*/  LDL.LU.64 R18, [R1+0x128] ;  /* 0x0001280001127983 */ /* 0x001ea80000300a00 */
[----:B--2---:R0:W-:Y:S04]  /*46330*/  STL.64 [R1+0x2e88], R18 ;  /* 0x002e881201007387 */ /* 0x0041e80000100a00 */
[----:B0-----:R-:W2:Y:S04]  /*46340*/  LDL R18, [R1+0x138] ;  /* 0x0001380001127983 */ /* 0x001ea80000100800 */
[----:B------:R-:W2:Y:S04]  /*46350*/  LDL R19, [R1+0x13c] ;  /* 0x00013c0001137983 */ /* 0x000ea80000100800 */
[----:B--2---:R0:W-:Y:S04]  /*46360*/  STL.64 [R1+0x2ea0], R18 ;  /* 0x002ea01201007387 */ /* 0x0041e80000100a00 */
[----:B0-----:R-:W5:Y:S01]  /*46370*/  LDL.LU.64 R18, [R1+0x148] ;  /* 0x0001480001127983 */ /* 0x001f620000300a00 */
        /* <DEDUP_REMOVED lines=23> */
[----:B------:R-:W5:Y:S01]  /*464f0*/  LDL.LU R4, [R1+0x4b0] ;  /* 0x0004b00001047983 */ /* 0x000f620000300800 */
[----:B------:R-:W5:Y:S02]  /*46500*/  LDL.LU R5, [R1+0x4b4] ;  /* 0x0004b40001057983 */ /* 0x000f640000300800 */
[----:B------:R-:W5:Y:S02]  /*46510*/  LDL.LU R6, [R1+0x4b8] ;  /* 0x0004b80001067983 */ /* 0x000f640000300800 */
[----:B------:R-:W5:Y:S01]  /*46520*/  LDL.LU R7, [R1+0x4bc] ;  /* 0x0004bc0001077983 */ /* 0x000f620000300800 */
[----:B------:R-:W2:Y:S01]  /*46530*/  LDL.LU.64 R22, [R1+0xa8] ;  /* 0x0000a80001167983 */ /* 0x000ea20000300a00 */
[----:B------:R-:W-:Y:S02]  /*46540*/  STL.64 [R1+0x760], R8 ;  /* 0x0007600801007387 */ /* 0x000fe40000100a00 */
[----:B------:R0:W-:Y:S02]  /*46550*/  STL.64 [R1+0x768], R10 ;  /* 0x0007680a01007387 */ /* 0x0001e40000100a00 */
[----:B0-----:R-:W-:-:S02]  /*46560*/  MOV R11, R18 ;  /* 0x00000012000b7202 */ /* 0x001fc40000000f00 */
[----:B------:R-:W-:Y:S02]  /*46570*/  MOV R10, R19 ;  /* 0x00000013000a7202 */ /* 0x000fe40000000f00 */
[----:B------:R-:W2:Y:S03]  /*46580*/  LDL.LU.64 R18, [R1+0x2ea0] ;  /* 0x002ea00001127983 */ /* 0x000ea60000300a00 */
[----:B------:R0:W-:Y:S02]  /*46590*/  STL [R1+0x2ce4], R10 ;  /* 0x002ce40a01007387 */ /* 0x0001e40000100800 */
[----:B------:R1:W-:Y:S02]  /*465a0*/  STL [R1+0x2ce0], R11 ;  /* 0x002ce00b01007387 */ /* 0x0003e40000100800 */
[----:B------:R-:W3:Y:S01]  /*465b0*/  LDL.LU R8, [R1+0x520] ;  /* 0x0005200001087983 */ /* 0x000ee20000300800 */
[----:B------:R-:W3:Y:S04]  /*465c0*/  LDL.LU R9, [R1+0x524] ;  /* 0x0005240001097983 */ /* 0x000ee80000300800 */
[----:B0-----:R-:W3:Y:S01]  /*465d0*/  LDL.LU R10, [R1+0x528] ;  /* 0x00052800010a7983 */ /* 0x001ee20000300800 */
[----:B-1----:R-:W3:Y:S01]  /*465e0*/  LDL.LU R11, [R1+0x52c] ;  /* 0x00052c00010b7983 */ /* 0x002ee20000300800 */
[C---:B--2---:R-:W-:Y:S02]  /*465f0*/  HMMA.16816.F32 R16, R24.reuse, R18, R12 ;  /* 0x000000121810723c */ /* 0x044fe4000000180c */
[----:B------:R-:W2:Y:S01]  /*46600*/  LDL.LU.64 R14, [R1+0x2e98] ;  /* 0x002e9800010e7983 */ /* 0x000ea20000300a00 */
[----:B------:R-:W2:Y:S11]  /*46610*/  LDL.LU.64 R12, [R1+0x2e90] ;  /* 0x002e9000010c7983 */ /* 0x000eb60000300a00 */
[----:B------:R-:W-:Y:S09]  /*46620*/  @!UPT UIADD3 URZ, URZ, URZ, URZ ;  /* 0x0000003f3f3ff290 */ /* 0x000ff2000fffe03f */
[----:B------:R-:W-:Y:S01]  /*46630*/  STL.64 [R1+0x750], R16 ;  /* 0x0007501001007387 */ /* 0x000fe20000100a00 */
[----:B------:R0:W-:Y:S03]  /*46640*/  STL.64 [R1+0x758], R18 ;  /* 0x0007581201007387 */ /* 0x0001e60000100a00 */
[----:B0-----:R-:W3:Y:S02]  /*46650*/  LDL.LU.64 R18, [R1+0x2e88] ;  /* 0x002e880001127983 */ /* 0x001ee40000300a00 */
[C---:B---3--:R-:W-:Y:S11]  /*46660*/  HMMA.16816.F32 R8, R24.reuse, R18, R8 ;  /* 0x000000121808723c */ /* 0x048ff60000001808 */
[----:B------:R-:W-:Y:S11]  /*46670*/  @!UPT UIADD3 URZ, URZ, URZ, URZ ;  /* 0x0000003f3f3ff290 */ /* 0x000ff6000fffe03f */
[----:B------:R-:W-:Y:S01]  /*46680*/  @!UPT UIADD3 URZ, URZ, URZ, URZ ;  /* 0x0000003f3f3ff290 */ /* 0x000fe2000fffe03f */
[----:B------:R-:W-:Y:S01]  /*46690*/  STL.64 [R1+0x740], R8 ;  /* 0x0007400801007387 */ /* 0x000fe20000100a00 */
[----:B------:R0:W-:Y:S02]  /*466a0*/  STL.64 [R1+0x748], R10 ;  /* 0x0007480a01007387 */ /* 0x0001e40000100a00 */
[----:B0-----:R-:W-:Y:S01]  /*466b0*/  IMAD.MOV.U32 R10, RZ, RZ, R18 ;  /* 0x000000ffff0a7224 */ /* 0x001fe200078e0012 */
[----:B------:R-:W-:Y:S02]  /*466c0*/  MOV R11, R19 ;  /* 0x00000013000b7202 */ /* 0x000fe40000000f00 */
[----:B------:R-:W2:Y:S03]  /*466d0*/  LDL.LU.64 R18, [R1+0x2e80] ;  /* 0x002e800001127983 */ /* 0x000ea60000300a00 */
[----:B------:R-:W-:Y:S02]  /*466e0*/  STL [R1+0x2cec], R11 ;  /* 0x002cec0b01007387 */ /* 0x000fe40000100800 */
[----:B------:R0:W-:Y:S02]  /*466f0*/  STL [R1+0x2ce8], R10 ;  /* 0x002ce80a01007387 */ /* 0x0001e40000100800 */
[----:B------:R-:W3:Y:S01]  /*46700*/  LDL.LU R8, [R1+0x500] ;  /* 0x0005000001087983 */ /* 0x000ee20000300800 */
[----:B------:R-:W3:Y:S04]  /*46710*/  LDL.LU R9, [R1+0x504] ;  /* 0x0005040001097983 */ /* 0x000ee80000300800 */
[----:B0-----:R-:W3:Y:S01]  /*46720*/  LDL.LU R10, [R1+0x508] ;  /* 0x00050800010a7983 */ /* 0x001ee20000300800 */
[----:B------:R-:W3:Y:S01]  /*46730*/  LDL.LU R11, [R1+0x50c] ;  /* 0x00050c00010b7983 */ /* 0x000ee20000300800 */
        /* <DEDUP_REMOVED lines=12> */
[----:B0-----:R-:W-:Y:S01]  /*46800*/  MOV R11, R18 ;  /* 0x00000012000b7202 */ /* 0x001fe20000000f00 */
[----:B------:R-:W-:Y:S02]  /*46810*/  IMAD.MOV.U32 R10, RZ, RZ, R19 ;  /* 0x000000ffff0a7224 */ /* 0x000fe400078e0013 */
        /* <DEDUP_REMOVED lines=19> */
[----:B0-----:R-:W-:Y:S02]  /*46950*/  MOV R10, R18 ;  /* 0x00000012000a7202 */ /* 0x001fe40000000f00 */
        /* <DEDUP_REMOVED lines=9> */
[----:B------:R-:W5:Y:S11]  /*469f0*/  LDL.LU.64 R14, [R1+0x2e38] ;  /* 0x002e3800010e7983 */ /* 0x000f760000300a00 */
[----:B------:R-:W-:Y:S10]  /*46a00*/  @!UPT UIADD3 URZ, URZ, URZ, URZ ;  /* 0x0000003f3f3ff290 */ /* 0x000ff4000fffe03f */
        /* <DEDUP_REMOVED lines=10> */
[----:B------:R-:W2:Y:S01]  /*46ab0*/  LDL.LU.64 R18, [R1+0x2e28] ;  /* 0x002e280001127983 */ /* 0x000ea20000300a00 */
[----:B------:R-:W2:Y:S01]  /*46ac0*/  LDL.LU.64 R16, [R1+0x2e20] ;  /* 0x002e200001107983 */ /* 0x000ea20000300a00 */
[C---:B-----5:R-:W-:Y:S01]  /*46ad0*/  HMMA.16816.F32 R12, R24.reuse, R14, R4 ;  /* 0x0000000e180c723c */ /* 0x060fe20000001804 */
[----:B------:R0:W-:Y:S02]  /*46ae0*/  STL.64 [R1+0x2d80], R10 ;  /* 0x002d800a01007387 */ /* 0x0001e40000100a00 */
[----:B0-----:R-:W3:Y:S04]  /*46af0*/  LDL R10, [R1+0x98] ;  /* 0x00009800010a7983 */ /* 0x001ee80000100800 */
[----:B------:R-:W3:Y:S01]  /*46b00*/  LDL R11, [R1+0x9c] ;  /* 0x00009c00010b7983 */ /* 0x000ee20000100800 */
[----:B------:R-:W5:Y:S11]  /*46b10*/  LDL.LU.64 R6, [R1+0x2e18] ;  /* 0x002e180001067983 */ /* 0x000f760000300a00 */
[----:B------:R-:W-:Y:S04]  /*46b20*/  @!UPT UIADD3 URZ, URZ, URZ, URZ ;  /* 0x0000003f3f3ff290 */ /* 0x000fe8000fffe03f */
[----:B------:R-:W-:Y:S01]  /*46b30*/  STL.64 [R1+0x6d0], R12 ;  /* 0x0006d00c01007387 */ /* 0x000fe20000100a00 */
[----:B------:R0:W-:Y:S02]  /*46b40*/  STL [R1+0x6d8], R14 ;  /* 0x0006d80e01007387 */ /* 0x0001e40000100800 */
[----:B0-----:R-:W-:Y:S01]  /*46b50*/  IMAD.MOV.U32 R14, RZ, RZ, R22 ;  /* 0x000000ffff0e7224 */ /* 0x001fe200078e0016 */
[----:B------:R-:W-:Y:S01]  /*46b60*/  MOV R13, R15 ;  /* 0x0000000f000d7202 */ /* 0x000fe20000000f00 */
[----:B------:R-:W-:Y:S01]  /*46b70*/  MOV R15, R23 ;  /* 0x00000017000f7202 */ /* 0x000fe20000000f00 */
[C---:B--2---:R-:W-:Y:S11]  /*46b80*/  HMMA.16816.F32 R16, R24.reuse, R22, R16 ;  /* 0x000000161810723c */ /* 0x044ff60000001810 */
[----:B------:R-:W-:Y:S11]  /*46b90*/  @!UPT UIADD3 URZ, URZ, URZ, URZ ;  /* 0x0000003f3f3ff290 */ /* 0x000ff6000fffe03f */
[----:B------:R-:W-:Y:S01]  /*46ba0*/  @!UPT UIADD3 URZ, URZ, URZ, URZ ;  /* 0x0000003f3f3ff290 */ /* 0x000fe2000fffe03f */
[----:B------:R-:W-:Y:S01]  /*46bb0*/  STL.64 [R1+0x6c0], R16 ;  /* 0x0006c01001007387 */ /* 0x000fe20000100a00 */
[----:B------:R0:W-:Y:S03]  /*46bc0*/  STL.64 [R1+0x6c8], R18 ;  /* 0x0006c81201007387 */ /* 0x0001e60000100a00 */
[----:B0-----:R-:W2:Y:S01]  /*46bd0*/  LDL.LU.64 R18, [R1+0x2e10] ;  /* 0x002e100001127983 */ /* 0x001ea20000300a00 */
[----:B------:R-:W2:Y:S02]  /*46be0*/  LDL.LU.64 R22, [R1+0x2e08] ;  /* 0x002e080001167983 */ /* 0x000ea40000300a00 */
[----:B------:R-:W-:Y:S02]  /*46bf0*/  STL.64 [R1+0x2de8], R14 ;  /* 0x002de80e01007387 */ /* 0x000fe40000100a00 */
[----:B------:R0:W-:Y:S01]  /*46c00*/  STL [R1+0x2de0], R13 ;  /* 0x002de00d01007387 */ /* 0x0001e20000100800 */
[----:B------:R-:W3:Y:S04]  /*46c10*/  LDL.LU R12, [R1+0x490] ;  /* 0x00049000010c7983 */ /* 0x000ee80000300800 */
[----:B0-----:R-:W3:Y:S01]  /*46c20*/  LDL.LU R13, [R1+0x494] ;  /* 0x00049400010d7983 */ /* 0x001ee20000300800 */
[----:B------:R-:W3:Y:S02]  /*46c30*/  LDL.LU R14, [R1+0x498] ;  /* 0x00049800010e7983 */ /* 0x000ee40000300800 */
[----:B------:R-:W3:Y:S02]  /*46c40*/  LDL.LU R15, [R1+0x49c] ;  /* 0x00049c00010f7983 */ /* 0x000ee40000300800 */
[----:B---3--:R-:W-:Y:S11]  /*46c50*/  HMMA.16816.F32 R8, R24, R10, R12 ;  /* 0x0000000a1808723c */ /* 0x008ff6000000180c */
[----:B------:R-:W-:Y:S11]  /*46c60*/  @!UPT UIADD3 URZ, URZ, URZ, URZ ;  /* 0x0000003f3f3ff290 */ /* 0x000ff6000fffe03f */
[----:B------:R-:W-:Y:S01]  /*46c70*/  @!UPT UIADD3 URZ, URZ, URZ, URZ ;  /* 0x0000003f3f3ff290 */ /* 0x000fe2000fffe03f */
[----:B------:R-:W-:Y:S01]  /*46c80*/  STL.64 [R1+0x6b8], R10 ;  /* 0x0006b80a01007387 */ /* 0x000fe20000100a00 */
[----:B------:R-:W3:Y:S02]  /*46c90*/  LDL.LU R21, [R1+0x898] ;  /* 0x0008980001157983 */ /* 0x000ee40000300800 */
[----:B--2---:R0:W-:Y:S01]  /*46ca0*/  STL.64 [R1+0x2d90], R22 ;  /* 0x002d901601007387 */ /* 0x0041e20000100a00 */
[----:B---3--:R-:W-:Y:S01]  /*46cb0*/  STL [R1+0x2d88], R21 ;  /* 0x002d881501007387 */ /* 0x008fe20000100800 */
[----:B0-----:R-:W2:Y:S02]  /*46cc0*/  LDL R22, [R1+0x58] ;  /* 0x0000580001167983 */ /* 0x001ea40000100800 */
[----:B------:R-:W2:Y:S02]  /*46cd0*/  LDL R23, [R1+0x5c] ;  /* 0x00005c0001177983 */ /* 0x000ea40000100800 */
[----:B------:R-:W3:Y:S01]  /*46ce0*/  LDL.LU R20, [R1+0x884] ;  /* 0x0008840001147983 */ /* 0x000ee20000300800 */
[----:B--2---:R0:W-:Y:S01]  /*46cf0*/  STL.64 [R1+0x2db0], R22 ;  /* 0x002db01601007387 */ /* 0x0041e20000100a00 */
[----:B---3--:R-:W-:Y:S03]  /*46d00*/  STL [R1+0x2da8], R20 ;  /* 0x002da81401007387 */ /* 0x008fe60000100800 */
[----:B0-----:R-:W2:Y:S04]  /*46d10*/  LDL R22, [R1+0x68] ;  /* 0x0000680001167983 */ /* 0x001ea80000100800 */
[----:B------:R-:W2:Y:S01]  /*46d20*/  LDL R23, [R1+0x6c] ;  /* 0x00006c0001177983 */ /* 0x000ea20000100800 */
[----:B------:R-:W3:Y:S02]  /*46d30*/  LDL.LU R12, [R1+0x890] ;  /* 0x00089000010c7983 */ /* 0x000ee40000300800 */
[----:B------:R-:W3:Y:S01]  /*46d40*/  LDL.LU.64 R14, [R1+0x88] ;  /* 0x00008800010e7983 */ /* 0x000ee20000300a00 */
[----:B------:R-:W-:Y:S01]  /*46d50*/  MOV R16, R8 ;  /* 0x0000000800107202 */ /* 0x000fe20000000f00 */
[----:B------:R-:W-:Y:S01]  /*46d60*/  IMAD.MOV.U32 R17, RZ, RZ, R9 ;  /* 0x000000ffff117224 */ /* 0x000fe200078e0009 */
[----:B----4-:R-:W-:Y:S01]  /*46d70*/  MOV R11, R29 ;  /* 0x0000001d000b7202 */ /* 0x010fe20000000f00 */
[----:B--2---:R0:W-:Y:S04]  /*46d80*/  STL.64 [R1+0x2dc8], R22 ;  /* 0x002dc81601007387 */ /* 0x0041e80000100a00 */
[----:B0-----:R-:W2:Y:S01]  /*46d90*/  LDL.LU.64 R22, [R1+0x78] ;  /* 0x0000780001167983 */ /* 0x001ea20000300a00 */
[----:B------:R-:W4:Y:S02]  /*46da0*/  LDL.LU R8, [R1+0x440] ;  /* 0x0004400001087983 */ /* 0x000f240000300800 */
[----:B------:R-:W4:Y:S02]  /*46db0*/  LDL.LU R9, [R1+0x444] ;  /* 0x0004440001097983 */ /* 0x000f240000300800 */
[----:B------:R-:W3:Y:S01]  /*46dc0*/  LDL.LU R10, [R1+0x448] ;  /* 0x00044800010a7983 */ /* 0x000ee20000300800 */
[----:B------:R-:W3:Y:S01]  /*46dd0*/  LDL.LU R29, [R1+0x2e04] ;  /* 0x002e0400011d7983 */ /* 0x000ee20000300800 */
[----:B------:R-:W3:Y:S03]  /*46de0*/  LDL.LU R21, [R1+0x894] ;  /* 0x0008940001157983 */ /* 0x000ee60000300800 */
[----:B--2---:R-:W-:Y:S04]  /*46df0*/  STL.64 [R1+0x2df8], R22 ;  /* 0x002df81601007387 */ /* 0x004fe80000100a00 */
[----:B---3--:R0:W-:Y:S01]  /*46e00*/  STL [R1+0x2df0], R21 ;  /* 0x002df01501007387 */ /* 0x0081e20000100800 */
[----:B------:R-:W2:Y:S03]  /*46e10*/  LDL.LU R20, [R1+0x480] ;  /* 0x0004800001147983 */ /* 0x000ea60000300800 */
[----:B0-----:R-:W2:Y:S01]  /*46e20*/  LDL.LU R21, [R1+0x484] ;  /* 0x0004840001157983 */ /* 0x001ea20000300800 */
[----:B------:R-:W2:Y:S02]  /*46e30*/  LDL.LU R22, [R1+0x488] ;  /* 0x0004880001167983 */ /* 0x000ea40000300800 */
[----:B------:R-:W2:Y:S02]  /*46e40*/  LDL.LU R23, [R1+0x48c] ;  /* 0x00048c0001177983 */ /* 0x000ea40000300800 */
[----:B------:R-:W3:Y:S01]  /*46e50*/  LDL.LU R4, [R1+0x880] ;  /* 0x0008800001047983 */ /* 0x000ee20000300800 */
[----:B------:R-:W-:Y:S01]  /*46e60*/  STL.64 [R1+0x2da0], R10 ;  /* 0x002da00a01007387 */ /* 0x000fe20000100a00 */
[----:B----4-:R0:W-:Y:S03]  /*46e70*/  STL.64 [R1+0x2d98], R8 ;  /* 0x002d980801007387 */ /* 0x0101e60000100a00 */
[----:B0-----:R-:W4:Y:S01]  /*46e80*/  LDL.LU R8, [R1+0x450] ;  /* 0x0004500001087983 */ /* 0x001f220000300800 */
[----:B------:R-:W4:Y:S02]  /*46e90*/  LDL.LU R9, [R1+0x454] ;  /* 0x0004540001097983 */ /* 0x000f240000300800 */
[----:B------:R-:W2:Y:S01]  /*46ea0*/  LDL.LU R10, [R1+0x458] ;  /* 0x00045800010a7983 */ /* 0x000ea20000300800 */
[----:B------:R-:W-:-:S02]  /*46eb0*/  MOV R11, R29 ;  /* 0x0000001d000b7202 */ /* 0x000fc40000000f00 */
[----:B------:R-:W3:Y:S04]  /*46ec0*/  LDL.LU R29, [R1+0x2e00] ;  /* 0x002e0000011d7983 */ /* 0x000ee80000300800 */
[----:B--2---:R-:W-:Y:S01]  /*46ed0*/  STL.64 [R1+0x2dc0], R10 ;  /* 0x002dc00a01007387 */ /* 0x004fe20000100a00 */
[----:B----4-:R0:W-:Y:S03]  /*46ee0*/  STL.64 [R1+0x2db8], R8 ;  /* 0x002db80801007387 */ /* 0x0101e60000100a00 */
[----:B0-----:R-:W2:Y:S01]  /*46ef0*/  LDL.LU R8, [R1+0x460] ;  /* 0x0004600001087983 */ /* 0x001ea20000300800 */
[----:B------:R-:W2:Y:S02]  /*46f00*/  LDL.LU R9, [R1+0x464] ;  /* 0x0004640001097983 */ /* 0x000ea40000300800 */
[----:B------:R-:W4:Y:S02]  /*46f10*/  LDL.LU R10, [R1+0x468] ;  /* 0x00046800010a7983 */ /* 0x000f240000300800 */
[----:B------:R-:W4:Y:S01]  /*46f20*/  LDL.LU R11, [R1+0x46c] ;  /* 0x00046c00010b7983 */ /* 0x000f220000300800 */
[----:B------:R-:W-:Y:S01]  /*46f30*/  HMMA.16816.F32 R20, R24, R14, R20 ;  /* 0x0000000e1814723c */ /* 0x000fe20000001814 */
[----:B----4-:R-:W-:Y:S01]  /*46f40*/  STL.64 [R1+0x2dd8], R10 ;  /* 0x002dd80a01007387 */ /* 0x010fe20000100a00 */
[----:B--2---:R0:W-:Y:S03]  /*46f50*/  STL.64 [R1+0x2dd0], R8 ;  /* 0x002dd00801007387 */ /* 0x0041e60000100a00 */
[----:B0-----:R-:W2:Y:S01]  /*46f60*/  LDL.LU R8, [R1+0x470] ;  /* 0x0004700001087983 */ /* 0x001ea20000300800 */
[----:B------:R-:W2:Y:S02]  /*46f70*/  LDL.LU R9, [R1+0x474] ;  /* 0x0004740001097983 */ /* 0x000ea40000300800 */
[----:B------:R-:W2:Y:S02]  /*46f80*/  LDL.LU R10, [R1+0x478] ;  /* 0x00047800010a7983 */ /* 0x000ea40000300800 */
[----:B------:R-:W2:Y:S01]  /*46f90*/  LDL.LU R11, [R1+0x47c] ;  /* 0x00047c00010b7983 */ /* 0x000ea20000300800 */
[----:B------:R0:W-:Y:S01]  /*46fa0*/  STL.64 [R1+0x2d10], R18 ;  /* 0x002d101201007387 */ /* 0x0001e20000100a00 */
[----:B------:R-:W-:Y:S03]  /*46fb0*/  STL.64 [R1+0x2d08], R16 ;  /* 0x002d081001007387 */ /* 0x000fe60000100a00 */
[----:B0-----:R-:W4:Y:S08]  /*46fc0*/  LDL.LU.64 R18, [R1+0x48] ;  /* 0x0000480001127983 */ /* 0x001f300000300a00 */
[----:B------:R-:W-:Y:S02]  /*46fd0*/  STL.64 [R1+0x870], R20 ;  /* 0x0008701401007387 */ /* 0x000fe40000100a00 */
[----:B------:R0:W-:Y:S02]  /*46fe0*/  STL.64 [R1+0x878], R22 ;  /* 0x0008781601007387 */ /* 0x0001e40000100a00 */
[----:B0-----:R-:W2:Y:S01]  /*46ff0*/  LDL.LU.64 R22, [R1+0x2df8] ;  /* 0x002df80001167983 */ /* 0x001ea20000300a00 */
[----:B---3--:R-:W-:Y:S01]  /*47000*/  FFMA R0, R12, c[0x0][0x188], -R29 ;  /* 0x000062000c007a23 */ /* 0x008fe2000000081d */
[----:B------:R-:W-:Y:S01]  /*47010*/  MOV R5, R15 ;  /* 0x0000000f00057202 */ /* 0x000fe20000000f00 */
[----:B------:R-:W3:Y:S02]  /*47020*/  LDL.LU R21, [R1+0x2df0] ;  /* 0x002df00001157983 */ /* 0x000ee40000300800 */
[----:B------:R-:W-:-:S06]  /*47030*/  FMUL R2, R0, 1.4426950216293334961 ;  /* 0x3fb8aa3b00027820 */ /* 0x000fcc0000400000 */
[----:B------:R-:W0:Y:S01]  /*47040*/  MUFU.EX2 R2, R2 ;  /* 0x0000000200027308 */ /* 0x000e220000000800 */
[----:B------:R-:W-:Y:S02]  /*47050*/  IMAD.MOV.U32 R3, RZ, RZ, R14 ;  /* 0x000000ffff037224 */ /* 0x000fe400078e000e */
[----:B------:R-:W3:Y:S01]  /*47060*/  LDL.LU.64 R14, [R1+0x2de8] ;  /* 0x002de800010e7983 */ /* 0x000ee20000300a00 */
[----:B------:R-:W3:Y:S02]  /*47070*/  LDL.LU R13, [R1+0x2de0] ;  /* 0x002de000010d7983 */ /* 0x000ee40000300800 */
[----:B------:R-:W3:Y:S02]  /*47080*/  LDL.LU R12, [R1+0x89c] ;  /* 0x00089c00010c7983 */ /* 0x000ee40000300800 */
[----:B------:R1:W-:Y:S01]  /*47090*/  STL [R1+0x2b00], R5 ;  /* 0x002b000501007387 */ /* 0x0003e20000100800 */
[----:B------:R0:W-:Y:S01]  /*470a0*/  STL [R1+0x2afc], R3 ;  /* 0x002afc0301007387 */ /* 0x0001e20000100800 */
[----:B--2---:R-:W-:Y:S01]  /*470b0*/  HMMA.16816.F32 R8, R24, R22, R8 ;  /* 0x000000161808723c */ /* 0x004fe20000001808 */
[----:B-1----:R-:W-:Y:S01]  /*470c0*/  MOV R5, R22 ;  /* 0x0000001600057202 */ /* 0x002fe20000000f00 */
[----:B0-----:R-:W-:Y:S11]  /*470d0*/  IMAD.MOV.U32 R3, RZ, RZ, R23 ;  /* 0x000000ffff037224 */ /* 0x001ff600078e0017 */
[----:B------:R-:W-:Y:S10]  /*470e0*/  @!UPT UIADD3 URZ, URZ, URZ, URZ ;  /* 0x0000003f3f3ff290 */ /* 0x000ff4000fffe03f */
[----:B------:R-:W-:Y:S01]  /*470f0*/  STL.64 [R1+0x860], R8 ;  /* 0x0008600801007387 */ /* 0x000fe20000100a00 */
[----:B------:R-:W-:Y:S02]  /*47100*/  STL [R1+0xb08], R2 ;  /* 0x000b080201007387 */ /* 0x000fe40000100800 */
[----:B------:R0:W-:Y:S02]  /*47110*/  STL.64 [R1+0x868], R10 ;  /* 0x0008680a01007387 */ /* 0x0001e40000100a00 */
[----:B0-----:R-:W2:Y:S01]  /*47120*/  LDL.LU.64 R10, [R1+0x2dd8] ;  /* 0x002dd800010a7983 */ /* 0x001ea20000300a00 */
[----:B------:R-:W2:Y:S02]  /*47130*/  LDL.LU.64 R8, [R1+0x2dd0] ;  /* 0x002dd00001087983 */ /* 0x000ea40000300a00 */
[----:B------:R-:W2:Y:S02]  /*47140*/  LDL.LU.64 R22, [R1+0x2dc8] ;  /* 0x002dc80001167983 */ /* 0x000ea40000300a00 */
[----:B---3--:R-:W-:-:S04]  /*47150*/  FFMA R0, R21, c[0x0][0x188], -R29 ;  /* 0x0000620015007a23 */ /* 0x008fc8000000081d */
[----:B------:R-:W-:-:S06]  /*47160*/  FMUL R2, R0, 1.4426950216293334961 ;  /* 0x3fb8aa3b00027820 */ /* 0x000fcc0000400000 */
[----:B------:R-:W0:Y:S01]  /*47170*/  MUFU.EX2 R2, R2 ;  /* 0x0000000200027308 */ /* 0x000e220000000800 */
[----:B------:R-:W-:Y:S01]  /*47180*/  STL [R1+0x2b08], R3 ;  /* 0x002b080301007387 */ /* 0x000fe20000100800 */
[----:B------:R-:W-:Y:S01]  /*47190*/  STL [R1+0x2b04], R5 ;  /* 0x002b040501007387 */ /* 0x000fe20000100800 */
[----:B--2---:R-:W-:Y:S02]  /*471a0*/  HMMA.16816.F32 R20, R24, R22, R8 ;  /* 0x000000161814723c */ /* 0x004fe40000001808 */
[----:B------:R-:W2:Y:S01]  /*471b0*/  LDL.LU.64 R10, [R1+0x2dc0] ;  /* 0x002dc000010a7983 */ /* 0x000ea20000300a00 */
[----:B0-----:R-:W-:Y:S02]  /*471c0*/  STL [R1+0xafc], R2 ;  /* 0x000afc0201007387 */ /* 0x001fe40000100800 */
[----:B------:R-:W2:Y:S11]  /*471d0*/  LDL.LU.64 R8, [R1+0x2db8] ;  /* 0x002db80001087983 */ /* 0x000eb60000300a00 */
[----:B------:R-:W-:Y:S07]  /*471e0*/  @!UPT UIADD3 URZ, URZ, URZ, URZ ;  /* 0x0000003f3f3ff290 */ /* 0x000fee000fffe03f */
[----:B------:R-:W-:Y:S01]  /*471f0*/  STL.64 [R1+0x850], R20 ;  /* 0x0008501401007387 */ /* 0x000fe20000100a00 */
[----:B------:R0:W-:Y:S03]  /*47200*/  STL.64 [R1+0x858], R22 ;  /* 0x0008581601007387 */ /* 0x0001e60000100a00 */
[----:B0-----:R-:W2:Y:S01]  /*47210*/  LDL.LU.64 R22, [R1+0x2db0] ;  /* 0x002db00001167983 */ /* 0x001ea20000300a00 */
[----:B------:R-:W3:Y:S02]  /*47220*/  LDL.LU R20, [R1+0x2da8] ;  /* 0x002da80001147983 */ /* 0x000ee40000300800 */
[----:B------:R-:W-:-:S04]  /*47230*/  FFMA R0, R4, c[0x0][0x188], -R29 ;  /* 0x0000620004007a23 */ /* 0x000fc8000000081d */
[----:B------:R-:W-:-:S06]  /*47240*/  FMUL R2, R0, 1.4426950216293334961 ;  /* 0x3fb8aa3b00027820 */ /* 0x000fcc0000400000 */
[----:B------:R-:W0:Y:S01]  /*47250*/  MUFU.EX2 R2, R2 ;  /* 0x0000000200027308 */ /* 0x000e220000000800 */
[----:B------:R-:W-:Y:S01]  /*47260*/  STL [R1+0x2848], R29 ;  /* 0x0028481d01007387 */ /* 0x000fe20000100800 */
[----:B---3--:R-:W-:Y:S02]  /*47270*/  FFMA R0, R20, c[0x0][0x188], -R29 ;  /* 0x0000620014007a23 */ /* 0x008fe4000000081d */
[----:B--2---:R-:W-:Y:S01]  /*47280*/  HMMA.16816.F32 R20, R24, R22, R8 ;  /* 0x000000161814723c */ /* 0x004fe20000001808 */
[----:B------:R-:W2:Y:S01]  /*47290*/  LDL.LU.64 R10, [R1+0x2da0] ;  /* 0x002da000010a7983 */ /* 0x000ea20000300a00 */
[----:B0-----:R-:W-:Y:S02]  /*472a0*/  STL [R1+0xb00], R2 ;  /* 0x000b000201007387 */ /* 0x001fe40000100800 */
[----:B------:R-:W2:Y:S11]  /*472b0*/  LDL.LU.64 R8, [R1+0x2d98] ;  /* 0x002d980001087983 */ /* 0x000eb60000300a00 */
[----:B------:R-:W-:Y:S08]  /*472c0*/  @!UPT UIADD3 URZ, URZ, URZ, URZ ;  /* 0x0000003f3f3ff290 */ /* 0x000ff0000fffe03f */
[----:B------:R-:W-:Y:S01]  /*472d0*/  STL.64 [R1+0x840], R20 ;  /* 0x0008401401007387 */ /* 0x000fe20000100a00 */
[----:B------:R0:W-:Y:S03]  /*472e0*/  STL.64 [R1+0x848], R22 ;  /* 0x0008481601007387 */ /* 0x0001e60000100a00 */
[----:B0-----:R-:W3:Y:S01]  /*472f0*/  LDL.LU.64 R22, [R1+0x2d90] ;  /* 0x002d900001167983 */ /* 0x001ee20000300a00 */
[----:B------:R-:W3:Y:S02]  /*47300*/  LDL.LU R21, [R1+0x2d88] ;  /* 0x002d880001157983 */ /* 0x000ee40000300800 */
[----:B------:R-:W-:-:S06]  /*47310*/  FMUL R2, R0, 1.4426950216293334961 ;  /* 0x3fb8aa3b00027820 */ /* 0x000fcc0000400000 */
[----:B------:R-:W0:Y:S01]  /*47320*/  MUFU.EX2 R2, R2 ;  /* 0x0000000200027308 */ /* 0x000e220000000800 */
[----:B----4-:R-:W-:Y:S02]  /*47330*/  MOV R5, R19 ;  /* 0x0000001300057202 */ /* 0x010fe40000000f00 */
[----:B------:R-:W-:Y:S01]  /*47340*/  MOV R3, R18 ;  /* 0x0000001200037202 */ /* 0x000fe20000000f00 */
[----:B0-----:R0:W-:Y:S01]  /*47350*/  STL [R1+0xb04], R2 ;  /* 0x000b040201007387 */ /* 0x0011e20000100800 */
[----:B--2---:R-:W-:Y:S01]  /*47360*/  HMMA.16816.F32 R8, R24, R18, R8 ;  /* 0x000000121808723c */ /* 0x004fe20000001808 */
[----:B---3--:R-:W-:-:S04]  /*47370*/  FFMA R0, R21, c[0x0][0x188], -R28 ;  /* 0x0000620015007a23 */ /* 0x008fc8000000081c */
[----:B0-----:R-:W-:Y:S11]  /*47380*/  FMUL R2, R0, 1.4426950216293334961 ;  /* 0x3fb8aa3b00027820 */ /* 0x001ff60000400000 */
[----:B------:R-:W-:Y:S08]  /*47390*/  @!UPT UIADD3 URZ, URZ, URZ, URZ ;  /* 0x0000003f3f3ff290 */ /* 0x000ff0000fffe03f */
[----:B------:R-:W-:Y:S01]  /*473a0*/  IMAD.MOV.U32 R20, RZ, RZ, R8 ;  /* 0x000000ffff147224 */ /* 0x000fe200078e0008 */
[----:B------:R-:W0:Y:S01]  /*473b0*/  MUFU.EX2 R2, R2 ;  /* 0x0000000200027308 */ /* 0x000e220000000800 */
[----:B------:R-:W-:Y:S01]  /*473c0*/  MOV R21, R9 ;  /* 0x0000000900157202 */ /* 0x000fe20000000f00 */
[----:B------:R1:W-:Y:S01]  /*473d0*/  STL [R1+0x838], R10 ;  /* 0x0008380a01007387 */ /* 0x0003e20000100800 */
[----:B------:R-:W-:Y:S01]  /*473e0*/  MOV R29, R11 ;  /* 0x0000000b001d7202 */ /* 0x000fe20000000f00 */
[----:B------:R-:W-:Y:S02]  /*473f0*/  STL.64 [R1+0x2d20], R22 ;  /* 0x002d201601007387 */ /* 0x000fe40000100a00 */
[----:B------:R-:W-:Y:S01]  /*47400*/  STL.64 [R1+0x2d18], R20 ;  /* 0x002d181401007387 */ /* 0x000fe20000100a00 */
[----:B------:R2:W-:Y:S02]  /*47410*/  STL [R1+0x2b10], R5 ;  /* 0x002b100501007387 */ /* 0x0005e40000100800 */
[----:B------:R-:W-:Y:S02]  /*47420*/  STL [R1+0x2b0c], R3 ;  /* 0x002b0c0301007387 */ /* 0x000fe40000100800 */
[----:B------:R-:W-:Y:S01]  /*47430*/  STL [R1+0x2990], R29 ;  /* 0x0029901d01007387 */ /* 0x000fe20000100800 */
[----:B-1----:R-:W3:Y:S01]  /*47440*/  LDL.LU.64 R10, [R1+0x38] ;  /* 0x00003800010a7983 */ /* 0x002ee20000300a00 */
[----:B------:R-:W4:Y:S03]  /*47450*/  LDL.LU R16, [R1+0x3f0] ;  /* 0x0003f00001107983 */ /* 0x000f260000300800 */
[----:B0-----:R-:W-:Y:S01]  /*47460*/  STL [R1+0xaf4], R2 ;  /* 0x000af40201007387 */ /* 0x001fe20000100800 */
[----:B------:R-:W4:Y:S02]  /*47470*/  LDL.LU R17, [R1+0x3f4] ;  /* 0x0003f40001117983 */ /* 0x000f240000300800 */
[----:B------:R-:W3:Y:S02]  /*47480*/  LDL.LU R18, [R1+0x3f8] ;  /* 0x0003f80001127983 */ /* 0x000ee40000300800 */
[----:B------:R-:W3:Y:S01]  /*47490*/  LDL.LU R19, [R1+0x3fc] ;  /* 0x0003fc0001137983 */ /* 0x000ee20000300800 */
[----:B--2---:R-:W2:Y:S01]  /*474a0*/  LDL.LU R5, [R1+0x888] ;  /* 0x0008880001057983 */ /* 0x004ea20000300800 */
[----:B-----5:R-:W-:Y:S03]  /*474b0*/  STL.64 [R1+0x2d78], R6 ;  /* 0x002d780601007387 */ /* 0x020fe60000100a00 */
[----:B--2---:R0:W-:Y:S01]  /*474c0*/  STL [R1+0x2d70], R5 ;  /* 0x002d700501007387 */ /* 0x0041e20000100800 */
[----:B------:R-:W2:Y:S03]  /*474d0*/  LDL.LU R4, [R1+0x430] ;  /* 0x0004300001047983 */ /* 0x000ea60000300800 */
[----:B0-----:R-:W2:Y:S01]  /*474e0*/  LDL.LU R5, [R1+0x434] ;  /* 0x0004340001057983 */ /* 0x001ea20000300800 */
[----:B------:R-:W2:Y:S02]  /*474f0*/  LDL.LU R6, [R1+0x438] ;  /* 0x0004380001067983 */ /* 0x000ea40000300800 */
[----:B------:R-:W2:Y:S02]  /*47500*/  LDL.LU R7, [R1+0x43c] ;  /* 0x00043c0001077983 */ /* 0x000ea40000300800 */
[----:B---3--:R-:W-:Y:S01]  /*47510*/  STL.64 [R1+0x2d30], R18 ;  /* 0x002d301201007387 */ /* 0x008fe20000100a00 */
[----:B----4-:R0:W-:Y:S04]  /*47520*/  STL.64 [R1+0x2d28], R16 ;  /* 0x002d281001007387 */ /* 0x0101e80000100a00 */
[----:B0-----:R-:W3:Y:S01]  /*47530*/  LDL.LU R16, [R1+0x400] ;  /* 0x0004000001107983 */ /* 0x001ee20000300800 */
[----:B------:R-:W3:Y:S02]  /*47540*/  LDL.LU R17, [R1+0x404] ;  /* 0x0004040001117983 */ /* 0x000ee40000300800 */
[----:B------:R-:W4:Y:S02]  /*47550*/  LDL.LU R18, [R1+0x408] ;  /* 0x0004080001127983 */ /* 0x000f240000300800 */
[----:B------:R-:W4:Y:S02]  /*47560*/  LDL.LU R19, [R1+0x40c] ;  /* 0x00040c0001137983 */ /* 0x000f240000300800 */
[----:B----4-:R-:W-:Y:S01]  /*47570*/  STL.64 [R1+0x2d40], R18 ;  /* 0x002d401201007387 */ /* 0x010fe20000100a00 */
[----:B---3--:R0:W-:Y:S03]  /*47580*/  STL.64 [R1+0x2d38], R16 ;  /* 0x002d381001007387 */ /* 0x0081e60000100a00 */
[----:B0-----:R-:W3:Y:S01]  /*47590*/  LDL.LU R17, [R1+0x88c] ;  /* 0x00088c0001117983 */ /* 0x001ee20000300800 */
[----:B------:R-:W4:Y:S03]  /*475a0*/  LDL.LU.64 R18, [R1+0x18] ;  /* 0x0000180001127983 */ /* 0x000f260000300a00 */
[----:B----4-:R0:W-:Y:S01]  /*475b0*/  STL.64 [R1+0x2d58], R18 ;  /* 0x002d581201007387 */ /* 0x0101e20000100a00 */
[----:B---3--:R-:W-:Y:S03]  /*475c0*/  STL [R1+0x2d50], R17 ;  /* 0x002d501101007387 */ /* 0x008fe60000100800 */
[----:B0-----:R-:W3:Y:S01]  /*475d0*/  LDL.LU.64 R18, [R1+0x28] ;  /* 0x0000280001127983 */ /* 0x001ee20000300a00 */
[----:B------:R-:W4:Y:S03]  /*475e0*/  LDL.LU.64 R22, [R1+0x8] ;  /* 0x0000080001167983 */ /* 0x000f260000300a00 */
[----:B----4-:R0:W-:Y:S01]  /*475f0*/  STL.64 [R1+0x2d48], R22 ;  /* 0x002d481601007387 */ /* 0x0101e20000100a00 */
[----:B------:R-:W4:Y:S02]  /*47600*/  LDL.LU R20, [R1+0x410] ;  /* 0x0004100001147983 */ /* 0x000f240000300800 */
[----:B------:R-:W4:Y:S01]  /*47610*/  LDL.LU R21, [R1+0x414] ;  /* 0x0004140001157983 */ /* 0x000f220000300800 */
[----:B0-----:R-:W5:Y:S01]  /*47620*/  LDL.LU R22, [R1+0x418] ;  /* 0x0004180001167983 */ /* 0x001f620000300800 */
[----:B------:R-:W5:Y:S01]  /*47630*/  LDL.LU R23, [R1+0x41c] ;  /* 0x00041c0001177983 */ /* 0x000f620000300800 */
[----:B--2---:R-:W-:Y:S01]  /*47640*/  HMMA.16816.F32 R4, R24, R10, R4 ;  /* 0x0000000a1804723c */ /* 0x004fe20000001804 */
[----:B------:R-:W-:-:S02]  /*47650*/  FFMA R0, R12, c[0x0][0x188], -R28 ;  /* 0x000062000c007a23 */ /* 0x000fc4000000081c */
[----:B------:R-:W-:Y:S01]  /*47660*/  IMAD.MOV.U32 R3, RZ, RZ, R10 ;  /* 0x000000ffff037224 */ /* 0x000fe200078e000a */
[----:B------:R-:W-:Y:S11]  /*47670*/  MOV R29, R11 ;  /* 0x0000000b001d7202 */ /* 0x000ff60000000f00 */
[----:B------:R-:W-:Y:S09]  /*47680*/  @!UPT UIADD3 URZ, URZ, URZ, URZ ;  /* 0x0000003f3f3ff290 */ /* 0x000ff2000fffe03f */
[----:B------:R-:W-:Y:S02]  /*47690*/  MOV R12, R4 ;  /* 0x00000004000c7202 */ /* 0x000fe40000000f00 */
[----:B------:R-:W-:Y:S01]  /*476a0*/  MOV R8, R6 ;  /* 0x0000000600087202 */ /* 0x000fe20000000f00 */
[----:B------:R-:W-:Y:S02]  /*476b0*/  MOV R4, R7 ;  /* 0x0000000700047202 */ /* 0x000fe40000000f00 */
[----:B------:R-:W-:Y:S01]  /*476c0*/  IMAD.MOV.U32 R9, RZ, RZ, R5 ;  /* 0x000000ffff097224 */ /* 0x000fe200078e0005 */
[----:B-----5:R-:W-:Y:S01]  /*476d0*/  STL.64 [R1+0x2d68], R22 ;  /* 0x002d681601007387 */ /* 0x020fe20000100a00 */
[----:B----4-:R0:W-:Y:S03]  /*476e0*/  STL.64 [R1+0x2d60], R20 ;  /* 0x002d601401007387 */ /* 0x0101e60000100a00 */
[----:B0-----:R-:W2:Y:S01]  /*476f0*/  LDL.LU R20, [R1+0x420] ;  /* 0x0004200001147983 */ /* 0x001ea20000300800 */
[----:B------:R-:W2:Y:S02]  /*47700*/  LDL.LU R21, [R1+0x424] ;  /* 0x0004240001157983 */ /* 0x000ea40000300800 */
[----:B------:R-:W2:Y:S02]  /*47710*/  LDL.LU R22, [R1+0x428] ;  /* 0x0004280001167983 */ /* 0x000ea40000300800 */
[----:B------:R-:W2:Y:S01]  /*47720*/  LDL.LU R23, [R1+0x42c] ;  /* 0x00042c0001177983 */ /* 0x000ea20000300800 */
[----:B------:R-:W4:Y:S01]  /*47730*/  LDL.LU.64 R10, [R1+0x2d80] ;  /* 0x002d8000010a7983 */ /* 0x000f220000300a00 */
[----:B------:R-:W5:Y:S02]  /*47740*/  LDL.LU.64 R6, [R1+0x2d78] ;  /* 0x002d780001067983 */ /* 0x000f640000300a00 */
[----:B------:R-:W4:Y:S02]  /*47750*/  LDL.LU R5, [R1+0x2d70] ;  /* 0x002d700001057983 */ /* 0x000f240000300800 */
[----:B------:R-:W-:Y:S01]  /*47760*/  FMUL R2, R0, 1.4426950216293334961 ;  /* 0x3fb8aa3b00027820 */ /* 0x000fe20000400000 */
[----:B------:R-:W-:Y:S01]  /*47770*/  STL [R1+0x2b18], R29 ;  /* 0x002b181d01007387 */ /* 0x000fe20000100800 */
[----:B------:R0:W-:Y:S02]  /*47780*/  STL [R1+0x2b14], R3 ;  /* 0x002b140301007387 */ /* 0x0001e40000100800 */
[----:B0-----:R-:W0:Y:S02]  /*47790*/  MUFU.EX2 R3, R2 ;  /* 0x0000000200037308 */ /* 0x001e240000000800 */
[----:B0-----:R3:W-:Y:S02]  /*477a0*/  STL [R1+0xaf8], R3 ;  /* 0x000af80301007387 */ /* 0x0017e40000100800 */
[----:B---3--:R-:W-:Y:S01]  /*477b0*/  IMAD.MOV.U32 R3, RZ, RZ, R18 ;  /* 0x000000ffff037224 */ /* 0x008fe200078e0012 */
[----:B--2---:R-:W-:Y:S01]  /*477c0*/  HMMA.16816.F32 R20, R24, R18, R20 ;  /* 0x000000121814723c */ /* 0x004fe20000001814 */
[----:B----4-:R-:W-:Y:S01]  /*477d0*/  FFMA R0, R5, c[0x0][0x188], -R28 ;  /* 0x0000620005007a23 */ /* 0x010fe2000000081c */
[----:B------:R-:W-:Y:S11]  /*477e0*/  MOV R5, R19 ;  /* 0x0000001300057202 */ /* 0x000ff60000000f00 */
[----:B------:R-:W-:Y:S10]  /*477f0*/  @!UPT UIADD3 URZ, URZ, URZ, URZ ;  /* 0x0000003f3f3ff290 */ /* 0x000ff4000fffe03f */
[----:B------:R-:W-:Y:S01]  /*47800*/  STL.64 [R1+0x960], R20 ;  /* 0x0009601401007387 */ /* 0x000fe20000100a00 */
[----:B------:R0:W-:Y:S03]  /*47810*/  STL.64 [R1+0x968], R22 ;  /* 0x0009681601007387 */ /* 0x0001e60000100a00 */
[----:B0-----:R-:W2:Y:S01]  /*47820*/  LDL.LU.64 R22, [R1+0x2d68] ;  /* 0x002d680001167983 */ /* 0x001ea20000300a00 */
[----:B------:R-:W2:Y:S02]  /*47830*/  LDL.LU.64 R20, [R1+0x2d60] ;  /* 0x002d600001147983 */ /* 0x000ea40000300a00 */
[----:B------:R-:W2:Y:S02]  /*47840*/  LDL.LU.64 R18, [R1+0x2d58] ;  /* 0x002d580001127983 */ /* 0x000ea40000300a00 */
[----:B------:R-:W3:Y:S02]  /*47850*/  LDL.LU R17, [R1+0x2d50] ;  /* 0x002d500001117983 */ /* 0x000ee40000300800 */
[----:B------:R-:W-:-:S06]  /*47860*/  FMUL R2, R0, 1.4426950216293334961 ;  /* 0x3fb8aa3b00027820 */ /* 0x000fcc0000400000 */
[----:B------:R-:W0:Y:S01]  /*47870*/  MUFU.EX2 R2, R2 ;  /* 0x0000000200027308 */ /* 0x000e220000000800 */
[----:B-----5:R-:W-:Y:S01]  /*47880*/  STL.64 [R1+0x2ca8], R6 ;  /* 0x002ca80601007387 */ /* 0x020fe20000100a00 */
[----:B------:R1:W-:Y:S03]  /*47890*/  STL.64 [R1+0x2ca0], R4 ;  /* 0x002ca00401007387 */ /* 0x0003e60000100a00 */
[----:B-1----:R-:W4:Y:S01]  /*478a0*/  LDL.LU R4, [R1+0x3d0] ;  /* 0x0003d00001047983 */ /* 0x002f220000300800 */
[----:B------:R-:W4:Y:S02]  /*478b0*/  LDL.LU R5, [R1+0x3d4] ;  /* 0x0003d40001057983 */ /* 0x000f240000300800 */
[----:B------:R-:W4:Y:S02]  /*478c0*/  LDL.LU R6, [R1+0x3d8] ;  /* 0x0003d80001067983 */ /* 0x000f240000300800 */
[----:B------:R-:W4:Y:S01]  /*478d0*/  LDL.LU R7, [R1+0x3dc] ;  /* 0x0003dc0001077983 */ /* 0x000f220000300800 */
[----:B------:R-:W-:Y:S01]  /*478e0*/  STL [R1+0x2c88], R3 ;  /* 0x002c880301007387 */ /* 0x000fe20000100800 */
[----:B------:R1:W-:Y:S02]  /*478f0*/  STL [R1+0x2994], R28 ;  /* 0x0029941c01007387 */ /* 0x0003e40000100800 */
[----:B0-----:R0:W-:Y:S01]  /*47900*/  STL [R1+0xaec], R2 ;  /* 0x000aec0201007387 */ /* 0x0011e20000100800 */
[----:B--2---:R-:W-:Y:S01]  /*47910*/  HMMA.16816.F32 R20, R24, R18, R20 ;  /* 0x000000121814723c */ /* 0x004fe20000001814 */
[----:B---3--:R-:W-:Y:S01]  /*47920*/  FFMA R0, R17, c[0x0][0x188], -R28 ;  /* 0x0000620011007a23 */ /* 0x008fe2000000081c */
[----:B-1----:R-:W-:Y:S01]  /*47930*/  MOV R28, R18 ;  /* 0x00000012001c7202 */ /* 0x002fe20000000f00 */
[----:B0-----:R-:W-:Y:S11]  /*47940*/  IMAD.MOV.U32 R2, RZ, RZ, R19 ;  /* 0x000000ffff027224 */ /* 0x001ff600078e0013 */
[----:B------:R-:W-:Y:S09]  /*47950*/  @!UPT UIADD3 URZ, URZ, URZ, URZ ;  /* 0x0000003f3f3ff290 */ /* 0x000ff2000fffe03f */
[----:B------:R-:W-:Y:S01]  /*47960*/  STL.64 [R1+0x950], R20 ;  /* 0x0009501401007387 */ /* 0x000fe20000100a00 */
[----:B------:R0:W-:Y:S03]  /*47970*/  STL.64 [R1+0x958], R22 ;  /* 0x0009581601007387 */ /* 0x0001e60000100a00 */
[----:B0-----:R-:W2:Y:S01]  /*47980*/  LDL.LU.64 R22, [R1+0x2d48] ;  /* 0x002d480001167983 */ /* 0x001ea20000300a00 */
[----:B------:R-:W2:Y:S02]  /*47990*/  LDL.LU.64 R18, [R1+0x2d40] ;  /* 0x002d400001127983 */ /* 0x000ea40000300a00 */
[----:B------:R-:W2:Y:S02]  /*479a0*/  LDL.LU.64 R16, [R1+0x2d38] ;  /* 0x002d380001107983 */ /* 0x000ea40000300a00 */
[----:B------:R-:W-:-:S04]  /*479b0*/  FMUL R0, R0, 1.4426950216293334961 ;  /* 0x3fb8aa3b00007820 */ /* 0x000fc80000400000 */
[----:B------:R0:W1:Y:S01]  /*479c0*/  MUFU.EX2 R3, R0 ;  /* 0x0000000000037308 */ /* 0x0000620000000800 */
[C---:B--2---:R-:W-:Y:S01]  /*479d0*/  HMMA.16816.F32 R16, R24.reuse, R22, R16 ;  /* 0x000000161810723c */ /* 0x044fe20000001810 */
[----:B------:R-:W-:Y:S02]  /*479e0*/  MOV R29, R22 ;  /* 0x00000016001d7202 */ /* 0x000fe40000000f00 */
[----:B0-----:R-:W-:Y:S11]  /*479f0*/  MOV R0, R23 ;  /* 0x0000001700007202 */ /* 0x001ff60000000f00 */
[----:B------:R-:W-:Y:S09]  /*47a00*/  @!UPT UIADD3 URZ, URZ, URZ, URZ ;  /* 0x0000003f3f3ff290 */ /* 0x000ff2000fffe03f */
[----:B------:R-:W-:Y:S01]  /*47a10*/  STL.64 [R1+0x940], R16 ;  /* 0x0009401001007387 */ /* 0x000fe20000100a00 */
[----:B------:R0:W-:Y:S03]  /*47a20*/  STL.64 [R1+0x948], R18 ;  /* 0x0009481201007387 */ /* 0x0001e60000100a00 */
[----:B0-----:R-:W2:Y:S01]  /*47a30*/  LDL.LU.64 R18, [R1+0x2d30] ;  /* 0x002d300001127983 */ /* 0x001ea20000300a00 */
[----:B------:R-:W2:Y:S02]  /*47a40*/  LDL.LU.64 R16, [R1+0x2d28] ;  /* 0x002d280001107983 */ /* 0x000ea40000300a00 */
[----:B------:R-:W2:Y:S02]  /*47a50*/  LDL.LU.64 R22, [R1+0x2d20] ;  /* 0x002d200001167983 */ /* 0x000ea40000300a00 */
[----:B------:R-:W3:Y:S01]  /*47a60*/  LDL.LU.64 R20, [R1+0x2d18] ;  /* 0x002d180001147983 */ /* 0x000ee20000300a00 */
[----:B-1----:R-:W-:Y:S01]  /*47a70*/  STL [R1+0xaf0], R3 ;  /* 0x000af00301007387 */ /* 0x002fe20000100800 */
[C---:B--2---:R-:W-:Y:S11]  /*47a80*/  HMMA.16816.F32 R16, R24.reuse, R22, R16 ;  /* 0x000000161810723c */ /* 0x044ff60000001810 */
[----:B------:R-:W-:Y:S11]  /*47a90*/  @!UPT UIADD3 URZ, URZ, URZ, URZ ;  /* 0x0000003f3f3ff290 */ /* 0x000ff6000fffe03f */
[----:B------:R-:W-:Y:S01]  /*47aa0*/  @!UPT UIADD3 URZ, URZ, URZ, URZ ;  /* 0x0000003f3f3ff290 */ /* 0x000fe2000fffe03f */
[----:B------:R-:W-:Y:S01]  /*47ab0*/  STL.64 [R1+0x930], R16 ;  /* 0x0009301001007387 */ /* 0x000fe20000100a00 */
[----:B------:R0:W-:Y:S03]  /*47ac0*/  STL.64 [R1+0x938], R18 ;  /* 0x0009381201007387 */ /* 0x0001e60000100a00 */
[----:B0-----:R-:W2:Y:S01]  /*47ad0*/  LDL.LU.64 R18, [R1+0x2d10] ;  /* 0x002d100001127983 */ /* 0x001ea20000300a00 */
[----:B------:R-:W5:Y:S02]  /*47ae0*/  LDL.LU.64 R16, [R1+0x2d08] ;  /* 0x002d080001107983 */ /* 0x000f640000300a00 */
[----:B------:R-:W-:Y:S02]  /*47af0*/  STL.64 [R1+0x2a48], R22 ;  /* 0x002a481601007387 */ /* 0x000fe40000100a00 */
[----:B---3--:R0:W-:Y:S02]  /*47b00*/  STL.64 [R1+0x2a40], R20 ;  /* 0x002a401401007387 */ /* 0x0081e40000100a00 */
[----:B0-----:R-:W2:Y:S01]  /*47b10*/  LDL.LU R20, [R1+0x3e0] ;  /* 0x0003e00001147983 */ /* 0x001ea20000300800 */
[----:B------:R-:W2:Y:S02]  /*47b20*/  LDL.LU R21, [R1+0x3e4] ;  /* 0x0003e40001157983 */ /* 0x000ea40000300800 */
[----:B------:R-:W2:Y:S02]  /*47b30*/  LDL.LU R22, [R1+0x3e8] ;  /* 0x0003e80001167983 */ /* 0x000ea40000300800 */
[----:B------:R-:W2:Y:S02]  /*47b40*/  LDL.LU R23, [R1+0x3ec] ;  /* 0x0003ec0001177983 */ /* 0x000ea40000300800 */
[C---:B--2---:R-:W-:Y:S11]  /*47b50*/  HMMA.16816.F32 R20, R24.reuse, R18, R20 ;  /* 0x000000121814723c */ /* 0x044ff60000001814 */
[----:B------:R-:W-:Y:S11]  /*47b60*/  @!UPT UIADD3 URZ, URZ, URZ, URZ ;  /* 0x0000003f3f3ff290 */ /* 0x000ff6000fffe03f */
[----:B------:R-:W-:Y:S01]  /*47b70*/  @!UPT UIADD3 URZ, URZ, URZ, URZ ;  /* 0x0000003f3f3ff290 */ /* 0x000fe2000fffe03f */
[----:B------:R-:W-:Y:S01]  /*47b80*/  STL.64 [R1+0x920], R20 ;  /* 0x0009201401007387 */ /* 0x000fe20000100a00 */
[----:B------:R0:W-:Y:S02]  /*47b90*/  STL.64 [R1+0x928], R22 ;  /* 0x0009281601007387 */ /* 0x0001e40000100a00 */
[----:B0-----:R-:W-:Y:S01]  /*47ba0*/  IMAD.MOV.U32 R22, RZ, RZ, R14 ;  /* 0x000000ffff167224 */ /* 0x001fe200078e000e */
[----:B------:R-:W-:Y:S01]  /*47bb0*/  MOV R23, R15 ;  /* 0x0000000f00177202 */ /* 0x000fe20000000f00 */
[----:B------:R-:W4:Y:S01]  /*47bc0*/  LDL.LU R14, [R1+0x2d04] ;  /* 0x002d0400010e7983 */ /* 0x000f220000300800 */
[----:B------:R-:W4:Y:S03]  /*47bd0*/  LDL.LU R15, [R1+0x2d00] ;  /* 0x002d0000010f7983 */ /* 0x000f260000300800 */
[----:B------:R-:W-:Y:S01]  /*47be0*/  STL.64 [R1+0x2b20], R22 ;  /* 0x002b201601007387 */ /* 0x000fe20000100a00 */
[----:B------:R-:W-:Y:S02]  /*47bf0*/  STL.64 [R1+0x2a38], R18 ;  /* 0x002a381201007387 */ /* 0x000fe40000100a00 */
[----:B-----5:R0:W-:Y:S02]  /*47c00*/  STL.64 [R1+0x2a30], R16 ;  /* 0x002a301001007387 */ /* 0x0201e40000100a00 */
[----:B0-----:R-:W2:Y:S01]  /*47c10*/  LDL.LU R16, [R1+0x2b0] ;  /* 0x0002b00001107983 */ /* 0x001ea20000300800 */
[----:B------:R-:W2:Y:S02]  /*47c20*/  LDL.LU R17, [R1+0x2b4] ;  /* 0x0002b40001117983 */ /* 0x000ea40000300800 */
[----:B------:R-:W3:Y:S02]  /*47c30*/  LDL.LU R18, [R1+0x2b8] ;  /* 0x0002b80001127983 */ /* 0x000ee40000300800 */
[----:B------:R-:W3:Y:S01]  /*47c40*/  LDL.LU R19, [R1+0x2bc] ;  /* 0x0002bc0001137983 */ /* 0x000ee20000300800 */
[----:B------:R-:W-:Y:S01]  /*47c50*/  MOV R22, R11 ;  /* 0x0000000b00167202 */ /* 0x000fe20000000f00 */
[----:B------:R-:W-:Y:S01]  /*47c60*/  IMAD.MOV.U32 R23, RZ, RZ, R10 ;  /* 0x000000ffff177224 */ /* 0x000fe200078e000a */
[----:B----4-:R-:W-:Y:S01]  /*47c70*/  HMMA.16816.F32 R4, R24, R14, R4 ;  /* 0x0000000e1804723c */ /* 0x010fe20000001804 */
[----:B---3--:R-:W-:Y:S01]  /*47c80*/  STL.64 [R1+0x2b30], R18 ;  /* 0x002b301201007387 */ /* 0x008fe20000100a00 */
[----:B--2---:R0:W-:Y:S02]  /*47c90*/  STL.64 [R1+0x2b28], R16 ;  /* 0x002b281001007387 */ /* 0x0041e40000100a00 */
[----:B------:R-:W2:Y:S11]  /*47ca0*/  LDL.LU R11, [R1+0x2cfc] ;  /* 0x002cfc00010b7983 */ /* 0x000eb60000300800 */
[----:B------:R-:W-:Y:S08]  /*47cb0*/  @!UPT UIADD3 URZ, URZ, URZ, URZ ;  /* 0x0000003f3f3ff290 */ /* 0x000ff0000fffe03f */
[----:B------:R-:W-:Y:S01]  /*47cc0*/  STL.64 [R1+0x910], R4 ;  /* 0x0009100401007387 */ /* 0x000fe20000100a00 */
[----:B------:R-:W-:Y:S01]  /*47cd0*/  STL.64 [R1+0x918], R6 ;  /* 0x0009180601007387 */ /* 0x000fe20000100a00 */
[----:B------:R-:W3:Y:S02]  /*47ce0*/  LDL.LU R10, [R1+0x2cf8] ;  /* 0x002cf800010a7983 */ /* 0x000ee40000300800 */
[----:B------:R1:W-:Y:S01]  /*47cf0*/  STL.64 [R1+0x2b38], R22 ;  /* 0x002b381601007387 */ /* 0x0003e20000100a00 */
[----:B0-----:R-:W4:Y:S01]  /*47d00*/  LDL.LU R16, [R1+0x2d0] ;  /* 0x0002d00001107983 */ /* 0x001f220000300800 */
[----:B------:R-:W4:Y:S02]  /*47d10*/  LDL.LU R17, [R1+0x2d4] ;  /* 0x0002d40001117983 */ /* 0x000f240000300800 */
[----:B------:R-:W5:Y:S02]  /*47d20*/  LDL.LU R18, [R1+0x2d8] ;  /* 0x0002d80001127983 */ /* 0x000f640000300800 */
[----:B------:R-:W5:Y:S02]  /*47d30*/  LDL.LU R19, [R1+0x2dc] ;  /* 0x0002dc0001137983 */ /* 0x000f640000300800 */
[----:B-----5:R-:W-:Y:S01]  /*47d40*/  STL.64 [R1+0x2b48], R18 ;  /* 0x002b481201007387 */ /* 0x020fe20000100a00 */
[----:B----4-:R0:W-:Y:S02]  /*47d50*/  STL.64 [R1+0x2b40], R16 ;  /* 0x002b401001007387 */ /* 0x0101e40000100a00 */
[----:B-1----:R-:W4:Y:S02]  /*47d60*/  LDL.LU R22, [R1+0xd8] ;  /* 0x0000d80001167983 */ /* 0x002f240000300800 */
[----:B------:R-:W4:Y:S02]  /*47d70*/  LDL.LU R23, [R1+0xdc] ;  /* 0x0000dc0001177983 */ /* 0x000f240000300800 */
[----:B----4-:R3:W-:Y:S01]  /*47d80*/  STL.64 [R1+0x2b50], R22 ;  /* 0x002b501601007387 */ /* 0x0107e20000100a00 */
[----:B0-----:R-:W4:Y:S02]  /*47d90*/  LDL.LU R16, [R1+0x2e0] ;  /* 0x0002e00001107983 */ /* 0x001f240000300800 */
[----:B------:R-:W4:Y:S02]  /*47da0*/  LDL.LU R17, [R1+0x2e4] ;  /* 0x0002e40001117983 */ /* 0x000f240000300800 */
[----:B------:R-:W5:Y:S01]  /*47db0*/  LDL.LU R18, [R1+0x2e8] ;  /* 0x0002e80001127983 */ /* 0x000f620000300800 */
[----:B------:R-:W5:Y:S01]  /*47dc0*/  LDL.LU R19, [R1+0x2ec] ;  /* 0x0002ec0001137983 */ /* 0x000f620000300800 */
[----:B---3--:R-:W-:-:S02]  /*47dd0*/  MOV R22, R10 ;  /* 0x0000000a00167202 */ /* 0x008fc40000000f00 */
[----:B--2---:R-:W-:Y:S01]  /*47de0*/  MOV R23, R11 ;  /* 0x0000000b00177202 */ /* 0x004fe20000000f00 */
[----:B-----5:R-:W-:Y:S01]  /*47df0*/  STL.64 [R1+0x2b60], R18 ;  /* 0x002b601201007387 */ /* 0x020fe20000100a00 */
[----:B----4-:R-:W-:Y:S02]  /*47e00*/  STL.64 [R1+0x2b58], R16 ;  /* 0x002b581001007387 */ /* 0x010fe40000100a00 */
[----:B------:R-:W2:Y:S02]  /*47e10*/  LDL.LU R10, [R1+0x2cf4] ;  /* 0x002cf400010a7983 */ /* 0x000ea40000300800 */
[----:B------:R-:W3:Y:S01]  /*47e20*/  LDL.LU R11, [R1+0x2cf0] ;  /* 0x002cf000010b7983 */ /* 0x000ee20000300800 */
[----:B------:R0:W-:Y:S04]  /*47e30*/  STL.64 [R1+0x2b68], R22 ;  /* 0x002b681601007387 */ /* 0x0001e80000100a00 */
[----:B0-----:R-:W4:Y:S01]  /*47e40*/  LDL.LU R22, [R1+0xf8] ;  /* 0x0000f80001167983 */ /* 0x001f220000300800 */
[----:B------:R-:W4:Y:S03]  /*47e50*/  LDL.LU R23, [R1+0xfc] ;  /* 0x0000fc0001177983 */ /* 0x000f260000300800 */
[----:B----4-:R3:W-:Y:S01]  /*47e60*/  STL.64 [R1+0x2b80], R22 ;  /* 0x002b801601007387 */ /* 0x0107e20000100a00 */
[----:B------:R-:W4:Y:S02]  /*47e70*/  LDL.LU R16, [R1+0x2f0] ;  /* 0x0002f00001107983 */ /* 0x000f240000300800 */
[----:B------:R-:W4:Y:S02]  /*47e80*/  LDL.LU R17, [R1+0x2f4] ;  /* 0x0002f40001117983 */ /* 0x000f240000300800 */
[----:B------:R-:W5:Y:S01]  /*47e90*/  LDL.LU R18, [R1+0x2f8] ;  /* 0x0002f80001127983 */ /* 0x000f620000300800 */
[----:B------:R-:W5:Y:S01]  /*47ea0*/  LDL.LU R19, [R1+0x2fc] ;  /* 0x0002fc0001137983 */ /* 0x000f620000300800 */
[----:B---3--:R-:W-:Y:S01]  /*47eb0*/  IMAD.MOV.U32 R22, RZ, RZ, R11 ;  /* 0x000000ffff167224 */ /* 0x008fe200078e000b */
[----:B--2---:R-:W-:-:S02]  /*47ec0*/  MOV R23, R10 ;  /* 0x0000000a00177202 */ /* 0x004fc40000000f00 */
[----:B------:R-:W2:Y:S01]  /*47ed0*/  LDL.LU R11, [R1+0x2cec] ;  /* 0x002cec00010b7983 */ /* 0x000ea20000300800 */
[----:B------:R-:W3:Y:S03]  /*47ee0*/  LDL.LU R10, [R1+0x2ce8] ;  /* 0x002ce800010a7983 */ /* 0x000ee60000300800 */
[----:B------:R-:W-:Y:S04]  /*47ef0*/  STL.64 [R1+0x2b98], R22 ;  /* 0x002b981601007387 */ /* 0x000fe80000100a00 */
[----:B-----5:R-:W-:Y:S01]  /*47f00*/  STL.64 [R1+0x2b78], R18 ;  /* 0x002b781201007387 */ /* 0x020fe20000100a00 */
[----:B----4-:R0:W-:Y:S03]  /*47f10*/  STL.64 [R1+0x2b70], R16 ;  /* 0x002b701001007387 */ /* 0x0101e60000100a00 */
[----:B0-----:R-:W4:Y:S01]  /*47f20*/  LDL.LU R16, [R1+0x300] ;  /* 0x0003000001107983 */ /* 0x001f220000300800 */
[----:B------:R-:W4:Y:S02]  /*47f30*/  LDL.LU R17, [R1+0x304] ;  /* 0x0003040001117983 */ /* 0x000f240000300800 */
[----:B------:R-:W5:Y:S02]  /*47f40*/  LDL.LU R18, [R1+0x308] ;  /* 0x0003080001127983 */ /* 0x000f640000300800 */
[----:B------:R-:W5:Y:S01]  /*47f50*/  LDL.LU R19, [R1+0x30c] ;  /* 0x00030c0001137983 */ /* 0x000f620000300800 */
[----:B------:R-:W2:Y:S01]  /*47f60*/  LDL.LU R22, [R1+0x118] ;  /* 0x0001180001167983 */ /* 0x000ea20000300800 */
[----:B------:R-:W2:Y:S03]  /*47f70*/  LDL.LU R23, [R1+0x11c] ;  /* 0x00011c0001177983 */ /* 0x000ea60000300800 */
[----:B--2---:R-:W-:Y:S01]  /*47f80*/  STL.64 [R1+0x2bb0], R22 ;  /* 0x002bb01601007387 */ /* 0x004fe20000100a00 */
[----:B-----5:R-:W-:Y:S02]  /*47f90*/  STL.64 [R1+0x2b90], R18 ;  /* 0x002b901201007387 */ /* 0x020fe40000100a00 */
[----:B----4-:R0:W-:Y:S02]  /*47fa0*/  STL.64 [R1+0x2b88], R16 ;  /* 0x002b881001007387 */ /* 0x0101e40000100a00 */
[----:B0-----:R-:W2:Y:S01]  /*47fb0*/  LDL.LU R16, [R1+0x310] ;  /* 0x0003100001107983 */ /* 0x001ea20000300800 */
[----:B------:R-:W2:Y:S02]  /*47fc0*/  LDL.LU R17, [R1+0x314] ;  /* 0x0003140001117983 */ /* 0x000ea40000300800 */
[----:B------:R-:W4:Y:S02]  /*47fd0*/  LDL.LU R18, [R1+0x318] ;  /* 0x0003180001127983 */ /* 0x000f240000300800 */
[----:B------:R-:W4:Y:S01]  /*47fe0*/  LDL.LU R19, [R1+0x31c] ;  /* 0x00031c0001137983 */ /* 0x000f220000300800 */
[----:B---3--:R-:W-:Y:S01]  /*47ff0*/  MOV R22, R10 ;  /* 0x0000000a00167202 */ /* 0x008fe20000000f00 */
[----:B------:R-:W-:Y:S01]  /*48000*/  IMAD.MOV.U32 R23, RZ, RZ, R11 ;  /* 0x000000ffff177224 */ /* 0x000fe200078e000b */
[----:B------:R-:W3:Y:S01]  /*48010*/  LDL.LU R10, [R1+0x2ce4] ;  /* 0x002ce400010a7983 */ /* 0x000ee20000300800 */
[----:B------:R-:W5:Y:S03]  /*48020*/  LDL.LU R11, [R1+0x2ce0] ;  /* 0x002ce000010b7983 */ /* 0x000f660000300800 */
[----:B------:R-:W-:Y:S04]  /*48030*/  STL.64 [R1+0x2bc8], R22 ;  /* 0x002bc81601007387 */ /* 0x000fe80000100a00 */
[----:B----4-:R-:W-:Y:S01]  /*48040*/  STL.64 [R1+0x2ba8], R18 ;  /* 0x002ba81201007387 */ /* 0x010fe20000100a00 */
[----:B--2---:R0:W-:Y:S03]  /*48050*/  STL.64 [R1+0x2ba0], R16 ;  /* 0x002ba01001007387 */ /* 0x0041e60000100a00 */
[----:B0-----:R-:W2:Y:S01]  /*48060*/  LDL.LU R16, [R1+0x320] ;  /* 0x0003200001107983 */ /* 0x001ea20000300800 */
[----:B------:R-:W2:Y:S02]  /*48070*/  LDL.LU R17, [R1+0x324] ;  /* 0x0003240001117983 */ /* 0x000ea40000300800 */
[----:B------:R-:W4:Y:S02]  /*48080*/  LDL.LU R18, [R1+0x328] ;  /* 0x0003280001127983 */ /* 0x000f240000300800 */
[----:B------:R-:W4:Y:S01]  /*48090*/  LDL.LU R19, [R1+0x32c] ;  /* 0x00032c0001137983 */ /* 0x000f220000300800 */
[----:B------:R-:W2:Y:S01]  /*480a0*/  LDL.LU R22, [R1+0x138] ;  /* 0x0001380001167983 */ /* 0x000ea20000300800 */
[----:B------:R-:W2:Y:S03]  /*480b0*/  LDL.LU R23, [R1+0x13c] ;  /* 0x00013c0001177983 */ /* 0x000ea60000300800 */
[----:B--2---:R5:W-:Y:S01]  /*480c0*/  STL.64 [R1+0x2be0], R22 ;  /* 0x002be01601007387 */ /* 0x004be20000100a00 */
[----:B----4-:R-:W-:Y:S02]  /*480d0*/  STL.64 [R1+0x2bc0], R18 ;  /* 0x002bc01201007387 */ /* 0x010fe40000100a00 */
[----:B------:R0:W-:Y:S01]  /*480e0*/  STL.64 [R1+0x2bb8], R16 ;  /* 0x002bb81001007387 */ /* 0x0001e20000100a00 */
[----:B-----5:R-:W-:-:S02]  /*480f0*/  MOV R22, R11 ;  /* 0x0000000b00167202 */ /* 0x020fc40000000f00 */
[----:B---3--:R-:W-:Y:S01]  /*48100*/  MOV R23, R10 ;  /* 0x0000000a00177202 */ /* 0x008fe20000000f00 */
[----:B0-----:R-:W2:Y:S01]  /*48110*/  LDL.LU R16, [R1+0x330] ;  /* 0x0003300001107983 */ /* 0x001ea20000300800 */
[----:B------:R-:W2:Y:S02]  /*48120*/  LDL.LU R17, [R1+0x334] ;  /* 0x0003340001117983 */ /* 0x000ea40000300800 */
[----:B------:R-:W3:Y:S02]  /*48130*/  LDL.LU R18, [R1+0x338] ;  /* 0x0003380001127983 */ /* 0x000ee40000300800 */
[----:B------:R-:W3:Y:S01]  /*48140*/  LDL.LU R19, [R1+0x33c] ;  /* 0x00033c0001137983 */ /* 0x000ee20000300800 */
[----:B------:R-:W4:Y:S01]  /*48150*/  LDL.LU R11, [R1+0x2cdc] ;  /* 0x002cdc00010b7983 */ /* 0x000f220000300800 */
[----:B------:R-:W5:Y:S02]  /*48160*/  LDL.LU R10, [R1+0x2cd8] ;  /* 0x002cd800010a7983 */ /* 0x000f640000300800 */
[----:B------:R0:W-:Y:S02]  /*48170*/  STL.64 [R1+0x2bf8], R22 ;  /* 0x002bf81601007387 */ /* 0x0001e40000100a00 */
[----:B0-----:R-:W2:Y:S01]  /*48180*/  LDL.LU R22, [R1+0x158] ;  /* 0x0001580001167983 */ /* 0x001ea20000300800 */
[----:B------:R-:W2:Y:S03]  /*48190*/  LDL.LU R23, [R1+0x15c] ;  /* 0x00015c0001177983 */ /* 0x000ea60000300800 */
[----:B--2---:R-:W-:Y:S01]  /*481a0*/  STL.64 [R1+0x2c10], R22 ;  /* 0x002c101601007387 */ /* 0x004fe20000100a00 */
[----:B---3--:R-:W-:Y:S02]  /*481b0*/  STL.64 [R1+0x2bd8], R18 ;  /* 0x002bd81201007387 */ /* 0x008fe40000100a00 */
[----:B------:R0:W-:Y:S02]  /*481c0*/  STL.64 [R1+0x2bd0], R16 ;  /* 0x002bd01001007387 */ /* 0x0001e40000100a00 */
[----:B0-----:R-:W2:Y:S01]  /*481d0*/  LDL.LU R16, [R1+0x340] ;  /* 0x0003400001107983 */ /* 0x001ea20000300800 */
[----:B------:R-:W2:Y:S02]  /*481e0*/  LDL.LU R17, [R1+0x344] ;  /* 0x0003440001117983 */ /* 0x000ea40000300800 */
[----:B------:R-:W3:Y:S02]  /*481f0*/  LDL.LU R18, [R1+0x348] ;  /* 0x0003480001127983 */ /* 0x000ee40000300800 */
[----:B------:R-:W3:Y:S02]  /*48200*/  LDL.LU R19, [R1+0x34c] ;  /* 0x00034c0001137983 */ /* 0x000ee40000300800 */
[----:B-----5:R-:W-:Y:S01]  /*48210*/  IMAD.MOV.U32 R22, RZ, RZ, R10 ;  /* 0x000000ffff167224 */ /* 0x020fe200078e000a */
[----:B----4-:R-:W-:Y:S01]  /*48220*/  MOV R23, R11 ;  /* 0x0000000b00177202 */ /* 0x010fe20000000f00 */
[----:B------:R-:W4:Y:S01]  /*48230*/  LDL.LU R10, [R1+0x2cd4] ;  /* 0x002cd400010a7983 */ /* 0x000f220000300800 */
[----:B------:R-:W5:Y:S03]  /*48240*/  LDL.LU R11, [R1+0x2cd0] ;  /* 0x002cd000010b7983 */ /* 0x000f660000300800 */
[----:B------:R-:W-:Y:S04]  /*48250*/  STL.64 [R1+0x2c28], R22 ;  /* 0x002c281601007387 */ /* 0x000fe80000100a00 */
[----:B---3--:R-:W-:Y:S01]  /*48260*/  STL.64 [R1+0x2bf0], R18 ;  /* 0x002bf01201007387 */ /* 0x008fe20000100a00 */
[----:B--2---:R0:W-:Y:S03]  /*48270*/  STL.64 [R1+0x2be8], R16 ;  /* 0x002be81001007387 */ /* 0x0041e60000100a00 */
[----:B0-----:R-:W2:Y:S01]  /*48280*/  LDL.LU R16, [R1+0x350] ;  /* 0x0003500001107983 */ /* 0x001ea20000300800 */
[----:B------:R-:W2:Y:S02]  /*48290*/  LDL.LU R17, [R1+0x354] ;  /* 0x0003540001117983 */ /* 0x000ea40000300800 */
[----:B------:R-:W3:Y:S02]  /*482a0*/  LDL.LU R18, [R1+0x358] ;  /* 0x0003580001127983 */ /* 0x000ee40000300800 */
[----:B------:R-:W3:Y:S01]  /*482b0*/  LDL.LU R19, [R1+0x35c] ;  /* 0x00035c0001137983 */ /* 0x000ee20000300800 */
[----:B------:R-:W2:Y:S01]  /*482c0*/  LDL.LU R22, [R1+0x178] ;  /* 0x0001780001167983 */ /* 0x000ea20000300800 */
[----:B------:R-:W2:Y:S03]  /*482d0*/  LDL.LU R23, [R1+0x17c] ;  /* 0x00017c0001177983 */ /* 0x000ea60000300800 */
[----:B--2---:R-:W-:Y:S01]  /*482e0*/  STL.64 [R1+0x2c40], R22 ;  /* 0x002c401601007387 */ /* 0x004fe20000100a00 */
[----:B---3--:R-:W-:Y:S02]  /*482f0*/  STL.64 [R1+0x2c08], R18 ;  /* 0x002c081201007387 */ /* 0x008fe40000100a00 */
[----:B------:R0:W-:Y:S02]  /*48300*/  STL.64 [R1+0x2c00], R16 ;  /* 0x002c001001007387 */ /* 0x0001e40000100a00 */
[----:B0-----:R-:W2:Y:S01]  /*48310*/  LDL.LU R16, [R1+0x360] ;  /* 0x0003600001107983 */ /* 0x001ea20000300800 */
[----:B------:R-:W2:Y:S02]  /*48320*/  LDL.LU R17, [R1+0x364] ;  /* 0x0003640001117983 */ /* 0x000ea40000300800 */
[----:B------:R-:W3:Y:S02]  /*48330*/  LDL.LU R18, [R1+0x368] ;  /* 0x0003680001127983 */ /* 0x000ee40000300800 */
[----:B------:R-:W3:Y:S01]  /*48340*/  LDL.LU R19, [R1+0x36c] ;  /* 0x00036c0001137983 */ /* 0x000ee20000300800 */
[----:B-----5:R-:W-:Y:S01]  /*48350*/  MOV R22, R11 ;  /* 0x0000000b00167202 */ /* 0x020fe20000000f00 */
[----:B----4-:R-:W-:Y:S01]  /*48360*/  IMAD.MOV.U32 R23, RZ, RZ, R10 ;  /* 0x000000ffff177224 */ /* 0x010fe200078e000a */
        /* <DEDUP_REMOVED lines=18> */
[----:B-----5:R-:W-:-:S02]  /*48490*/  MOV R22, R10 ;  /* 0x0000000a00167202 */ /* 0x020fc40000000f00 */
[----:B----4-:R-:W-:Y:S01]  /*484a0*/  MOV R23, R11 ;  /* 0x0000000b00177202 */ /* 0x010fe20000000f00 */
[----:B------:R-:W4:Y:S01]  /*484b0*/  LDL.LU R10, [R1+0x2cc4] ;  /* 0x002cc400010a7983 */ /* 0x000f220000300800 */
[----:B------:R-:W5:Y:S02]  /*484c0*/  LDL.LU R11, [R1+0x2cc0] ;  /* 0x002cc000010b7983 */ /* 0x000f640000300800 */
[----:B------:R-:W2:Y:S02]  /*484d0*/  LDL.LU R4, [R1+0x3c0] ;  /* 0x0003c00001047983 */ /* 0x000ea40000300800 */
[----:B------:R-:W2:Y:S01]  /*484e0*/  LDL.LU R5, [R1+0x3c4] ;  /* 0x0003c40001057983 */ /* 0x000ea20000300800 */
[----:B------:R-:W2:Y:S01]  /*484f0*/  LDL.LU R6, [R1+0x3c8] ;  /* 0x0003c80001067983 */ /* 0x000ea20000300800 */
[----:B------:R-:W2:Y:S02]  /*48500*/  LDL.LU R7, [R1+0x3cc] ;  /* 0x0003cc0001077983 */ /* 0x000ea40000300800 */
[----:B------:R-:W2:Y:S02]  /*48510*/  LDL R20, [R1+0xb00] ;  /* 0x000b000001147983 */ /* 0x000ea40000100800 */
[----:B------:R-:W2:Y:S01]  /*48520*/  LDL R21, [R1+0xaec] ;  /* 0x000aec0001157983 */ /* 0x000ea20000100800 */
[----:B------:R-:W-:Y:S04]  /*48530*/  STL.64 [R1+0x2c98], R22 ;  /* 0x002c981601007387 */ /* 0x000fe80000100a00 */
[----:B--2---:R0:W-:Y:S04]  /*48540*/  STL.64 [R1+0x2c90], R20 ;  /* 0x002c901401007387 */ /* 0x0041e80000100a00 */
        /* <DEDUP_REMOVED lines=8> */
[----:B-----5:R-:W-:Y:S01]  /*485d0*/  IMAD.MOV.U32 R18, RZ, RZ, R11 ;  /* 0x000000ffff127224 */ /* 0x020fe200078e000b */
[----:B----4-:R-:W-:Y:S01]  /*485e0*/  MOV R19, R10 ;  /* 0x0000000a00137202 */ /* 0x010fe20000000f00 */
[----:B------:R-:W4:Y:S01]  /*485f0*/  LDL.LU R11, [R1+0x2cbc] ;  /* 0x002cbc00010b7983 */ /* 0x000f220000300800 */
[----:B------:R-:W5:Y:S03]  /*48600*/  LDL.LU R10, [R1+0x2cb8] ;  /* 0x002cb800010a7983 */ /* 0x000f660000300800 */
[----:B------:R-:W-:Y:S04]  /*48610*/  STL.64 [R1+0x2c68], R18 ;  /* 0x002c681201007387 */ /* 0x000fe80000100a00 */
[----:B---3--:R0:W-:Y:S04]  /*48620*/  STL.64 [R1+0x2c60], R16 ;  /* 0x002c601001007387 */ /* 0x0081e80000100a00 */
[----:B0-----:R-:W3:Y:S01]  /*48630*/  LDL.LU R16, [R1+0x3a0] ;  /* 0x0003a00001107983 */ /* 0x001ee20000300800 */
[----:B------:R-:W3:Y:S02]  /*48640*/  LDL.LU R17, [R1+0x3a4] ;  /* 0x0003a40001117983 */ /* 0x000ee40000300800 */
[----:B------:R-:W2:Y:S02]  /*48650*/  LDL.LU R18, [R1+0x3a8] ;  /* 0x0003a80001127983 */ /* 0x000ea40000300800 */
[----:B------:R-:W2:Y:S02]  /*48660*/  LDL.LU R19, [R1+0x3ac] ;  /* 0x0003ac0001137983 */ /* 0x000ea40000300800 */
[----:B--2---:R4:W-:Y:S01]  /*48670*/  STL.64 [R1+0x2c80], R18 ;  /* 0x002c801201007387 */ /* 0x0049e20000100a00 */
[----:B---3--:R0:W-:Y:S02]  /*48680*/  STL.64 [R1+0x2c78], R16 ;  /* 0x002c781001007387 */ /* 0x0081e40000100a00 */
[----:B----4-:R-:W-:Y:S01]  /*48690*/  IMAD.MOV.U32 R18, RZ, RZ, R11 ;  /* 0x000000ffff127224 */ /* 0x010fe200078e000b */
[----:B0-----:R-:W2:Y:S01]  /*486a0*/  LDL.LU R16, [R1+0x3b0] ;  /* 0x0003b00001107983 */ /* 0x001ea20000300800 */
[----:B-----5:R-:W-:-:S02]  /*486b0*/  MOV R17, R10 ;  /* 0x0000000a00117202 */ /* 0x020fc40000000f00 */
[----:B------:R-:W3:Y:S02]  /*486c0*/  LDL.LU R10, [R1+0x2cb4] ;  /* 0x002cb400010a7983 */ /* 0x000ee40000300800 */
[----:B------:R-:W3:Y:S01]  /*486d0*/  LDL.LU R11, [R1+0x2cb0] ;  /* 0x002cb000010b7983 */ /* 0x000ee20000300800 */
[----:B------:R-:W2:Y:S01]  /*486e0*/  LDL.LU R19, [R1+0x3bc] ;  /* 0x0003bc0001137983 */ /* 0x000ea20000300800 */
[----:B------:R-:W-:Y:S02]  /*486f0*/  STL.64 [R1+0x2a28], R14 ;  /* 0x002a280e01007387 */ /* 0x000fe40000100a00 */
[----:B------:R0:W-:Y:S02]  /*48700*/  STL.64 [R1+0x2a20], R12 ;  /* 0x002a200c01007387 */ /* 0x0001e40000100a00 */
[----:B0-----:R-:W4:Y:S04]  /*48710*/  LDL R12, [R1+0xaf4] ;  /* 0x000af400010c7983 */ /* 0x001f280000100800 */
[----:B------:R-:W5:Y:S01]  /*48720*/  LDL R13, [R1+0xb04] ;  /* 0x000b0400010d7983 */ /* 0x000f620000100800 */
[----:B------:R-:W2:Y:S02]  /*48730*/  LDL.LU R14, [R1+0xb8] ;  /* 0x0000b800010e7983 */ /* 0x000ea40000300800 */
[----:B------:R-:W2:Y:S01]  /*48740*/  LDL.LU R15, [R1+0xbc] ;  /* 0x0000bc00010f7983 */ /* 0x000ea20000300800 */
[C---:B---3--:R-:W-:Y:S11]  /*48750*/  HMMA.16816.F32 R4, R24.reuse, R10, R4 ;  /* 0x0000000a1804723c */ /* 0x048ff60000001804 */
[----:B------:R-:W-:Y:S11]  /*48760*/  @!UPT UIADD3 URZ, URZ, URZ, URZ ;  /* 0x0000003f3f3ff290 */ /* 0x000ff6000fffe03f */
[----:B------:R-:W-:Y:S01]  /*48770*/  @!UPT UIADD3 URZ, URZ, URZ, URZ ;  /* 0x0000003f3f3ff290 */ /* 0x000fe2000fffe03f */
[----:B------:R-:W-:Y:S01]  /*48780*/  STL.64 [R1+0x900], R4 ;  /* 0x0009000401007387 */ /* 0x000fe20000100a00 */
[----:B------:R0:W-:Y:S03]  /*48790*/  STL.64 [R1+0x908], R6 ;  /* 0x0009080601007387 */ /* 0x0001e60000100a00 */
[----:B0-----:R-:W3:Y:S01]  /*487a0*/  LDL.LU.64 R6, [R1+0x2ca8] ;  /* 0x002ca80001067983 */ /* 0x001ee20000300a00 */
[----:B------:R-:W2:Y:S02]  /*487b0*/  LDL.LU.64 R4, [R1+0x2ca0] ;  /* 0x002ca00001047983 */ /* 0x000ea40000300a00 */
[----:B------:R-:W-:Y:S02]  /*487c0*/  STL.64 [R1+0x2a10], R10 ;  /* 0x002a100a01007387 */ /* 0x000fe40000100a00 */
[----:B------:R0:W-:Y:S02]  /*487d0*/  STL.64 [R1+0x2a08], R8 ;  /* 0x002a080801007387 */ /* 0x0001e40000100a00 */
[----:B0-----:R-:W2:Y:S01]  /*487e0*/  LDL.LU R8, [R1+0x2c0] ;  /* 0x0002c00001087983 */ /* 0x001ea20000300800 */
[----:B------:R-:W2:Y:S02]  /*487f0*/  LDL.LU R9, [R1+0x2c4] ;  /* 0x0002c40001097983 */ /* 0x000ea40000300800 */
[----:B------:R-:W2:Y:S02]  /*48800*/  LDL.LU R10, [R1+0x2c8] ;  /* 0x0002c800010a7983 */ /* 0x000ea40000300800 */
[----:B------:R-:W2:Y:S01]  /*48810*/  LDL.LU R11, [R1+0x2cc] ;  /* 0x0002cc00010b7983 */ /* 0x000ea20000300800 */
[----:B---3--:R-:W-:Y:S01]  /*48820*/  HMMA.16816.F32 R24, R24, R6, R20 ;  /* 0x000000061818723c */ /* 0x008fe20000001814 */
[----:B------:R-:W3:Y:S01]  /*48830*/  LDL.LU.64 R22, [R1+0x2c98] ;  /* 0x002c980001167983 */ /* 0x000ee20000300a00 */
[----:B------:R-:W5:Y:S11]  /*48840*/  LDL.LU.64 R20, [R1+0x2c90] ;  /* 0x002c900001147983 */ /* 0x000f760000300a00 */
[----:B------:R-:W-:Y:S10]  /*48850*/  @!UPT UIADD3 URZ, URZ, URZ, URZ ;  /* 0x0000003f3f3ff290 */ /* 0x000ff4000fffe03f */
[----:B------:R0:W-:Y:S01]  /*48860*/  STL.64 [R1+0x1c0], R24 ;  /* 0x0001c01801007387 */ /* 0x0001e20000100a00 */
[----:B------:R1:W-:Y:S03]  /*48870*/  STL.64 [R1+0x1c8], R26 ;  /* 0x0001c81a01007387 */ /* 0x0003e60000100a00 */
[----:B0-----:R-:W3:Y:S04]  /*48880*/  LDL R25, [R1+0xafc] ;  /* 0x000afc0001197983 */ /* 0x001ee80000100800 */
[----:B-1----:R-:W3:Y:S04]  /*48890*/  LDL R26, [R1+0xb08] ;  /* 0x000b0800011a7983 */ /* 0x002ee80000100800 */
[----:B------:R-:W4:Y:S01]  /*488a0*/  LDL R27, [R1+0xaf8] ;  /* 0x000af800011b7983 */ /* 0x000f220000100800 */
[----:B------:R-:W-:Y:S02]  /*488b0*/  STL.64 [R1+0x2a00], R6 ;  /* 0x002a000601007387 */ /* 0x000fe40000100a00 */
[----:B--2---:R-:W-:Y:S01]  /*488c0*/  STL [R1+0x29f8], R4 ;  /* 0x0029f80401007387 */ /* 0x004fe20000100800 */
[----:B---3--:R-:W-:Y:S01]  /*488d0*/  F2FP.PACK_AB R24, R25, R26 ;  /* 0x0000001a1918723e */ /* 0x008fe200000000ff */
[----:B----4-:R-:W-:Y:S01]  /*488e0*/  F2FP.PACK_AB R25, R27, R12 ;  /* 0x0000000c1b19723e */ /* 0x010fe200000000ff */
[----:B-----5:R-:W-:-:S02]  /*488f0*/  F2FP.PACK_AB R26, R13, R20 ;  /* 0x000000140d1a723e */ /* 0x020fc400000000ff */
[----:B------:R-:W-:Y:S02]  /*48900*/  F2FP.PACK_AB R27, R3, R21 ;  /* 0x00000015031b723e */ /* 0x000fe400000000ff */
[----:B------:R-:W2:Y:S05]  /*48910*/  LDL.LU R3, [R1+0x2c88] ;  /* 0x002c880001037983 */ /* 0x000eaa0000300800 */
[C---:B------:R-:W-:Y:S01]  /*48920*/  HMMA.16816.F32 R20, R24.reuse, R22, R16 ;  /* 0x000000161814723c */ /* 0x040fe20000001810 */
[----:B------:R-:W3:Y:S01]  /*48930*/  LDL.LU.64 R18, [R1+0x2c80] ;  /* 0x002c800001127983 */ /* 0x000ee20000300a00 */
[----:B------:R-:W3:Y:S11]  /*48940*/  LDL.LU.64 R16, [R1+0x2c78] ;  /* 0x002c780001107983 */ /* 0x000ef60000300a00 */
[----:B------:R-:W-:Y:S10]  /*48950*/  @!UPT UIADD3 URZ, URZ, URZ, URZ ;  /* 0x0000003f3f3ff290 */ /* 0x000ff4000fffe03f */
[----:B------:R-:W-:Y:S01]  /*48960*/  STL.64 [R1+0x8f0], R20 ;  /* 0x0008f01401007387 */ /* 0x000fe20000100a00 */
        /* <DEDUP_REMOVED lines=99> */
[----:B0-----:R-:W3:Y:S01]  /*48fa0*/  LDL.LU.64 R22, [R1+0x2b20] ;  /* 0x002b200001167983 */ /* 0x001ee20000300a00 */
[C---:B------:R-:W-:Y:S01]  /*48fb0*/  HMMA.16816.F32 R12, R24.reuse, R14, R8 ;  /* 0x0000000e180c723c */ /* 0x040fe20000001808 */
[----:B------:R-:W-:Y:S01]  /*48fc0*/  IMAD.MOV.U32 R6, RZ, RZ, R28 ;  /* 0x000000ffff067224 */ /* 0x000fe200078e001c */
[----:B------:R-:W-:Y:S11]  /*48fd0*/  MOV R7, R2 ;  /* 0x0000000200077202 */ /* 0x000ff60000000f00 */
[----:B------:R-:W-:Y:S10]  /*48fe0*/  @!UPT UIADD3 URZ, URZ, URZ, URZ ;  /* 0x0000003f3f3ff290 */ /* 0x000ff4000fffe03f */
[----:B------:R-:W-:Y:S01]  /*48ff0*/  STL.64 [R1+0x680], R12 ;  /* 0x0006800c01007387 */ /* 0x000fe20000100a00 */
[----:B------:R-:W-:Y:S01]  /*49000*/  STL.64 [R1+0x688], R14 ;  /* 0x0006880e01007387 */ /* 0x000fe20000100a00 */
[----:B---3--:R-:W-:Y:S07]  /*49010*/  HMMA.16816.F32 R8, R24, R22, R16 ;  /* 0x000000161808723c */ /* 0x008fee0000001810 */
[----:B------:R-:W-:Y:S02]  /*49020*/  MOV R22, R29 ;  /* 0x0000001d00167202 */ /* 0x000fe40000000f00 */
[----:B------:R-:W-:Y:S01]  /*49030*/  MOV R23, R0 ;  /* 0x0000000000177202 */ /* 0x000fe20000000f00 */
[----:B------:R-:W3:Y:S11]  /*49040*/  LDL.LU R29, [R1+0x2b18] ;  /* 0x002b1800011d7983 */ /* 0x000ef60000300800 */
[----:B------:R-:W-:Y:S02]  /*49050*/  @!UPT UIADD3 URZ, URZ, URZ, URZ ;  /* 0x0000003f3f3ff290 */ /* 0x000fe4000fffe03f */
[----:B------:R-:W-:Y:S01]  /*49060*/  STL.64 [R1+0x670], R8 ;  /* 0x0006700801007387 */ /* 0x000fe20000100a00 */
[----:B------:R-:W-:Y:S02]  /*49070*/  STL.64 [R1+0x678], R10 ;  /* 0x0006780a01007387 */ /* 0x000fe40000100a00 */
[----:B------:R-:W-:Y:S02]  /*49080*/  STL.64 [R1+0x2a60], R22 ;  /* 0x002a601601007387 */ /* 0x000fe40000100a00 */
[----:B------:R2:W-:Y:S02]  /*49090*/  STL.64 [R1+0x2a68], R6 ;  /* 0x002a680601007387 */ /* 0x0005e40000100a00 */
[----:B--2---:R-:W-:Y:S01]  /*490a0*/  MOV R6, R3 ;  /* 0x0000000300067202 */ /* 0x004fe20000000f00 */
[----:B------:R-:W-:Y:S01]  /*490b0*/  IMAD.MOV.U32 R7, RZ, RZ, R5 ;  /* 0x000000ffff077224 */ /* 0x000fe200078e0005 */
[----:B------:R-:W2:Y:S01]  /*490c0*/  LDL.LU R3, [R1+0x2b14] ;  /* 0x002b140001037983 */ /* 0x000ea20000300800 */
[----:B------:R-:W4:Y:S03]  /*490d0*/  LDL.LU R5, [R1+0x2b10] ;  /* 0x002b100001057983 */ /* 0x000f260000300800 */
[----:B------:R3:W-:Y:S01]  /*490e0*/  STL.64 [R1+0x2a80], R6 ;  /* 0x002a800601007387 */ /* 0x0007e20000100a00 */
[----:B------:R-:W5:Y:S02]  /*490f0*/  LDL.LU R20, [R1+0x220] ;  /* 0x0002200001147983 */ /* 0x000f640000300800 */
[----:B------:R-:W5:Y:S02]  /*49100*/  LDL.LU R21, [R1+0x224] ;  /* 0x0002240001157983 */ /* 0x000f640000300800 */
[----:B------:R-:W4:Y:S01]  /*49110*/  LDL.LU R22, [R1+0x228] ;  /* 0x0002280001167983 */ /* 0x000f220000300800 */
[----:B------:R-:W4:Y:S01]  /*49120*/  LDL.LU R23, [R1+0x22c] ;  /* 0x00022c0001177983 */ /* 0x000f220000300800 */
[----:B---3--:R-:W-:-:S02]  /*49130*/  MOV R7, R29 ;  /* 0x0000001d00077202 */ /* 0x008fc40000000f00 */
[----:B--2---:R-:W-:Y:S02]  /*49140*/  MOV R6, R3 ;  /* 0x0000000300067202 */ /* 0x004fe40000000f00 */
[----:B------:R-:W2:Y:S03]  /*49150*/  LDL.LU R3, [R1+0x2b0c] ;  /* 0x002b0c0001037983 */ /* 0x000ea60000300800 */
[----:B------:R-:W-:Y:S01]  /*49160*/  STL.64 [R1+0x2a98], R6 ;  /* 0x002a980601007387 */ /* 0x000fe20000100a00 */
[----:B----4-:R-:W-:Y:S01]  /*49170*/  STL.64 [R1+0x2a78], R22 ;  /* 0x002a781601007387 */ /* 0x010fe20000100a00 */
[----:B-----5:R0:W-:Y:S03]  /*49180*/  STL.64 [R1+0x2a70], R20 ;  /* 0x002a701401007387 */ /* 0x0201e60000100a00 */
[----:B0-----:R-:W3:Y:S01]  /*49190*/  LDL.LU R20, [R1+0x230] ;  /* 0x0002300001147983 */ /* 0x001ee20000300800 */
[----:B------:R-:W3:Y:S02]  /*491a0*/  LDL.LU R21, [R1+0x234] ;  /* 0x0002340001157983 */ /* 0x000ee40000300800 */
[----:B------:R-:W4:Y:S02]  /*491b0*/  LDL.LU R22, [R1+0x238] ;  /* 0x0002380001167983 */ /* 0x000f240000300800 */
[----:B------:R-:W4:Y:S01]  /*491c0*/  LDL.LU R23, [R1+0x23c] ;  /* 0x00023c0001177983 */ /* 0x000f220000300800 */
[----:B------:R-:W-:Y:S01]  /*491d0*/  MOV R7, R5 ;  /* 0x0000000500077202 */ /* 0x000fe20000000f00 */
[----:B--2---:R-:W-:-:S02]  /*491e0*/  IMAD.MOV.U32 R6, RZ, RZ, R3 ;  /* 0x000000ffff067224 */ /* 0x004fc400078e0003 */
[----:B------:R-:W2:Y:S01]  /*491f0*/  LDL.LU R3, [R1+0x2b08] ;  /* 0x002b080001037983 */ /* 0x000ea20000300800 */
[----:B------:R-:W5:Y:S02]  /*49200*/  LDL.LU R5, [R1+0x2b04] ;  /* 0x002b040001057983 */ /* 0x000f640000300800 */
[----:B------:R-:W-:Y:S01]  /*49210*/  STL.64 [R1+0x2ab0], R6 ;  /* 0x002ab00601007387 */ /* 0x000fe20000100a00 */
[----:B----4-:R-:W-:Y:S01]  /*49220*/  STL.64 [R1+0x2a90], R22 ;  /* 0x002a901601007387 */ /* 0x010fe20000100a00 */
[----:B---3--:R0:W-:Y:S03]  /*49230*/  STL.64 [R1+0x2a88], R20 ;  /* 0x002a881401007387 */ /* 0x0081e60000100a00 */
[----:B0-----:R-:W3:Y:S01]  /*49240*/  LDL.LU R20, [R1+0x240] ;  /* 0x0002400001147983 */ /* 0x001ee20000300800 */
[----:B------:R-:W3:Y:S02]  /*49250*/  LDL.LU R21, [R1+0x244] ;  /* 0x0002440001157983 */ /* 0x000ee40000300800 */
[----:B------:R-:W4:Y:S02]  /*49260*/  LDL.LU R22, [R1+0x248] ;  /* 0x0002480001167983 */ /* 0x000f240000300800 */
[----:B------:R-:W4:Y:S01]  /*49270*/  LDL.LU R23, [R1+0x24c] ;  /* 0x00024c0001177983 */ /* 0x000f220000300800 */
[----:B------:R-:W3:Y:S01]  /*49280*/  LDL.LU R6, [R1+0x58] ;  /* 0x0000580001067983 */ /* 0x000ee20000300800 */
[----:B------:R-:W3:Y:S02]  /*49290*/  LDL.LU R7, [R1+0x5c] ;  /* 0x00005c0001077983 */ /* 0x000ee40000300800 */
[----:B--2---:R-:W-:Y:S01]  /*492a0*/  IMAD.MOV.U32 R15, RZ, RZ, R3 ;  /* 0x000000ffff0f7224 */ /* 0x004fe200078e0003 */
[----:B-----5:R-:W-:-:S02]  /*492b0*/  MOV R14, R5 ;  /* 0x00000005000e7202 */ /* 0x020fc40000000f00 */
[----:B------:R-:W2:Y:S01]  /*492c0*/  LDL.LU R5, [R1+0x2b00] ;  /* 0x002b000001057983 */ /* 0x000ea20000300800 */
[----:B------:R-:W5:Y:S02]  /*492d0*/  LDL.LU R3, [R1+0x2afc] ;  /* 0x002afc0001037983 */ /* 0x000f640000300800 */
[----:B------:R-:W4:Y:S02]  /*492e0*/  LDL.LU R18, [R1+0x98] ;  /* 0x0000980001127983 */ /* 0x000f240000300800 */
[----:B------:R-:W4:Y:S01]  /*492f0*/  LDL.LU R19, [R1+0x9c] ;  /* 0x00009c0001137983 */ /* 0x000f220000300800 */
[----:B------:R2:W-:Y:S04]  /*49300*/  STL.64 [R1+0x2ad8], R14 ;  /* 0x002ad80e01007387 */ /* 0x0005e80000100a00 */
[----:B---3--:R-:W-:Y:S01]  /*49310*/  STL.64 [R1+0x2ac8], R6 ;  /* 0x002ac80601007387 */ /* 0x008fe20000100a00 */
[----:B------:R-:W3:Y:S02]  /*49320*/  LDL.LU R10, [R1+0x68] ;  /* 0x00006800010a7983 */ /* 0x000ee40000300800 */
[----:B------:R-:W3:Y:S01]  /*49330*/  LDL.LU R11, [R1+0x6c] ;  /* 0x00006c00010b7983 */ /* 0x000ee20000300800 */
[----:B--2---:R-:W-:-:S02]  /*49340*/  MOV R15, R5 ;  /* 0x00000005000f7202 */ /* 0x004fc40000000f00 */
[----:B-----5:R-:W-:Y:S02]  /*49350*/  MOV R14, R3 ;  /* 0x00000003000e7202 */ /* 0x020fe40000000f00 */
[----:B------:R-:W2:Y:S03]  /*49360*/  LDL.LU R3, [R1+0x2af8] ;  /* 0x002af80001037983 */ /* 0x000ea60000300800 */
[----:B------:R0:W-:Y:S02]  /*49370*/  STL.64 [R1+0x2af0], R14 ;  /* 0x002af00e01007387 */ /* 0x0001e40000100a00 */
[----:B------:R-:W5:Y:S02]  /*49380*/  LDL.LU R12, [R1+0x2a0] ;  /* 0x0002a000010c7983 */ /* 0x000f640000300800 */
[----:B------:R-:W5:Y:S01]  /*49390*/  LDL.LU R13, [R1+0x2a4] ;  /* 0x0002a400010d7983 */ /* 0x000f620000300800 */
[----:B0-----:R-:W5:Y:S01]  /*493a0*/  LDL.LU R14, [R1+0x2a8] ;  /* 0x0002a800010e7983 */ /* 0x001f620000300800 */
[----:B------:R-:W5:Y:S03]  /*493b0*/  LDL.LU R15, [R1+0x2ac] ;  /* 0x0002ac00010f7983 */ /* 0x000f660000300800 */
[----:B---3--:R0:W-:Y:S01]  /*493c0*/  STL.64 [R1+0x2ad0], R10 ;  /* 0x002ad00a01007387 */ /* 0x0081e20000100a00 */
[----:B------:R-:W3:Y:S02]  /*493d0*/  LDL.LU R8, [R1+0x280] ;  /* 0x0002800001087983 */ /* 0x000ee40000300800 */
[----:B------:R-:W3:Y:S01]  /*493e0*/  LDL.LU R9, [R1+0x284] ;  /* 0x0002840001097983 */ /* 0x000ee20000300800 */
[----:B0-----:R-:W2:Y:S01]  /*493f0*/  LDL.LU R10, [R1+0x288] ;  /* 0x00028800010a7983 */ /* 0x001ea20000300800 */
[----:B------:R-:W2:Y:S03]  /*49400*/  LDL.LU R11, [R1+0x28c] ;  /* 0x00028c00010b7983 */ /* 0x000ea60000300800 */
[----:B--2---:R-:W-:Y:S01]  /*49410*/  STL.64 [R1+0x2ae8], R10 ;  /* 0x002ae80a01007387 */ /* 0x004fe20000100a00 */
[----:B---3--:R0:W-:Y:S03]  /*49420*/  STL.64 [R1+0x2ae0], R8 ;  /* 0x002ae00801007387 */ /* 0x0081e60000100a00 */
        /* <DEDUP_REMOVED lines=8> */
[----:B----4-:R-:W-:Y:S01]  /*494b0*/  STL.64 [R1+0x2aa8], R22 ;  /* 0x002aa81601007387 */ /* 0x010fe20000100a00 */
[----:B------:R0:W-:Y:S03]  /*494c0*/  STL.64 [R1+0x2aa0], R20 ;  /* 0x002aa01401007387 */ /* 0x0001e60000100a00 */
[----:B0-----:R-:W4:Y:S01]  /*494d0*/  LDL.LU R20, [R1+0x250] ;  /* 0x0002500001147983 */ /* 0x001f220000300800 */
[----:B------:R-:W4:Y:S02]  /*494e0*/  LDL.LU R21, [R1+0x254] ;  /* 0x0002540001157983 */ /* 0x000f240000300800 */
[----:B------:R-:W2:Y:S02]  /*494f0*/  LDL.LU R22, [R1+0x258] ;  /* 0x0002580001167983 */ /* 0x000ea40000300800 */
        /* <DEDUP_REMOVED lines=12> */
[----:B0-----:R-:W5:Y:S01]  /*495c0*/  LDL.LU R16, [R1+0x200] ;  /* 0x0002000001107983 */ /* 0x001f620000300800 */
[----:B------:R-:W5:Y:S02]  /*495d0*/  LDL.LU R17, [R1+0x204] ;  /* 0x0002040001117983 */ /* 0x000f640000300800 */
[----:B-1----:R-:W2:Y:S02]  /*495e0*/  LDL.LU R18, [R1+0x208] ;  /* 0x0002080001127983 */ /* 0x002ea40000300800 */
[----:B------:R-:W2:Y:S01]  /*495f0*/  LDL.LU R19, [R1+0x20c] ;  /* 0x00020c0001137983 */ /* 0x000ea20000300800 */
[----:B------:R-:W3:Y:S01]  /*49600*/  LDL.LU R29, [R1+0x9b0] ;  /* 0x0009b000011d7983 */ /* 0x000ee20000300800 */
[C---:B----4-:R-:W-:Y:S03]  /*49610*/  HMMA.16816.F32 R12, R24.reuse, R14, R8 ;  /* 0x0000000e180c723c */ /* 0x050fe60000001808 */
[----:B--2---:R-:W-:Y:S01]  /*49620*/  STL.64 [R1+0x2a58], R18 ;  /* 0x002a581201007387 */ /* 0x004fe20000100a00 */
[----:B-----5:R0:W-:Y:S03]  /*49630*/  STL.64 [R1+0x2a50], R16 ;  /* 0x002a501001007387 */ /* 0x0201e60000100a00 */
[----:B0-----:R-:W2:Y:S01]  /*49640*/  LDL.LU R16, [R1+0x210] ;  /* 0x0002100001107983 */ /* 0x001ea20000300800 */
[----:B------:R-:W2:Y:S02]  /*49650*/  LDL.LU R17, [R1+0x214] ;  /* 0x0002140001117983 */ /* 0x000ea40000300800 */
[----:B------:R-:W2:Y:S02]  /*49660*/  LDL.LU R18, [R1+0x218] ;  /* 0x0002180001127983 */ /* 0x000ea40000300800 */
[----:B------:R-:W2:Y:S01]  /*49670*/  LDL.LU R19, [R1+0x21c] ;  /* 0x00021c0001137983 */ /* 0x000ea20000300800 */
[----:B------:R-:W4:Y:S01]  /*49680*/  LDL.LU.64 R10, [R1+0x2ae8] ;  /* 0x002ae800010a7983 */ /* 0x000f220000300a00 */
[----:B------:R-:W4:Y:S09]  /*49690*/  LDL.LU.64 R8, [R1+0x2ae0] ;  /* 0x002ae00001087983 */ /* 0x000f320000300a00 */
[----:B------:R-:W-:Y:S02]  /*496a0*/  STL.64 [R1+0x650], R12 ;  /* 0x0006500c01007387 */ /* 0x000fe40000100a00 */
[----:B------:R0:W-:Y:S02]  /*496b0*/  STL.64 [R1+0x658], R14 ;  /* 0x0006580e01007387 */ /* 0x0001e40000100a00 */
[----:B0-----:R-:W4:Y:S02]  /*496c0*/  LDL.LU.64 R14, [R1+0x2ad8] ;  /* 0x002ad800010e7983 */ /* 0x001f240000300a00 */
[C---:B----4-:R-:W-:Y:S02]  /*496d0*/  HMMA.16816.F32 R12, R24.reuse, R14, R8 ;  /* 0x0000000e180c723c */ /* 0x050fe40000001808 */
[----:B------:R-:W3:Y:S11]  /*496e0*/  LDL.LU.64 R10, [R1+0x2ad0] ;  /* 0x002ad000010a7983 */ /* 0x000ef60000300a00 */
[----:B------:R-:W-:Y:S10]  /*496f0*/  @!UPT UIADD3 URZ, URZ, URZ, URZ ;  /* 0x0000003f3f3ff290 */ /* 0x000ff4000fffe03f */
[----:B------:R0:W-:Y:S01]  /*49700*/  STL.64 [R1+0x640], R12 ;  /* 0x0006400c01007387 */ /* 0x0001e20000100a00 */
[----:B------:R1:W-:Y:S03]  /*49710*/  STL.64 [R1+0x648], R14 ;  /* 0x0006480e01007387 */ /* 0x0003e60000100a00 */
[----:B0-----:R-:W4:Y:S01]  /*49720*/  LDL.LU R12, [R1+0x1f0] ;  /* 0x0001f000010c7983 */ /* 0x001f220000300800 */
[----:B------:R-:W4:Y:S02]  /*49730*/  LDL.LU R13, [R1+0x1f4] ;  /* 0x0001f400010d7983 */ /* 0x000f240000300800 */
[----:B-1----:R-:W4:Y:S02]  /*49740*/  LDL.LU R14, [R1+0x1f8] ;  /* 0x0001f800010e7983 */ /* 0x002f240000300800 */
[----:B------:R-:W4:Y:S01]  /*49750*/  LDL.LU R15, [R1+0x1fc] ;  /* 0x0001fc00010f7983 */ /* 0x000f220000300800 */
[----:B------:R-:W5:Y:S01]  /*49760*/  LDL R28, [R1+0x984] ;  /* 0x00098400011c7983 */ /* 0x000f620000100800 */
[C---:B---3--:R-:W-:Y:S03]  /*49770*/  HMMA.16816.F32 R8, R24.reuse, R10, R4 ;  /* 0x0000000a1808723c */ /* 0x048fe60000001804 */
[----:B-----5:R0:W-:Y:S04]  /*49780*/  STL [R1+0x2a18], R28 ;  /* 0x002a181c01007387 */ /* 0x0201e80000100800 */
[----:B0-----:R-:W3:Y:S01]  /*49790*/  LDL R28, [R1+0x980] ;  /* 0x00098000011c7983 */ /* 0x001ee20000100800 */
[----:B------:R-:W5:Y:S11]  /*497a0*/  LDL.LU.64 R6, [R1+0x2ac8] ;  /* 0x002ac80001067983 */ /* 0x000f760000300a00 */
[----:B------:R-:W-:Y:S04]  /*497b0*/  @!UPT UIADD3 URZ, URZ, URZ, URZ ;  /* 0x0000003f3f3ff290 */ /* 0x000fe8000fffe03f */
[----:B------:R0:W-:Y:S02]  /*497c0*/  STL.64 [R1+0x630], R8 ;  /* 0x0006300801007387 */ /* 0x0001e40000100a00 */
[----:B------:R1:W-:Y:S01]  /*497d0*/  STL.64 [R1+0x638], R10 ;  /* 0x0006380a01007387 */ /* 0x0003e20000100a00 */
[----:B0-----:R-:W2:Y:S01]  /*497e0*/  LDL.LU R8, [R1+0x1e0] ;  /* 0x0001e00001087983 */ /* 0x001ea20000300800 */
[----:B------:R-:W2:Y:S02]  /*497f0*/  LDL.LU R9, [R1+0x1e4] ;  /* 0x0001e40001097983 */ /* 0x000ea40000300800 */
[----:B-1----:R-:W2:Y:S01]  /*49800*/  LDL.LU R10, [R1+0x1e8] ;  /* 0x0001e800010a7983 */ /* 0x002ea20000300800 */
[C---:B-----5:R-:W-:Y:S01]  /*49810*/  HMMA.16816.F32 R4, R24.reuse, R6, R20 ;  /* 0x000000061804723c */ /* 0x060fe20000001814 */
[----:B------:R-:W5:Y:S01]  /*49820*/  LDL.LU.64 R22, [R1+0x2ac0] ;  /* 0x002ac00001167983 */ /* 0x000f620000300a00 */
[----:B------:R-:W5:Y:S11]  /*49830*/  LDL.LU.64 R20, [R1+0x2ab8] ;  /* 0x002ab80001147983 */ /* 0x000f760000300a00 */
[----:B------:R-:W-:Y:S10]  /*49840*/  @!UPT UIADD3 URZ, URZ, URZ, URZ ;  /* 0x0000003f3f3ff290 */ /* 0x000ff4000fffe03f */
[----:B------:R-:W-:Y:S01]  /*49850*/  STL.64 [R1+0x620], R4 ;  /* 0x0006200401007387 */ /* 0x000fe20000100a00 */
[----:B------:R0:W-:Y:S03]  /*49860*/  STL.64 [R1+0x628], R6 ;  /* 0x0006280601007387 */ /* 0x0001e60000100a00 */
[----:B0-----:R-:W5:Y:S02]  /*49870*/  LDL.LU.64 R6, [R1+0x2ab0] ;  /* 0x002ab00001067983 */ /* 0x001f640000300a00 */
[C---:B-----5:R-:W-:Y:S02]  /*49880*/  HMMA.16816.F32 R4, R24.reuse, R6, R20 ;  /* 0x000000061804723c */ /* 0x060fe40000001814 */
[----:B------:R-:W5:Y:S01]  /*49890*/  LDL.LU.64 R22, [R1+0x2aa8] ;  /* 0x002aa80001167983 */ /* 0x000f620000300a00 */
[----:B------:R-:W5:Y:S11]  /*498a0*/  LDL.LU.64 R20, [R1+0x2aa0] ;  /* 0x002aa00001147983 */ /* 0x000f760000300a00 */
[----:B------:R-:W-:Y:S09]  /*498b0*/  @!UPT UIADD3 URZ, URZ, URZ, URZ ;  /* 0x0000003f3f3ff290 */ /* 0x000ff2000fffe03f */
        /* <DEDUP_REMOVED lines=18> */
[----:B------:R-:W2:Y:S01]  /*499e0*/  LDL.LU.64 R22, [R1+0x2a60] ;  /* 0x002a600001167983 */ /* 0x000ea20000300a00 */
[----:B------:R-:W-:Y:S02]  /*499f0*/  IMAD.MOV.U32 R11, RZ, RZ, R3 ;  /* 0x000000ffff0b7224 */ /* 0x000fe400078e0003 */
[----:B------:R-:W5:Y:S11]  /*49a00*/  LDL.LU R3, [R1+0x9b8] ;  /* 0x0009b80001037983 */ /* 0x000f760000300800 */
[----:B------:R-:W-:Y:S07]  /*49a10*/  @!UPT UIADD3 URZ, URZ, URZ, URZ ;  /* 0x0000003f3f3ff290 */ /* 0x000fee000fffe03f */
[----:B------:R0:W-:Y:S01]  /*49a20*/  STL.64 [R1+0x5e0], R4 ;  /* 0x0005e00401007387 */ /* 0x0001e20000100a00 */
[----:B------:R1:W-:Y:S03]  /*49a30*/  STL.64 [R1+0x5e8], R6 ;  /* 0x0005e80601007387 */ /* 0x0003e60000100a00 */
[----:B0-----:R-:W3:Y:S01]  /*49a40*/  LDL.LU R4, [R1+0x1d0] ;  /* 0x0001d00001047983 */ /* 0x001ee20000300800 */
[----:B------:R-:W3:Y:S02]  /*49a50*/  LDL.LU R5, [R1+0x1d4] ;  /* 0x0001d40001057983 */ /* 0x000ee40000300800 */
[----:B-1----:R-:W3:Y:S02]  /*49a60*/  LDL.LU R6, [R1+0x1d8] ;  /* 0x0001d80001067983 */ /* 0x002ee40000300800 */
[----:B------:R-:W3:Y:S01]  /*49a70*/  LDL.LU R7, [R1+0x1dc] ;  /* 0x0001dc0001077983 */ /* 0x000ee20000300800 */
[----:B--2---:R-:W-:Y:S01]  /*49a80*/  HMMA.16816.F32 R20, R24, R22, R16 ;  /* 0x000000161814723c */ /* 0x004fe20000001810 */
[----:B------:R-:W2:Y:S01]  /*49a90*/  LDL.LU.64 R18, [R1+0x2a58] ;  /* 0x002a580001127983 */ /* 0x000ea20000300a00 */
[----:B------:R-:W2:Y:S11]  /*49aa0*/  LDL.LU.64 R16, [R1+0x2a50] ;  /* 0x002a500001107983 */ /* 0x000eb60000300a00 */
[----:B------:R-:W-:Y:S10]  /*49ab0*/  @!UPT UIADD3 URZ, URZ, URZ, URZ ;  /* 0x0000003f3f3ff290 */ /* 0x000ff4000fffe03f */
[----:B------:R-:W-:Y:S01]  /*49ac0*/  STL.64 [R1+0x5d0], R20 ;  /* 0x0005d01401007387 */ /* 0x000fe20000100a00 */
[----:B------:R0:W-:Y:S03]  /*49ad0*/  STL.64 [R1+0x5d8], R22 ;  /* 0x0005d81601007387 */ /* 0x0001e60000100a00 */
[----:B0-----:R-:W2:Y:S01]  /*49ae0*/  LDL.LU.64 R22, [R1+0x2a48] ;  /* 0x002a480001167983 */ /* 0x001ea20000300a00 */
[----:B---3--:R-:W-:Y:S02]  /*49af0*/  FFMA R0, R29, c[0x0][0x188], -R28 ;  /* 0x000062001d007a23 */ /* 0x008fe4000000081c */
[----:B------:R-:W3:Y:S02]  /*49b00*/  LDL.LU.64 R20, [R1+0x2a40] ;  /* 0x002a400001147983 */ /* 0x000ee40000300a00 */
[----:B------:R-:W3:Y:S02]  /*49b10*/  LDL.LU R29, [R1+0x9ac] ;  /* 0x0009ac00011d7983 */ /* 0x000ee40000300800 */
[----:B------:R-:W-:-:S02]  /*49b20*/  FMUL R2, R0, 1.4426950216293334961 ;  /* 0x3fb8aa3b00027820 */ /* 0x000fc40000400000 */
[----:B------:R-:W3:Y:S01]  /*49b30*/  LDL.LU R0, [R1+0x9b4] ;  /* 0x0009b40001007983 */ /* 0x000ee20000300800 */
[C---:B--2---:R-:W-:Y:S11]  /*49b40*/  HMMA.16816.F32 R16, R24.reuse, R22, R16 ;  /* 0x000000161810723c */ /* 0x044ff60000001810 */
[----:B------:R-:W-:Y:S11]  /*49b50*/  @!UPT UIADD3 URZ, URZ, URZ, URZ ;  /* 0x0000003f3f3ff290 */ /* 0x000ff6000fffe03f */
[----:B------:R-:W-:Y:S01]  /*49b60*/  @!UPT UIADD3 URZ, URZ, URZ, URZ ;  /* 0x0000003f3f3ff290 */ /* 0x000fe2000fffe03f */
[----:B------:R-:W-:Y:S01]  /*49b70*/  STL.64 [R1+0x5c0], R16 ;  /* 0x0005c01001007387 */ /* 0x000fe20000100a00 */
[----:B------:R0:W-:Y:S03]  /*49b80*/  STL.64 [R1+0x5c8], R18 ;  /* 0x0005c81201007387 */ /* 0x0001e60000100a00 */
[----:B0-----:R-:W4:Y:S01]  /*49b90*/  LDL.LU.64 R18, [R1+0x2a38] ;  /* 0x002a380001127983 */ /* 0x001f220000300a00 */
[----:B------:R-:W0:Y:S01]  /*49ba0*/  MUFU.EX2 R2, R2 ;  /* 0x0000000200027308 */ /* 0x000e220000000800 */
[----:B------:R-:W2:Y:S02]  /*49bb0*/  LDL.LU.64 R16, [R1+0x2a30] ;  /* 0x002a300001107983 */ /* 0x000ea40000300a00 */
[----:B------:R-:W2:Y:S01]  /*49bc0*/  LDL.LU R23, [R1+0x9a4] ;  /* 0x0009a40001177983 */ /* 0x000ea20000300800 */
[----:B------:R-:W2:Y:S04]  /*49bd0*/  LDL.LU R22, [R1+0x9a8] ;  /* 0x0009a80001167983 */ /* 0x000ea80000300800 */
[----:B0-----:R-:W-:Y:S01]  /*49be0*/  STL [R1+0xae8], R2 ;  /* 0x000ae80201007387 */ /* 0x001fe20000100800 */
[----:B---3--:R0:W-:Y:S03]  /*49bf0*/  STL.64 [R1+0x2850], R20 ;  /* 0x0028501401007387 */ /* 0x0081e60000100a00 */
[----:B0-----:R-:W3:Y:S01]  /*49c00*/  LDL.LU R20, [R1+0x9a0] ;  /* 0x0009a00001147983 */ /* 0x001ee20000300800 */
[----:B----4-:R-:W-:Y:S11]  /*49c10*/  HMMA.16816.F32 R12, R24, R18, R12 ;  /* 0x00000012180c723c */ /* 0x010ff6000000180c */
[----:B------:R-:W-:Y:S11]  /*49c20*/  @!UPT UIADD3 URZ, URZ, URZ, URZ ;  /* 0x0000003f3f3ff290 */ /* 0x000ff6000fffe03f */
[----:B------:R-:W-:Y:S01]  /*49c30*/  @!UPT UIADD3 URZ, URZ, URZ, URZ ;  /* 0x0000003f3f3ff290 */ /* 0x000fe2000fffe03f */
[----:B------:R-:W-:Y:S01]  /*49c40*/  STL.64 [R1+0x5b0], R12 ;  /* 0x0005b00c01007387 */ /* 0x000fe20000100a00 */
[----:B------:R0:W-:Y:S03]  /*49c50*/  STL.64 [R1+0x5b8], R14 ;  /* 0x0005b80e01007387 */ /* 0x0001e60000100a00 */
[----:B0-----:R-:W4:Y:S01]  /*49c60*/  LDL.LU.64 R14, [R1+0x2a28] ;  /* 0x002a2800010e7983 */ /* 0x001f220000300a00 */
[--C-:B------:R-:W-:Y:S01]  /*49c70*/  FFMA R0, R0, c[0x0][0x188], -R28.reuse ;  /* 0x0000620000007a23 */ /* 0x100fe2000000081c */
[----:B------:R-:W-:Y:S01]  /*49c80*/  MOV R21, R2 ;  /* 0x0000000200157202 */ /* 0x000fe20000000f00 */
[----:B------:R-:W5:Y:S01]  /*49c90*/  LDL.LU.64 R12, [R1+0x2a20] ;  /* 0x002a2000010c7983 */ /* 0x000f620000300a00 */
[----:B------:R-:W5:Y:S01]  /*49ca0*/  LDL.LU R19, [R1+0x9bc] ;  /* 0x0009bc0001137983 */ /* 0x000f620000300800 */
[----:B------:R-:W-:Y:S02]  /*49cb0*/  FMUL R2, R0, 1.4426950216293334961 ;  /* 0x3fb8aa3b00027820 */ /* 0x000fe40000400000 */
[----:B---3--:R-:W-:-:S02]  /*49cc0*/  FFMA R0, R20, c[0x0][0x188], -R28 ;  /* 0x0000620014007a23 */ /* 0x008fc4000000081c */
[----:B------:R0:W1:Y:S01]  /*49cd0*/  MUFU.EX2 R20, R2 ;  /* 0x0000000200147308 */ /* 0x0000620000000800 */
[----:B--2---:R-:W-:Y:S01]  /*49ce0*/  STL.64 [R1+0x2890], R16 ;  /* 0x0028901001007387 */ /* 0x004fe20000100a00 */
[----:B0-----:R-:W-:Y:S02]  /*49cf0*/  FMUL R2, R0, 1.4426950216293334961 ;  /* 0x3fb8aa3b00027820 */ /* 0x001fe40000400000 */
[----:B------:R-:W-:Y:S01]  /*49d00*/  FFMA R0, R23, c[0x0][0x188], -R28 ;  /* 0x0000620017007a23 */ /* 0x000fe2000000081c */
[----:B-1----:R-:W-:Y:S01]  /*49d10*/  STL [R1+0xae4], R20 ;  /* 0x000ae41401007387 */ /* 0x002fe20000100800 */
[----:B------:R-:W2:Y:S01]  /*49d20*/  LDL.LU R28, [R1+0x2a18] ;  /* 0x002a1800011c7983 */ /* 0x000ea20000300800 */
[C---:B----4-:R-:W-:Y:S11]  /*49d30*/  HMMA.16816.F32 R8, R24.reuse, R14, R8 ;  /* 0x0000000e1808723c */ /* 0x050ff60000001808 */
[----:B------:R-:W-:Y:S11]  /*49d40*/  @!UPT UIADD3 URZ, URZ, URZ, URZ ;  /* 0x0000003f3f3ff290 */ /* 0x000ff6000fffe03f */
[----:B------:R-:W-:Y:S01]  /*49d50*/  @!UPT UIADD3 URZ, URZ, URZ, URZ ;  /* 0x0000003f3f3ff290 */ /* 0x000fe2000fffe03f */
[----:B------:R-:W-:Y:S01]  /*49d60*/  STL.64 [R1+0x5a0], R8 ;  /* 0x0005a00801007387 */ /* 0x000fe20000100a00 */
[----:B------:R0:W-:Y:S03]  /*49d70*/  STL.64 [R1+0x5a8], R10 ;  /* 0x0005a80a01007387 */ /* 0x0001e60000100a00 */
[----:B0-----:R-:W3:Y:S01]  /*49d80*/  LDL.LU.64 R10, [R1+0x2a10] ;  /* 0x002a1000010a7983 */ /* 0x001ee20000300a00 */
[----:B------:R-:W0:Y:S01]  /*49d90*/  MUFU.EX2 R17, R2 ;  /* 0x0000000200117308 */ /* 0x000e220000000800 */
[----:B------:R-:W4:Y:S02]  /*49da0*/  LDL.LU.64 R8, [R1+0x2a08] ;  /* 0x002a080001087983 */ /* 0x000f240000300a00 */
[----:B-----5:R1:W-:Y:S02]  /*49db0*/  STL.64 [R1+0x29f0], R12 ;  /* 0x0029f00c01007387 */ /* 0x0203e40000100a00 */
[----:B-1----:R-:W5:Y:S01]  /*49dc0*/  LDL.LU R12, [R1+0x1b0] ;  /* 0x0001b000010c7983 */ /* 0x002f620000300800 */
[----:B------:R-:W5:Y:S02]  /*49dd0*/  LDL.LU R13, [R1+0x1b4] ;  /* 0x0001b400010d7983 */ /* 0x000f640000300800 */
[----:B------:R-:W5:Y:S02]  /*49de0*/  LDL.LU R14, [R1+0x1b8] ;  /* 0x0001b800010e7983 */ /* 0x000f640000300800 */
[----:B------:R-:W5:Y:S01]  /*49df0*/  LDL.LU R15, [R1+0x1bc] ;  /* 0x0001bc00010f7983 */ /* 0x000f620000300800 */
[----:B0-----:R-:W-:Y:S01]  /*49e00*/  STL [R1+0xae0], R17 ;  /* 0x000ae01101007387 */ /* 0x001fe20000100800 */
[----:B---3--:R-:W-:Y:S11]  /*49e10*/  HMMA.16816.F32 R4, R24, R10, R4 ;  /* 0x0000000a1804723c */ /* 0x008ff60000001804 */
[----:B------:R-:W-:Y:S11]  /*49e20*/  @!UPT UIADD3 URZ, URZ, URZ, URZ ;  /* 0x0000003f3f3ff290 */ /* 0x000ff6000fffe03f */
[----:B------:R-:W-:Y:S01]  /*49e30*/  @!UPT UIADD3 URZ, URZ, URZ, URZ ;  /* 0x0000003f3f3ff290 */ /* 0x000fe2000fffe03f */
[----:B------:R-:W-:Y:S01]  /*49e40*/  STL.64 [R1+0x590], R4 ;  /* 0x0005900401007387 */ /* 0x000fe20000100a00 */
[----:B------:R0:W-:Y:S03]  /*49e50*/  STL.64 [R1+0x598], R6 ;  /* 0x0005980601007387 */ /* 0x0001e60000100a00 */
[----:B0-----:R-:W5:Y:S01]  /*49e60*/  LDL.LU.64 R6, [R1+0x2a00] ;  /* 0x002a000001067983 */ /* 0x001f620000300a00 */
[----:B------:R-:W-:Y:S02]  /*49e70*/  FMUL R2, R0, 1.4426950216293334961 ;  /* 0x3fb8aa3b00027820 */ /* 0x000fe40000400000 */
[----:B--2---:R-:W-:Y:S01]  /*49e80*/  FFMA R0, R3, c[0x0][0x188], -R28 ;  /* 0x0000620003007a23 */ /* 0x004fe2000000081c */
[----:B------:R-:W0:Y:S04]  /*49e90*/  S2R R23, SR_TID.X ;  /* 0x0000000000177919 */ /* 0x000e280000002100 */
[----:B------:R-:W1:Y:S01]  /*49ea0*/  S2R R3, SR_TID.X ;  /* 0x0000000000037919 */ /* 0x000e620000002100 */
[----:B------:R-:W2:Y:S01]  /*49eb0*/  LDL.LU R4, [R1+0x29f8] ;  /* 0x0029f80001047983 */ /* 0x000ea20000300800 */
[----:B-1----:R-:W-:-:S02]  /*49ec0*/  LOP3.LUT R5, R3, 0x7, RZ, 0xc0, !PT ;  /* 0x0000000703057812 */ /* 0x002fc400078ec0ff */
[----:B0-----:R-:W-:-:S03]  /*49ed0*/  SHF.L.U32 R23, R23, 0x1, RZ ;  /* 0x0000000117177819 */ /* 0x001fc600000006ff */
[----:B------:R-:W-:-:S05]  /*49ee0*/  IMAD R5, R5, 0x110, RZ ;  /* 0x0000011005057824 */ /* 0x000fca00078e02ff */
[----:B------:R-:W-:Y:S01]  /*49ef0*/  LOP3.LUT R5, R5, 0x30, R23, 0x78, !PT ;  /* 0x0000003005057812 */ /* 0x000fe200078e7817 */
[----:B------:R0:W1:Y:S01]  /*49f00*/  MUFU.EX2 R16, R2 ;  /* 0x0000000200107308 */ /* 0x0000620000000800 */
[----:B----4-:R3:W-:Y:S01]  /*49f10*/  STL.64 [R1+0x27c0], R8 ;  /* 0x0027c00801007387 */ /* 0x0107e20000100a00 */
[----:B------:R-:W-:Y:S02]  /*49f20*/  FMUL R3, R0, 1.4426950216293334961 ;  /* 0x3fb8aa3b00037820 */ /* 0x000fe40000400000 */
[--C-:B------:R-:W-:Y:S02]  /*49f30*/  FFMA R0, R19, c[0x0][0x188], -R28.reuse ;  /* 0x0000620013007a23 */ /* 0x100fe4000000081c */
[----:B------:R-:W-:Y:S02]  /*49f40*/  IMAD.MOV.U32 R19, RZ, RZ, R21 ;  /* 0x000000ffff137224 */ /* 0x000fe400078e0015 */
[----:B0-----:R-:W-:Y:S01]  /*49f50*/  FFMA R2, R22, c[0x0][0x188], -R28 ;  /* 0x0000620016027a23 */ /* 0x001fe2000000081c */
[----:B-1----:R-:W-:Y:S01]  /*49f60*/  STL [R1+0xadc], R16 ;  /* 0x000adc1001007387 */ /* 0x002fe20000100800 */
[----:B---3--:R-:W0:Y:S01]  /*49f70*/  MUFU.EX2 R8, R3 ;  /* 0x0000000300087308 */ /* 0x008e220000000800 */
[----:B-----5:R-:W-:Y:S02]  /*49f80*/  HMMA.16816.F32 R24, R24, R6, R12 ;  /* 0x000000061818723c */ /* 0x020fe4000000180c */
[----:B------:R-:W1:Y:S11]  /*49f90*/  LDSM.16.M88.4 R12, [R5+0x20080] ;  /* 0x02008000050c783b */ /* 0x000e760000000200 */
[----:B------:R-:W-:Y:S10]  /*49fa0*/  @!UPT UIADD3 URZ, URZ, URZ, URZ ;  /* 0x0000003f3f3ff290 */ /* 0x000ff4000fffe03f */
[----:B------:R-:W-:Y:S01]  /*49fb0*/  STL.64 [R1+0x1b0], R24 ;  /* 0x0001b01801007387 */ /* 0x000fe20000100a00 */
[----:B------:R-:W-:Y:S03]  /*49fc0*/  STL.64 [R1+0x1b8], R26 ;  /* 0x0001b81a01007387 */ /* 0x000fe60000100a00 */
[----:B-1----:R-:W-:Y:S01]  /*49fd0*/  STL.64 [R1+0x1a0], R12 ;  /* 0x0001a00c01007387 */ /* 0x002fe20000100a00 */
[----:B------:R-:W-:Y:S01]  /*49fe0*/  MOV R22, R12 ;  /* 0x0000000c00167202 */ /* 0x000fe20000000f00 */
[----:B------:R-:W-:Y:S01]  /*49ff0*/  STL.64 [R1+0x1a8], R14 ;  /* 0x0001a80e01007387 */ /* 0x000fe20000100a00 */
[----:B------:R-:W-:Y:S02]  /*4a000*/  MOV R21, R13 ;  /* 0x0000000d00157202 */ /* 0x000fe40000000f00 */
[----:B------:R-:W1:Y:S04]  /*4a010*/  LDSM.16.M88.4 R12, [R5+0x20880] ;  /* 0x02088000050c783b */ /* 0x000e680000000200 */
[----:B0-----:R-:W-:Y:S01]  /*4a020*/  STL [R1+0xad4], R8 ;  /* 0x000ad40801007387 */ /* 0x001fe20000100800 */
[----:B------:R-:W-:Y:S02]  /*4a030*/  STL [R1+0x299c], R21 ;  /* 0x00299c1501007387 */ /* 0x000fe40000100800 */
[----:B------:R-:W-:Y:S01]  /*4a040*/  STL [R1+0x2998], R22 ;  /* 0x0029981601007387 */ /* 0x000fe20000100800 */
[----:B-1----:R0:W-:Y:S01]  /*4a050*/  STL.64 [R1+0x190], R12 ;  /* 0x0001900c01007387 */ /* 0x0021e20000100a00 */
[----:B------:R-:W-:-:S02]  /*4a060*/  IMAD.MOV.U32 R27, RZ, RZ, R12 ;  /* 0x000000ffff1b7224 */ /* 0x000fc400078e000c */
[----:B------:R-:W-:Y:S01]  /*4a070*/  STL.64 [R1+0x198], R14 ;  /* 0x0001980e01007387 */ /* 0x000fe20000100a00 */
[----:B------:R-:W-:Y:S02]  /*4a080*/  MOV R23, R13 ;  /* 0x0000000d00177202 */ /* 0x000fe40000000f00 */
[----:B0-----:R-:W3:Y:S03]  /*4a090*/  LDL.LU.64 R12, [R1+0x29f0] ;  /* 0x0029f000010c7983 */ /* 0x001ee60000300a00 */
[----:B------:R-:W-:Y:S02]  /*4a0a0*/  STL [R1+0x29a4], R23 ;  /* 0x0029a41701007387 */ /* 0x000fe40000100800 */
[----:B------:R-:W-:Y:S02]  /*4a0b0*/  STL [R1+0x29a0], R27 ;  /* 0x0029a01b01007387 */ /* 0x000fe40000100800 */
[----:B------:R-:W0:Y:S01]  /*4a0c0*/  LDSM.16.M88.4 R24, [R5+0x21080] ;  /* 0x021080000518783b */ /* 0x000e220000000200 */
[----:B------:R-:W-:-:S03]  /*4a0d0*/  FFMA R3, R29, c[0x0][0x188], -R28 ;  /* 0x000062001d037a23 */ /* 0x000fc6000000081c */
[----:B0-----:R-:W-:Y:S01]  /*4a0e0*/  STL.64 [R1+0x180], R24 ;  /* 0x0001801801007387 */ /* 0x001fe20000100a00 */
[----:B------:R-:W-:Y:S01]  /*4a0f0*/  MOV R28, R24 ;  /* 0x00000018001c7202 */ /* 0x000fe20000000f00 */
[----:B------:R-:W-:Y:S02]  /*4a100*/  STL.64 [R1+0x188], R26 ;  /* 0x0001881a01007387 */ /* 0x000fe40000100a00 */
[----:B------:R-:W-:Y:S02]  /*4a110*/  IMAD.MOV.U32 R29, RZ, RZ, R25 ;  /* 0x000000ffff1d7224 */ /* 0x000fe400078e0019 */
[----:B------:R-:W0:Y:S04]  /*4a120*/  LDSM.16.M88.4 R24, [R5+0x21880] ;  /* 0x021880000518783b */ /* 0x000e280000000200 */
[----:B------:R-:W-:Y:S01]  /*4a130*/  STL [R1+0x29ac], R29 ;  /* 0x0029ac1d01007387 */ /* 0x000fe20000100800 */
[----:B------:R-:W-:Y:S03]  /*4a140*/  STL [R1+0x29a8], R28 ;  /* 0x0029a81c01007387 */ /* 0x000fe60000100800 */
[----:B0-----:R-:W-:Y:S01]  /*4a150*/  STL.64 [R1+0x170], R24 ;  /* 0x0001701801007387 */ /* 0x001fe20000100a00 */
[----:B------:R-:W-:Y:S01]  /*4a160*/  MOV R21, R24 ;  /* 0x0000001800157202 */ /* 0x000fe20000000f00 */
[----:B------:R-:W-:Y:S01]  /*4a170*/  STL.64 [R1+0x178], R26 ;  /* 0x0001781a01007387 */ /* 0x000fe20000100a00 */
[----:B------:R-:W-:-:S02]  /*4a180*/  MOV R22, R25 ;  /* 0x0000001900167202 */ /* 0x000fc40000000f00 */
[----:B------:R-:W0:Y:S01]  /*4a190*/  LDSM.16.M88.4 R24, [R5+0x22080] ;  /* 0x022080000518783b */ /* 0x000e220000000200 */
[----:B------:R-:W-:Y:S01]  /*4a1a0*/  MOV R15, R19 ;  /* 0x00000013000f7202 */ /* 0x000fe20000000f00 */
[----:B------:R-:W-:Y:S02]  /*4a1b0*/  IMAD.MOV.U32 R14, RZ, RZ, R17 ;  /* 0x000000ffff0e7224 */ /* 0x000fe400078e0011 */
[----:B------:R-:W-:Y:S01]  /*4a1c0*/  STL [R1+0x29b4], R22 ;  /* 0x0029b41601007387 */ /* 0x000fe20000100800 */
[----:B------:R-:W-:Y:S02]  /*4a1d0*/  STL [R1+0x29b0], R21 ;  /* 0x0029b01501007387 */ /* 0x000fe40000100800 */
[----:B------:R-:W-:-:S06]  /*4a1e0*/  FMUL R0, R0, 1.4426950216293334961 ;  /* 0x3fb8aa3b00007820 */ /* 0x000fcc0000400000 */
[----:B------:R-:W1:Y:S01]  /*4a1f0*/  MUFU.EX2 R0, R0 ;  /* 0x0000000000007308 */ /* 0x000e620000000800 */
[----:B0-----:R-:W-:Y:S01]  /*4a200*/  STL.64 [R1+0x160], R24 ;  /* 0x0001601801007387 */ /* 0x001fe20000100a00 */
[----:B------:R0:W-:Y:S02]  /*4a210*/  STL.64 [R1+0x168], R26 ;  /* 0x0001681a01007387 */ /* 0x0001e40000100a00 */
[----:B------:R-:W-:Y:S02]  /*4a220*/  STL.64 [R1+0x29e8], R14 ;  /* 0x0029e80e01007387 */ /* 0x000fe40000100a00 */
[----:B------:R-:W-:Y:S01]  /*4a230*/  IMAD.MOV.U32 R23, RZ, RZ, R24 ;  /* 0x000000ffff177224 */ /* 0x000fe200078e0018 */
[----:B0-----:R-:W-:Y:S01]  /*4a240*/  MOV R27, R25 ;  /* 0x00000019001b7202 */ /* 0x001fe20000000f00 */
[----:B---3--:R-:W-:Y:S02]  /*4a250*/  STL.64 [R1+0x29e0], R12 ;  /* 0x0029e00c01007387 */ /* 0x008fe40000100a00 */
[----:B------:R-:W0:Y:S04]  /*4a260*/  LDSM.16.M88.4 R12, [R5+0x22880] ;  /* 0x02288000050c783b */ /* 0x000e280000000200 */
[----:B-1----:R-:W-:Y:S02]  /*4a270*/  STL [R1+0xacc], R0 ;  /* 0x000acc0001007387 */ /* 0x002fe40000100800 */
[----:B------:R-:W-:Y:S01]  /*4a280*/  STL [R1+0x29bc], R27 ;  /* 0x0029bc1b01007387 */ /* 0x000fe20000100800 */
[----:B------:R-:W-:Y:S04]  /*4a290*/  STL [R1+0x29b8], R23 ;  /* 0x0029b81701007387 */ /* 0x000fe80000100800 */
[----:B0-----:R-:W-:Y:S01]  /*4a2a0*/  STL.64 [R1+0x150], R12 ;  /* 0x0001500c01007387 */ /* 0x001fe20000100a00 */
[----:B------:R-:W-:Y:S01]  /*4a2b0*/  MOV R29, R12 ;  /* 0x0000000c001d7202 */ /* 0x000fe20000000f00 */
[----:B------:R-:W-:Y:S01]  /*4a2c0*/  STL.64 [R1+0x158], R14 ;  /* 0x0001580e01007387 */ /* 0x000fe20000100a00 */
[----:B------:R-:W-:-:S02]  /*4a2d0*/  MOV R28, R13 ;  /* 0x0000000d001c7202 */ /* 0x000fc40000000f00 */
[----:B------:R-:W0:Y:S04]  /*4a2e0*/  LDSM.16.M88.4 R12, [R5+0x23080] ;  /* 0x02308000050c783b */ /* 0x000e280000000200 */
[----:B------:R-:W-:Y:S01]  /*4a2f0*/  STL [R1+0x29c4], R28 ;  /* 0x0029c41c01007387 */ /* 0x000fe20000100800 */
[----:B------:R-:W-:Y:S03]  /*4a300*/  STL [R1+0x29c0], R29 ;  /* 0x0029c01d01007387 */ /* 0x000fe60000100800 */
[----:B0-----:R-:W-:Y:S01]  /*4a310*/  STL.64 [R1+0x140], R12 ;  /* 0x0001400c01007387 */ /* 0x001fe20000100a00 */
[----:B------:R-:W-:Y:S02]  /*4a320*/  IMAD.MOV.U32 R22, RZ, RZ, R12 ;  /* 0x000000ffff167224 */ /* 0x000fe400078e000c */
[----:B------:R-:W-:Y:S01]  /*4a330*/  STL.64 [R1+0x148], R14 ;  /* 0x0001480e01007387 */ /* 0x000fe20000100a00 */
[----:B------:R-:W-:-:S02]  /*4a340*/  MOV R21, R13 ;  /* 0x0000000d00157202 */ /* 0x000fc40000000f00 */
        /* <DEDUP_REMOVED lines=9> */
[----:B------:R-:W-:Y:S01]  /*4a3e0*/  IMAD.MOV.U32 R10, RZ, RZ, R16 ;  /* 0x000000ffff0a7224 */ /* 0x000fe200078e0010 */
[----:B------:R-:W-:Y:S02]  /*4a3f0*/  MOV R11, R20 ;  /* 0x00000014000b7202 */ /* 0x000fe40000000f00 */
[----:B------:R-:W-:Y:S01]  /*4a400*/  MOV R25, R8 ;  /* 0x0000000800197202 */ /* 0x000fe20000000f00 */
[----:B------:R-:W-:Y:S01]  /*4a410*/  FMUL R2, R2, 1.4426950216293334961 ;  /* 0x3fb8aa3b02027820 */ /* 0x000fe20000400000 */
[----:B------:R-:W-:Y:S04]  /*4a420*/  LDSM.16.M88.4 R16, [R5+0x25080] ;  /* 0x025080000510783b */ /* 0x000fe80000000200 */
[----:B0-----:R-:W-:Y:S01]  /*4a430*/  STL.64 [R1+0x120], R12 ;  /* 0x0001200c01007387 */ /* 0x001fe20000100a00 */
[----:B------:R-:W-:Y:S01]  /*4a440*/  MOV R28, R12 ;  /* 0x0000000c001c7202 */ /* 0x000fe20000000f00 */
[----:B------:R-:W-:Y:S01]  /*4a450*/  STL.64 [R1+0x128], R14 ;  /* 0x0001280e01007387 */ /* 0x000fe20000100a00 */
[----:B------:R-:W-:-:S02]  /*4a460*/  MOV R29, R13 ;  /* 0x0000000d001d7202 */ /* 0x000fc40000000f00 */
[----:B------:R-:W0:Y:S04]  /*4a470*/  LDSM.16.M88.4 R12, [R5+0x24880] ;  /* 0x02488000050c783b */ /* 0x000e280000000200 */
[----:B------:R-:W-:Y:S02]  /*4a480*/  STL.64 [R1+0x29d8], R10 ;  /* 0x0029d80a01007387 */ /* 0x000fe40000100a00 */
[----:B------:R-:W1:Y:S02]  /*4a490*/  LDSM.16.M88.4 R8, [R5+0x26080] ;  /* 0x026080000508783b */ /* 0x000e640000000200 */
[----:B0-----:R-:W-:Y:S01]  /*4a4a0*/  STL.64 [R1+0x110], R12 ;  /* 0x0001100c01007387 */ /* 0x001fe20000100a00 */
[----:B------:R-:W-:Y:S01]  /*4a4b0*/  MOV R6, R12 ;  /* 0x0000000c00067202 */ /* 0x000fe20000000f00 */
[----:B------:R-:W-:Y:S02]  /*4a4c0*/  STL.64 [R1+0x118], R14 ;  /* 0x0001180e01007387 */ /* 0x000fe40000100a00 */
[----:B------:R-:W-:-:S02]  /*4a4d0*/  IMAD.MOV.U32 R27, RZ, RZ, R13 ;  /* 0x000000ffff1b7224 */ /* 0x000fc400078e000d */
[----:B------:R-:W0:Y:S01]  /*4a4e0*/  LDSM.16.M88.4 R12, [R5+0x25880] ;  /* 0x02588000050c783b */ /* 0x000e220000000200 */
[----:B------:R3:W4:Y:S01]  /*4a4f0*/  MUFU.EX2 R20, R2 ;  /* 0x0000000200147308 */ /* 0x0007220000000800 */
[----:B-1----:R-:W-:Y:S01]  /*4a500*/  IMAD.MOV.U32 R7, RZ, RZ, R9 ;  /* 0x000000ffff077224 */ /* 0x002fe200078e0009 */
[----:B---3--:R-:W-:Y:S01]  /*4a510*/  MOV R2, R8 ;  /* 0x0000000800027202 */ /* 0x008fe20000000f00 */
[----:B0-----:R-:W-:Y:S01]  /*4a520*/  STL.64 [R1+0xf0], R12 ;  /* 0x0000f00c01007387 */ /* 0x001fe20000100a00 */
[----:B------:R0:W-:Y:S01]  /*4a530*/  STL.64 [R1+0xf8], R14 ;  /* 0x0000f80e01007387 */ /* 0x0001e20000100a00 */
[----:B------:R-:W-:Y:S02]  /*4a540*/  MOV R21, R12 ;  /* 0x0000000c00157202 */ /* 0x000fe40000000f00 */
[----:B------:R-:W-:Y:S01]  /*4a550*/  MOV R22, R13 ;  /* 0x0000000d00167202 */ /* 0x000fe20000000f00 */
[----:B0-----:R-:W3:Y:S01]  /*4a560*/  LDL.LU.64 R14, [R1+0x29e8] ;  /* 0x0029e800010e7983 */ /* 0x001ee20000300a00 */
[----:B------:R-:W5:Y:S02]  /*4a570*/  LDL.LU.64 R12, [R1+0x29e0] ;  /* 0x0029e000010c7983 */ /* 0x000f640000300a00 */
[----:B------:R-:W-:Y:S02]  /*4a580*/  STL.64 [R1+0xe0], R8 ;  /* 0x0000e00801007387 */ /* 0x000fe40000100a00 */
[----:B------:R-:W-:Y:S02]  /*4a590*/  STL.64 [R1+0xe8], R10 ;  /* 0x0000e80a01007387 */ /* 0x000fe40000100a00 */
[----:B------:R-:W0:Y:S04]  /*4a5a0*/  LDSM.16.M88.4 R8, [R5+0x26880] ;  /* 0x026880000508783b */ /* 0x000e280000000200 */
[----:B----4-:R-:W-:Y:S01]  /*4a5b0*/  STL [R1+0xad0], R20 ;  /* 0x000ad01401007387 */ /* 0x010fe20000100800 */
[----:B------:R-:W-:Y:S02]  /*4a5c0*/  STL.64 [R1+0x100], R16 ;  /* 0x0001001001007387 */ /* 0x000fe40000100a00 */
[----:B------:R1:W-:Y:S02]  /*4a5d0*/  STL.64 [R1+0x108], R18 ;  /* 0x0001081201007387 */ /* 0x0003e40000100a00 */
[----:B------:R4:W-:Y:S01]  /*4a5e0*/  STL.64 [R1+0x28a0], R16 ;  /* 0x0028a01001007387 */ /* 0x0009e20000100a00 */
[----:B0-----:R-:W-:Y:S01]  /*4a5f0*/  STL.64 [R1+0xd0], R8 ;  /* 0x0000d00801007387 */ /* 0x001fe20000100a00 */
[----:B-1----:R-:W-:Y:S01]  /*4a600*/  MOV R19, R8 ;  /* 0x0000000800137202 */ /* 0x002fe20000000f00 */
[----:B------:R-:W-:Y:S01]  /*4a610*/  STL.64 [R1+0xd8], R10 ;  /* 0x0000d80a01007387 */ /* 0x000fe20000100a00 */
[----:B------:R-:W-:-:S02]  /*4a620*/  MOV R18, R9 ;  /* 0x0000000900127202 */ /* 0x000fc40000000f00 */
[----:B------:R-:W0:Y:S01]  /*4a630*/  LDSM.16.M88.4 R8, [R5+0x27080] ;  /* 0x027080000508783b */ /* 0x000e220000000200 */
[----:B----4-:R-:W-:Y:S01]  /*4a640*/  MOV R16, R7 ;  /* 0x0000000700107202 */ /* 0x010fe20000000f00 */
[----:B------:R-:W-:Y:S02]  /*4a650*/  IMAD.MOV.U32 R17, RZ, RZ, R6 ;  /* 0x000000ffff117224 */ /* 0x000fe400078e0006 */
[----:B0-----:R-:W-:Y:S01]  /*4a660*/  STL.64 [R1+0xc0], R8 ;  /* 0x0000c00801007387 */ /* 0x001fe20000100a00 */
[----:B------:R-:W-:Y:S02]  /*4a670*/  IMAD.MOV.U32 R7, RZ, RZ, R8 ;  /* 0x000000ffff077224 */ /* 0x000fe400078e0008 */
[----:B------:R-:W-:Y:S01]  /*4a680*/  STL.64 [R1+0xc8], R10 ;  /* 0x0000c80a01007387 */ /* 0x000fe20000100a00 */
[----:B------:R-:W-:Y:S02]  /*4a690*/  MOV R6, R9 ;  /* 0x0000000900067202 */ /* 0x000fe40000000f00 */
[----:B------:R-:W0:Y:S04]  /*4a6a0*/  LDSM.16.M88.4 R8, [R5+0x27880] ;  /* 0x027880000508783b */ /* 0x000e280000000200 */
[----:B0-----:R-:W-:Y:S01]  /*4a6b0*/  STL.64 [R1+0xb0], R8 ;  /* 0x0000b00801007387 */ /* 0x001fe20000100a00 */
[----:B------:R0:W-:Y:S03]  /*4a6c0*/  STL.64 [R1+0xb8], R10 ;  /* 0x0000b80a01007387 */ /* 0x0001e60000100a00 */
[----:B0-----:R-:W4:Y:S01]  /*4a6d0*/  LDL.LU.64 R10, [R1+0x29d8] ;  /* 0x0029d800010a7983 */ /* 0x001f220000300a00 */
[----:B------:R-:W-:-:S06]  /*4a6e0*/  FMUL R3, R3, 1.4426950216293334961 ;  /* 0x3fb8aa3b03037820 */ /* 0x000fcc0000400000 */
[----:B------:R-:W0:Y:S01]  /*4a6f0*/  MUFU.EX2 R3, R3 ;  /* 0x0000000300037308 */ /* 0x000e220000000800 */
[----:B---3--:R-:W-:Y:S01]  /*4a700*/  IMAD.MOV.U32 R26, RZ, RZ, R14 ;  /* 0x000000ffff1a7224 */ /* 0x008fe200078e000e */
[----:B------:R-:W-:Y:S01]  /*4a710*/  MOV R24, R15 ;  /* 0x0000000f00187202 */ /* 0x000fe20000000f00 */
[----:B------:R-:W-:Y:S02]  /*4a720*/  MOV R15, R8 ;  /* 0x00000008000f7202 */ /* 0x000fe40000000f00 */
[----:B------:R-:W-:-:S05]  /*4a730*/  IMAD.MOV.U32 R14, RZ, RZ, R9 ;  /* 0x000000ffff0e7224 */ /* 0x000fca00078e0009 */
[----:B------:R1:W-:Y:S01]  /*4a740*/  STL.64 [R1+0x2860], R14 ;  /* 0x0028600e01007387 */ /* 0x0003e20000100a00 */
[----:B-----5:R3:W-:Y:S01]  /*4a750*/  STL.64 [R1+0x2858], R12 ;  /* 0x0028580c01007387 */ /* 0x0207e20000100a00 */
[----:B-1----:R-:W-:Y:S02]  /*4a760*/  MOV R15, R2 ;  /* 0x00000002000f7202 */ /* 0x002fe40000000f00 */
[----:B---3--:R-:W-:-:S04]  /*4a770*/  MOV R13, R0 ;  /* 0x00000000000d7202 */ /* 0x008fc80000000f00 */
[----:B------:R-:W-:Y:S01]  /*4a780*/  F2FP.PACK_AB R25, R13, R25 ;  /* 0x000000190d19723e */ /* 0x000fe200000000ff */
[----:B------:R-:W-:Y:S01]  /*4a790*/  MOV R13, R16 ;  /* 0x00000010000d7202 */ /* 0x000fe20000000f00 */
[----:B----4-:R-:W-:Y:S01]  /*4a7a0*/  MOV R14, R10 ;  /* 0x0000000a000e7202 */ /* 0x010fe20000000f00 */
[----:B------:R-:W-:Y:S02]  /*4a7b0*/  IMAD.MOV.U32 R12, RZ, RZ, R11 ;  /* 0x000000ffff0c7224 */ /* 0x000fe400078e000b */
[----:B------:R-:W1:Y:S03]  /*4a7c0*/  LDSM.16.M88.4 R8, [R5+0x28080] ;  /* 0x028080000508783b */ /* 0x000e660000000200 */
[----:B------:R-:W-:Y:S01]  /*4a7d0*/  F2FP.PACK_AB R24, R12, R24 ;  /* 0x000000180c18723e */ /* 0x000fe200000000ff */
[----:B------:R-:W-:Y:S01]  /*4a7e0*/  MOV R12, R15 ;  /* 0x0000000f000c7202 */ /* 0x000fe20000000f00 */
[----:B-1----:R-:W-:Y:S01]  /*4a7f0*/  STL.64 [R1+0xa0], R8 ;  /* 0x0000a00801007387 */ /* 0x002fe20000100a00 */
[----:B------:R-:W-:Y:S02]  /*4a800*/  STL.64 [R1+0xa8], R10 ;  /* 0x0000a80a01007387 */ /* 0x000fe40000100a00 */
[----:B0-----:R-:W-:Y:S02]  /*4a810*/  STL [R1+0xad8], R3 ;  /* 0x000ad80301007387 */ /* 0x001fe40000100800 */
[----:B------:R-:W-:Y:S01]  /*4a820*/  STL.64 [R1+0x2870], R6 ;  /* 0x0028700601007387 */ /* 0x000fe20000100a00 */
[----:B--2---:R0:W-:Y:S01]  /*4a830*/  STL.64 [R1+0x2868], R4 ;  /* 0x0028680401007387 */ /* 0x0041e20000100a00 */
[----:B------:R-:W-:Y:S01]  /*4a840*/  MOV R2, R8 ;  /* 0x0000000800027202 */ /* 0x000fe20000000f00 */
[----:B------:R-:W-:-:S02]  /*4a850*/  IMAD.MOV.U32 R0, RZ, RZ, R9 ;  /* 0x000000ffff007224 */ /* 0x000fc400078e0009 */
[----:B------:R-:W-:Y:S01]  /*4a860*/  STL.64 [R1+0x2878], R12 ;  /* 0x0028780c01007387 */ /* 0x000fe20000100a00 */
[----:B------:R1:W2:Y:S04]  /*4a870*/  LDSM.16.M88.4 R8, [R5+0x28880] ;  /* 0x028880000508783b */ /* 0x0002a80000000200 */
[----:B0-----:R-:W3:Y:S01]  /*4a880*/  LDL.LU R4, [R1+0x700] ;  /* 0x0007000001047983 */ /* 0x001ee20000300800 */
[----:B-1----:R-:W3:Y:S02]  /*4a890*/  LDL.LU R5, [R1+0x704] ;  /* 0x0007040001057983 */ /* 0x002ee40000300800 */
[----:B------:R-:W4:Y:S02]  /*4a8a0*/  LDL.LU R6, [R1+0x708] ;  /* 0x0007080001067983 */ /* 0x000f240000300800 */
[----:B------:R-:W4:Y:S02]  /*4a8b0*/  LDL.LU R7, [R1+0x70c] ;  /* 0x00070c0001077983 */ /* 0x000f240000300800 */
[----:B------:R-:W-:Y:S01]  /*4a8c0*/  IMAD.MOV.U32 R16, RZ, RZ, R17 ;  /* 0x000000ffff107224 */ /* 0x000fe200078e0011 */
[----:B------:R-:W-:-:S02]  /*4a8d0*/  MOV R17, R27 ;  /* 0x0000001b00117202 */ /* 0x000fc40000000f00 */
[----:B------:R-:W5:Y:S03]  /*4a8e0*/  LDL.LU R27, [R1+0x29d0] ;  /* 0x0029d000011b7983 */ /* 0x000f660000300800 */
[----:B------:R0:W-:Y:S01]  /*4a8f0*/  STL.64 [R1+0x28b8], R16 ;  /* 0x0028b81001007387 */ /* 0x0001e20000100a00 */
[----:B------:R-:W-:Y:S01]  /*4a900*/  MOV R12, R21 ;  /* 0x00000015000c7202 */ /* 0x000fe20000000f00 */
[----:B------:R-:W-:Y:S01]  /*4a910*/  IMAD.MOV.U32 R13, RZ, RZ, R22 ;  /* 0x000000ffff0d7224 */ /* 0x000fe200078e0016 */
[----:B------:R-:W-:Y:S02]  /*4a920*/  F2FP.PACK_AB R26, R14, R26 ;  /* 0x0000001a0e1a723e */ /* 0x000fe400000000ff */
[----:B0-----:R-:W-:Y:S02]  /*4a930*/  MOV R16, R28 ;  /* 0x0000001c00107202 */ /* 0x001fe40000000f00 */
[----:B------:R-:W-:Y:S01]  /*4a940*/  MOV R17, R29 ;  /* 0x0000001d00117202 */ /* 0x000fe20000000f00 */
[----:B----4-:R-:W-:Y:S01]  /*4a950*/  STL.64 [R1+0x2888], R6 ;  /* 0x0028880601007387 */ /* 0x010fe20000100a00 */
[----:B---3--:R-:W-:Y:S02]  /*4a960*/  STL.64 [R1+0x2880], R4 ;  /* 0x0028800401007387 */ /* 0x008fe40000100a00 */
[----:B------:R-:W3:Y:S02]  /*4a970*/  LDL.LU R21, [R1+0x29cc] ;  /* 0x0029cc0001157983 */ /* 0x000ee40000300800 */
[----:B------:R-:W4:Y:S01]  /*4a980*/  LDL.LU R22, [R1+0x29c8] ;  /* 0x0029c80001167983 */ /* 0x000f220000300800 */
[----:B------:R-:W2:Y:S01]  /*4a990*/  LDL.LU R28, [R1+0x29c4] ;  /* 0x0029c400011c7983 */ /* 0x000ea20000300800 */
[----:B------:R-:W2:Y:S02]  /*4a9a0*/  LDL.LU R29, [R1+0x29c0] ;  /* 0x0029c000011d7983 */ /* 0x000ea40000300800 */
[----:B------:R-:W-:Y:S02]  /*4a9b0*/  STL.64 [R1+0x28d0], R16 ;  /* 0x0028d01001007387 */ /* 0x000fe40000100a00 */
[----:B------:R0:W-:Y:S02]  /*4a9c0*/  STL.64 [R1+0x2898], R12 ;  /* 0x0028980c01007387 */ /* 0x0001e40000100a00 */
        /* <DEDUP_REMOVED lines=16> */
[----:B---3--:R-:W-:Y:S01]  /*4aad0*/  IMAD.MOV.U32 R17, RZ, RZ, R21 ;  /* 0x000000ffff117224 */ /* 0x008fe200078e0015 */
[----:B------:R-:W3:Y:S01]  /*4aae0*/  LDL.LU R22, [R1+0x29b4] ;  /* 0x0029b40001167983 */ /* 0x000ee20000300800 */
[----:B------:R-:W4:Y:S03]  /*4aaf0*/  LDL.LU R21, [R1+0x29b0] ;  /* 0x0029b00001157983 */ /* 0x000f260000300800 */
        /* <DEDUP_REMOVED lines=21> */
[----:B------:R-:W5:Y:S03]  /*4ac50*/  LDL.LU R27, [R1+0x29a0] ;  /* 0x0029a000011b7983 */ /* 0x000f660000300800 */
[----:B------:R4:W-:Y:S02]  /*4ac60*/  STL.64 [R1+0x2930], R16 ;  /* 0x0029301001007387 */ /* 0x0009e40000100a00 */
        /* <DEDUP_REMOVED lines=23> */
[----:B------:R-:W-:-:S05]  /*4ade0*/  MOV R17, R23 ;  /* 0x0000001700117202 */ /* 0x000fca0000000f00 */
[----:B------:R-:W-:Y:S04]  /*4adf0*/  STL.64 [R1+0x2978], R16 ;  /* 0x0029781001007387 */ /* 0x000fe80000100a00 */
        /* <DEDUP_REMOVED lines=23> */
[----:B------:R-:W5:Y:S01]  /*4af70*/  LDL.LU R15, [R1+0x7bc] ;  /* 0x0007bc00010f7983 */ /* 0x000f620000300800 */
[----:B----4-:R-:W-:Y:S01]  /*4af80*/  MOV R16, R22 ;  /* 0x0000001600107202 */ /* 0x010fe20000000f00 */
[----:B---3--:R-:W-:Y:S01]  /*4af90*/  IMAD.MOV.U32 R17, RZ, RZ, R21 ;  /* 0x000000ffff117224 */ /* 0x008fe200078e0015 */
[----:B-----5:R-:W-:Y:S01]  /*4afa0*/  STL.64 [R1+0x2988], R14 ;  /* 0x0029880e01007387 */ /* 0x020fe20000100a00 */
[----:B--2---:R0:W-:Y:S03]  /*4afb0*/  STL.64 [R1+0x2980], R12 ;  /* 0x0029800c01007387 */ /* 0x0041e60000100a00 */
[----:B0-----:R-:W2:Y:S01]  /*4afc0*/  LDL.LU R12, [R1+0x7c0] ;  /* 0x0007c000010c7983 */ /* 0x001ea20000300800 */
[----:B------:R-:W2:Y:S02]  /*4afd0*/  LDL.LU R13, [R1+0x7c4] ;  /* 0x0007c400010d7983 */ /* 0x000ea40000300800 */
[----:B------:R-:W2:Y:S02]  /*4afe0*/  LDL.LU R14, [R1+0x7c8] ;  /* 0x0007c800010e7983 */ /* 0x000ea40000300800 */
[----:B------:R-:W2:Y:S01]  /*4aff0*/  LDL.LU R15, [R1+0x7cc] ;  /* 0x0007cc00010f7983 */ /* 0x000ea20000300800 */
[----:B------:R-:W3:Y:S01]  /*4b000*/  LDL.LU R4, [R1+0x710] ;  /* 0x0007100001047983 */ /* 0x000ee20000300800 */
[----:B------:R-:W3:Y:S01]  /*4b010*/  LDL.LU R5, [R1+0x714] ;  /* 0x0007140001057983 */ /* 0x000ee20000300800 */
[----:B------:R-:W-:Y:S01]  /*4b020*/  F2FP.PACK_AB R27, R3, R20 ;  /* 0x00000014031b723e */ /* 0x000fe200000000ff */
[----:B------:R-:W3:Y:S01]  /*4b030*/  LDL.LU R6, [R1+0x718] ;  /* 0x0007180001067983 */ /* 0x000ee20000300800 */
[----:B------:R-:W3:Y:S01]  /*4b040*/  LDL.LU R7, [R1+0x71c] ;  /* 0x00071c0001077983 */ /* 0x000ee20000300800 */
[----:B------:R-:W-:Y:S02]  /*4b050*/  STL.64 [R1+0x90], R8 ;  /* 0x0000900801007387 */ /* 0x000fe40000100a00 */
[----:B------:R-:W-:Y:S02]  /*4b060*/  STL.64 [R1+0x98], R10 ;  /* 0x0000980a01007387 */ /* 0x000fe40000100a00 */
[----:B------:R0:W-:Y:S01]  /*4b070*/  STL.64 [R1+0x2830], R8 ;  /* 0x0028300801007387 */ /* 0x0001e20000100a00 */
[----:B------:R-:W4:Y:S01]  /*4b080*/  LDL.LU R20, [R1+0x6e0] ;  /* 0x0006e00001147983 */ /* 0x000f220000300800 */
[----:B------:R-:W4:Y:S02]  /*4b090*/  LDL.LU R21, [R1+0x6e4] ;  /* 0x0006e40001157983 */ /* 0x000f240000300800 */
[----:B------:R-:W4:Y:S02]  /*4b0a0*/  LDL.LU R22, [R1+0x6e8] ;  /* 0x0006e80001167983 */ /* 0x000f240000300800 */
[----:B------:R-:W4:Y:S01]  /*4b0b0*/  LDL.LU R23, [R1+0x6ec] ;  /* 0x0006ec0001177983 */ /* 0x000f220000300800 */
[----:B0-----:R-:W-:-:S02]  /*4b0c0*/  MOV R8, R19 ;  /* 0x0000001300087202 */ /* 0x001fc40000000f00 */
        /* <DEDUP_REMOVED lines=72> */
[----:B------:R-:W3:Y:S11]  /*4b550*/  LDL.LU.64 R12, [R1+0x2898] ;  /* 0x00289800010c7983 */ /* 0x000ef60000300a00 */
[----:B------:R-:W-:Y:S10]  /*4b560*/  @!UPT UIADD3 URZ, URZ, URZ, URZ ;  /* 0x0000003f3f3ff290 */ /* 0x000ff4000fffe03f */
[----:B------:R0:W-:Y:S01]  /*4b570*/  STL.64 [R1+0x4e0], R16 ;  /* 0x0004e01001007387 */ /* 0x0001e20000100a00 */
[----:B------:R1:W-:Y:S03]  /*4b580*/  STL.64 [R1+0x4e8], R18 ;  /* 0x0004e81201007387 */ /* 0x0003e60000100a00 */
[----:B0-----:R-:W2:Y:S01]  /*4b590*/  LDL.LU.64 R16, [R1+0x2890] ;  /* 0x0028900001107983 */ /* 0x001ea20000300a00 */
[----:B-1----:R-:W5:Y:S02]  /*4b5a0*/  LDL.LU R18, [R1+0x6b8] ;  /* 0x0006b80001127983 */ /* 0x002f640000300800 */
[----:B------:R-:W5:Y:S01]  /*4b5b0*/  LDL.LU R19, [R1+0x6bc] ;  /* 0x0006bc0001137983 */ /* 0x000f620000300800 */
[C---:B---3--:R-:W-:Y:S01]  /*4b5c0*/  HMMA.16816.F32 R12, R24.reuse, R12, R4 ;  /* 0x0000000c180c723c */ /* 0x048fe20000001804 */
[----:B-----5:R-:W-:Y:S01]  /*4b5d0*/  STL.64 [R1+0x2840], R18 ;  /* 0x0028401201007387 */ /* 0x020fe20000100a00 */
[----:B--2---:R0:W-:Y:S03]  /*4b5e0*/  STL.64 [R1+0x2838], R16 ;  /* 0x0028381001007387 */ /* 0x0041e60000100a00 */
[----:B0-----:R-:W2:Y:S01]  /*4b5f0*/  LDL.LU R16, [R1+0x6f0] ;  /* 0x0006f00001107983 */ /* 0x001ea20000300800 */
[----:B------:R-:W2:Y:S02]  /*4b600*/  LDL.LU R17, [R1+0x6f4] ;  /* 0x0006f40001117983 */ /* 0x000ea40000300800 */
[----:B------:R-:W2:Y:S02]  /*4b610*/  LDL.LU R18, [R1+0x6f8] ;  /* 0x0006f80001127983 */ /* 0x000ea40000300800 */
[----:B------:R-:W2:Y:S01]  /*4b620*/  LDL.LU R19, [R1+0x6fc] ;  /* 0x0006fc0001137983 */ /* 0x000ea20000300800 */
[----:B------:R-:W3:Y:S01]  /*4b630*/  LDL.LU.64 R6, [R1+0x2888] ;  /* 0x0028880001067983 */ /* 0x000ee20000300a00 */
[----:B------:R-:W3:Y:S11]  /*4b640*/  LDL.LU.64 R4, [R1+0x2880] ;  /* 0x0028800001047983 */ /* 0x000ef60000300a00 */
[----:B------:R0:W-:Y:S02]  /*4b650*/  STL.64 [R1+0x4d0], R12 ;  /* 0x0004d00c01007387 */ /* 0x0001e40000100a00 */
[----:B------:R3:W-:Y:S01]  /*4b660*/  STL.64 [R1+0x4d8], R14 ;  /* 0x0004d80e01007387 */ /* 0x0007e20000100a00 */
[----:B0-----:R-:W3:Y:S02]  /*4b670*/  LDL.LU.64 R12, [R1+0x2878] ;  /* 0x00287800010c7983 */ /* 0x001ee40000300a00 */
[C---:B---3--:R-:W-:Y:S02]  /*4b680*/  HMMA.16816.F32 R12, R24.reuse, R12, R4 ;  /* 0x0000000c180c723c */ /* 0x048fe40000001804 */
[----:B------:R-:W3:Y:S01]  /*4b690*/  LDL.LU.64 R6, [R1+0x2870] ;  /* 0x0028700001067983 */ /* 0x000ee20000300a00 */
[----:B------:R-:W5:Y:S11]  /*4b6a0*/  LDL.LU.64 R4, [R1+0x2868] ;  /* 0x0028680001047983 */ /* 0x000f760000300a00 */
[----:B------:R-:W-:Y:S09]  /*4b6b0*/  @!UPT UIADD3 URZ, URZ, URZ, URZ ;  /* 0x0000003f3f3ff290 */ /* 0x000ff2000fffe03f */
[----:B------:R-:W-:Y:S01]  /*4b6c0*/  STL.64 [R1+0x4c0], R12 ;  /* 0x0004c00c01007387 */ /* 0x000fe20000100a00 */
[----:B------:R0:W-:Y:S03]  /*4b6d0*/  STL.64 [R1+0x4c8], R14 ;  /* 0x0004c80e01007387 */ /* 0x0001e60000100a00 */
[----:B0-----:R-:W3:Y:S01]  /*4b6e0*/  LDL.LU.64 R14, [R1+0x2860] ;  /* 0x00286000010e7983 */ /* 0x001ee20000300a00 */
[----:B------:R-:W3:Y:S01]  /*4b6f0*/  LDL.LU.64 R12, [R1+0x2858] ;  /* 0x00285800010c7983 */ /* 0x000ee20000300a00 */
[----:B--2---:R-:W-:Y:S11]  /*4b700*/  HMMA.16816.F32 R16, R24, R8, R16 ;  /* 0x000000081810723c */ /* 0x004ff60000001810 */
[----:B------:R-:W-:Y:S11]  /*4b710*/  @!UPT UIADD3 URZ, URZ, URZ, URZ ;  /* 0x0000003f3f3ff290 */ /* 0x000ff6000fffe03f */
[----:B------:R-:W-:Y:S01]  /*4b720*/  @!UPT UIADD3 URZ, URZ, URZ, URZ ;  /* 0x0000003f3f3ff290 */ /* 0x000fe2000fffe03f */
[----:B------:R0:W-:Y:S01]  /*4b730*/  STL.64 [R1+0x4b0], R16 ;  /* 0x0004b01001007387 */ /* 0x0001e20000100a00 */
[----:B------:R1:W-:Y:S03]  /*4b740*/  STL.64 [R1+0x4b8], R18 ;  /* 0x0004b81201007387 */ /* 0x0003e60000100a00 */
[----:B0-----:R-:W2:Y:S01]  /*4b750*/  LDL.LU R16, [R1+0x6d0] ;  /* 0x0006d00001107983 */ /* 0x001ea20000300800 */
[----:B------:R-:W2:Y:S02]  /*4b760*/  LDL.LU R17, [R1+0x6d4] ;  /* 0x0006d40001117983 */ /* 0x000ea40000300800 */
[----:B-1----:R-:W2:Y:S01]  /*4b770*/  LDL.LU R18, [R1+0x6d8] ;  /* 0x0006d80001127983 */ /* 0x002ea20000300800 */
[----:B---3--:R-:W-:Y:S02]  /*4b780*/  MOV R19, R13 ;  /* 0x0000000d00137202 */ /* 0x008fe40000000f00 */
[----:B------:R-:W3:Y:S01]  /*4b790*/  LDL.LU R13, [R1+0x9c8] ;  /* 0x0009c800010d7983 */ /* 0x000ee20000300800 */
[----:B------:R-:W-:Y:S01]  /*4b7a0*/  IMAD.MOV.U32 R8, RZ, RZ, R15 ;  /* 0x000000ffff087224 */ /* 0x000fe200078e000f */
[----:B------:R-:W-:-:S02]  /*4b7b0*/  MOV R9, R14 ;  /* 0x0000000e00097202 */ /* 0x000fc40000000f00 */
[----:B---3--:R0:W-:Y:S02]  /*4b7c0*/  STL.64 [R1+0x27c8], R12 ;  /* 0x0027c80c01007387 */ /* 0x0081e40000100a00 */
[----:B0-----:R-:W-:Y:S01]  /*4b7d0*/  IMAD.MOV.U32 R12, RZ, RZ, R7 ;  /* 0x000000ffff0c7224 */ /* 0x001fe200078e0007 */
[----:B------:R-:W-:-:S07]  /*4b7e0*/  MOV R13, R6 ;  /* 0x00000006000d7202 */ /* 0x000fce0000000f00 */
[----:B----4-:R-:W-:Y:S01]  /*4b7f0*/  HMMA.16816.F32 R12, R24, R12, R20 ;  /* 0x0000000c180c723c */ /* 0x010fe20000001814 */
[----:B------:R-:W3:Y:S01]  /*4b800*/  LDL.LU.64 R20, [R1+0x2850] ;  /* 0x0028500001147983 */ /* 0x000ee20000300a00 */
[----:B------:R-:W4:Y:S11]  /*4b810*/  LDL.LU R7, [R1+0x994] ;  /* 0x0009940001077983 */ /* 0x000f360000300800 */
[----:B------:R-:W-:Y:S10]  /*4b820*/  @!UPT UIADD3 URZ, URZ, URZ, URZ ;  /* 0x0000003f3f3ff290 */ /* 0x000ff4000fffe03f */
[----:B------:R0:W-:Y:S01]  /*4b830*/  STL.64 [R1+0x4a0], R12 ;  /* 0x0004a00c01007387 */ /* 0x0001e20000100a00 */
[----:B------:R1:W-:Y:S03]  /*4b840*/  STL.64 [R1+0x4a8], R14 ;  /* 0x0004a80e01007387 */ /* 0x0003e60000100a00 */
[----:B0-----:R-:W2:Y:S01]  /*4b850*/  LDL.LU R12, [R1+0x840] ;  /* 0x00084000010c7983 */ /* 0x001ea20000300800 */
[----:B------:R-:W2:Y:S02]  /*4b860*/  LDL.LU R13, [R1+0x844] ;  /* 0x00084400010d7983 */ /* 0x000ea40000300800 */
[----:B-1----:R-:W2:Y:S02]  /*4b870*/  LDL.LU R14, [R1+0x848] ;  /* 0x00084800010e7983 */ /* 0x002ea40000300800 */
[----:B------:R-:W2:Y:S01]  /*4b880*/  LDL.LU R15, [R1+0x84c] ;  /* 0x00084c00010f7983 */ /* 0x000ea20000300800 */
[----:B------:R-:W4:Y:S01]  /*4b890*/  LDL.LU R6, [R1+0x990] ;  /* 0x0009900001067983 */ /* 0x000f220000300800 */
[----:B------:R-:W-:-:S03]  /*4b8a0*/  MOV R23, R29 ;  /* 0x0000001d00177202 */ /* 0x000fc60000000f00 */
[----:B--2---:R-:W-:Y:S01]  /*4b8b0*/  STL.64 [R1+0x27d8], R14 ;  /* 0x0027d80e01007387 */ /* 0x004fe20000100a00 */
[----:B------:R0:W-:Y:S02]  /*4b8c0*/  STL.64 [R1+0x27d0], R12 ;  /* 0x0027d00c01007387 */ /* 0x0001e40000100a00 */
[----:B------:R-:W2:Y:S02]  /*4b8d0*/  LDL.LU R22, [R1+0x838] ;  /* 0x0008380001167983 */ /* 0x000ea40000300800 */
[----:B------:R-:W3:Y:S02]  /*4b8e0*/  LDL.LU R29, [R1+0x2848] ;  /* 0x00284800011d7983 */ /* 0x000ee40000300800 */
[----:B0-----:R-:W-:Y:S02]  /*4b8f0*/  IMAD.MOV.U32 R13, RZ, RZ, R0 ;  /* 0x000000ffff0d7224 */ /* 0x001fe400078e0000 */
[----:B------:R-:W4:Y:S01]  /*4b900*/  LDL.LU R0, [R1+0x9c0] ;  /* 0x0009c00001007983 */ /* 0x000f220000300800 */
[----:B------:R-:W4:Y:S03]  /*4b910*/  LDL.LU R3, [R1+0x9c4] ;  /* 0x0009c40001037983 */ /* 0x000f260000300800 */
[----:B--2---:R-:W-:Y:S01]  /*4b920*/  STL.64 [R1+0x27e8], R22 ;  /* 0x0027e81601007387 */ /* 0x004fe20000100a00 */
[----:B---3--:R0:W-:Y:S03]  /*4b930*/  STL.64 [R1+0x27e0], R20 ;  /* 0x0027e01401007387 */ /* 0x0081e60000100a00 */
[----:B0-----:R-:W2:Y:S01]  /*4b940*/  LDL.LU R20, [R1+0x850] ;  /* 0x0008500001147983 */ /* 0x001ea20000300800 */
[----:B------:R-:W2:Y:S02]  /*4b950*/  LDL.LU R21, [R1+0x854] ;  /* 0x0008540001157983 */ /* 0x000ea40000300800 */
[----:B------:R-:W3:Y:S02]  /*4b960*/  LDL.LU R22, [R1+0x858] ;  /* 0x0008580001167983 */ /* 0x000ee40000300800 */
[----:B------:R-:W3:Y:S01]  /*4b970*/  LDL.LU R23, [R1+0x85c] ;  /* 0x00085c0001177983 */ /* 0x000ee20000300800 */
[----:B------:R-:W-:Y:S01]  /*4b980*/  HMMA.16816.F32 R8, R24, R8, R16 ;  /* 0x000000081808723c */ /* 0x000fe20000001810 */
[----:B---3--:R-:W-:Y:S01]  /*4b990*/  STL.64 [R1+0x27f8], R22 ;  /* 0x0027f81601007387 */ /* 0x008fe20000100a00 */
        /* <DEDUP_REMOVED lines=8> */
[----:B------:R-:W-:Y:S01]  /*4ba20*/  STL.64 [R1+0x498], R10 ;  /* 0x0004980a01007387 */ /* 0x000fe20000100a00 */
[----:B0-----:R-:W3:Y:S01]  /*4ba30*/  LDL.LU.64 R8, [R1+0x2830] ;  /* 0x0028300001087983 */ /* 0x001ee20000300a00 */
[----:B------:R-:W-:-:S07]  /*4ba40*/  MOV R12, R2 ;  /* 0x00000002000c7202 */ /* 0x000fce0000000f00 */
[C---:B--2---:R-:W-:Y:S08]  /*4ba50*/  HMMA.16816.F32 R20, R24.reuse, R12, R20 ;  /* 0x0000000c1814723c */ /* 0x044ff00000001814 */
[----:B---3--:R-:W-:Y:S01]  /*4ba60*/  HMMA.16816.F32 R12, R24, R8, R16 ;  /* 0x00000008180c723c */ /* 0x008fe20000001810 */
[----:B-----5:R-:W0:Y:S11]  /*4ba70*/  LDSM.16.M88.4 R8, [R5+0x29080] ;  /* 0x029080000508783b */ /* 0x020e360000000200 */
[----:B------:R-:W-:Y:S03]  /*4ba80*/  @!UPT UIADD3 URZ, URZ, URZ, URZ ;  /* 0x0000003f3f3ff290 */ /* 0x000fe6000fffe03f */
[----:B------:R-:W-:Y:S01]  /*4ba90*/  STL.64 [R1+0x480], R20 ;  /* 0x0004801401007387 */ /* 0x000fe20000100a00 */
[----:B------:R-:W-:Y:S02]  /*4baa0*/  STL.64 [R1+0x488], R22 ;  /* 0x0004881601007387 */ /* 0x000fe40000100a00 */
[----:B------:R-:W-:Y:S05]  /*4bab0*/  LDSM.16.M88.4 R20, [R5+0x29880] ;  /* 0x029880000514783b */ /* 0x000fea0000000200 */
[----:B------:R-:W-:Y:S01]  /*4bac0*/  STL.64 [R1+0x470], R12 ;  /* 0x0004700c01007387 */ /* 0x000fe20000100a00 */
[----:B------:R-:W-:Y:S02]  /*4bad0*/  STL.64 [R1+0x478], R14 ;  /* 0x0004780e01007387 */ /* 0x000fe40000100a00 */
[----:B------:R-:W-:Y:S01]  /*4bae0*/  LDSM.16.M88.4 R12, [R5+0x2a080] ;  /* 0x02a08000050c783b */ /* 0x000fe20000000200 */
[----:B0-----:R-:W-:Y:S01]  /*4baf0*/  STL.64 [R1+0x80], R8 ;  /* 0x0000800801007387 */ /* 0x001fe20000100a00 */
[----:B------:R-:W-:-:S02]  /*4bb00*/  MOV R16, R8 ;  /* 0x0000000800107202 */ /* 0x000fc40000000f00 */
[----:B------:R-:W-:Y:S02]  /*4bb10*/  STL.64 [R1+0x88], R10 ;  /* 0x0000880a01007387 */ /* 0x000fe40000100a00 */
[----:B------:R-:W-:Y:S02]  /*4bb20*/  IMAD.MOV.U32 R2, RZ, RZ, R9 ;  /* 0x000000ffff027224 */ /* 0x000fe400078e0009 */
[----:B------:R-:W0:Y:S04]  /*4bb30*/  LDSM.16.M88.4 R8, [R5+0x2a880] ;  /* 0x02a880000508783b */ /* 0x000e280000000200 */
[----:B0-----:R-:W-:Y:S01]  /*4bb40*/  STL.64 [R1+0x2818], R10 ;  /* 0x0028180a01007387 */ /* 0x001fe20000100a00 */
[----:B------:R0:W-:Y:S02]  /*4bb50*/  STL.64 [R1+0x2810], R8 ;  /* 0x0028100801007387 */ /* 0x0001e40000100a00 */
[----:B0-----:R-:W-:-:S02]  /*4bb60*/  MOV R8, R16 ;  /* 0x0000001000087202 */ /* 0x001fc40000000f00 */
        /* <DEDUP_REMOVED lines=55> */
[----:B------:R-:W-:Y:S02]  /*4bee0*/  FMUL R0, R0, 1.4426950216293334961 ;  /* 0x3fb8aa3b00007820 */ /* 0x000fe40000400000 */
[----:B------:R-:W-:-:S04]  /*4bef0*/  FFMA R2, R7, c[0x0][0x188], -R29 ;  /* 0x0000620007027a23 */ /* 0x000fc8000000081d */
[----:B------:R-:W1:Y:S01]  /*4bf00*/  MUFU.EX2 R0, R0 ;  /* 0x0000000000007308 */ /* 0x000e620000000800 */
[----:B------:R-:W-:Y:S01]  /*4bf10*/  FMUL R2, R2, 1.4426950216293334961 ;  /* 0x3fb8aa3b02027820 */ /* 0x000fe20000400000 */
[C---:B-----5:R-:W-:Y:S01]  /*4bf20*/  HMMA.16816.F32 R8, R24.reuse, R8, R12 ;  /* 0x000000081808723c */ /* 0x060fe2000000180c */
[----:B------:R-:W2:Y:S07]  /*4bf30*/  LDL.LU.64 R12, [R1+0x27c8] ;  /* 0x0027c800010c7983 */ /* 0x000eae0000300a00 */
[----:B----4-:R-:W-:Y:S01]  /*4bf40*/  HMMA.16816.F32 R16, R24, R16, R20 ;  /* 0x000000101810723c */ /* 0x010fe20000001814 */
[----:B---3--:R-:W3:Y:S01]  /*4bf50*/  LDSM.16.M88.4 R20, [R5+0x2b880] ;  /* 0x02b880000514783b */ /* 0x008ee20000000200 */
[----:B------:R-:W4:Y:S01]  /*4bf60*/  MUFU.EX2 R2, R2 ;  /* 0x0000000200027308 */ /* 0x000f220000000800 */
[----:B-1----:R-:W-:Y:S11]  /*4bf70*/  STL [R1+0xac0], R0 ;  /* 0x000ac00001007387 */ /* 0x002ff60000100800 */
[----:B------:R-:W-:Y:S01]  /*4bf80*/  @!UPT UIADD3 URZ, URZ, URZ, URZ ;  /* 0x0000003f3f3ff290 */ /* 0x000fe2000fffe03f */
[----:B------:R1:W-:Y:S01]  /*4bf90*/  STL.64 [R1+0x430], R8 ;  /* 0x0004300801007387 */ /* 0x0003e20000100a00 */
[----:B------:R-:W-:Y:S08]  /*4bfa0*/  STL.64 [R1+0x438], R10 ;  /* 0x0004380a01007387 */ /* 0x000ff00000100a00 */
[----:B0-----:R-:W-:Y:S01]  /*4bfb0*/  IMAD.MOV.U32 R29, RZ, RZ, R19 ;  /* 0x000000ffff1d7224 */ /* 0x001fe200078e0013 */
[----:B-1----:R-:W5:Y:S01]  /*4bfc0*/  LDL.LU.64 R8, [R1+0x27c0] ;  /* 0x0027c00001087983 */ /* 0x002f620000300a00 */
[----:B--2---:R-:W-:-:S04]  /*4bfd0*/  FFMA R0, R13, c[0x0][0x188], -R28 ;  /* 0x000062000d007a23 */ /* 0x004fc8000000081c */
[----:B------:R-:W-:Y:S02]  /*4bfe0*/  FMUL R3, R0, 1.4426950216293334961 ;  /* 0x3fb8aa3b00037820 */ /* 0x000fe40000400000 */
[----:B------:R-:W2:Y:S01]  /*4bff0*/  LDL.LU R0, [R1+0x9cc] ;  /* 0x0009cc0001007983 */ /* 0x000ea20000300800 */
[----:B----4-:R-:W-:Y:S02]  /*4c000*/  STL [R1+0xabc], R2 ;  /* 0x000abc0201007387 */ /* 0x010fe40000100800 */
[----:B------:R-:W-:Y:S02]  /*4c010*/  STL.64 [R1+0x420], R16 ;  /* 0x0004201001007387 */ /* 0x000fe40000100a00 */
[----:B------:R-:W-:Y:S01]  /*4c020*/  STL [R1+0x428], R18 ;  /* 0x0004281201007387 */ /* 0x000fe20000100800 */
[----:B------:R-:W-:Y:S04]  /*4c030*/  STL [R1+0x24a8], R29 ;  /* 0x0024a81d01007387 */ /* 0x000fe80000100800 */
[----:B------:R-:W0:Y:S01]  /*4c040*/  LDSM.16.M88.4 R16, [R5+0x2c080] ;  /* 0x02c080000510783b */ /* 0x000e220000000200 */
[----:B---3--:R-:W-:Y:S02]  /*4c050*/  STL.64 [R1+0x30], R20 ;  /* 0x0000301401007387 */ /* 0x008fe40000100a00 */
[----:B------:R-:W-:Y:S02]  /*4c060*/  STL.64 [R1+0x38], R22 ;  /* 0x0000381601007387 */ /* 0x000fe40000100a00 */
[----:B------:R-:W1:Y:S04]  /*4c070*/  LDSM.16.M88.4 R20, [R5+0x2c880] ;  /* 0x02c880000514783b */ /* 0x000e680000000200 */
[----:B0-----:R-:W-:Y:S01]  /*4c080*/  STL.64 [R1+0x20], R16 ;  /* 0x0000201001007387 */ /* 0x001fe20000100a00 */
[----:B------:R-:W-:Y:S02]  /*4c090*/  STL.64 [R1+0x28], R18 ;  /* 0x0000281201007387 */ /* 0x000fe40000100a00 */
[----:B------:R-:W3:Y:S02]  /*4c0a0*/  LDL.LU R29, [R1+0x998] ;  /* 0x00099800011d7983 */ /* 0x000ee40000300800 */
[----:B------:R-:W0:Y:S01]  /*4c0b0*/  LDSM.16.M88.4 R16, [R5+0x2d080] ;  /* 0x02d080000510783b */ /* 0x000e220000000200 */
[----:B-1----:R-:W-:Y:S03]  /*4c0c0*/  STL.64 [R1+0x10], R20 ;  /* 0x0000101401007387 */ /* 0x002fe60000100a00 */
[----:B------:R-:W-:Y:S02]  /*4c0d0*/  STL.64 [R1+0x18], R22 ;  /* 0x0000181601007387 */ /* 0x000fe40000100a00 */
[----:B------:R-:W1:Y:S01]  /*4c0e0*/  LDSM.16.M88.4 R20, [R5+0x2d880] ;  /* 0x02d880000514783b */ /* 0x000e620000000200 */
[----:B0-----:R-:W-:Y:S03]  /*4c0f0*/  STL.64 [R1], R16 ;  /* 0x0000001001007387 */ /* 0x001fe60000100a00 */
[----:B------:R-:W-:Y:S02]  /*4c100*/  STL.64 [R1+0x8], R18 ;  /* 0x0000081201007387 */ /* 0x000fe40000100a00 */
[----:B-1----:R-:W-:Y:S02]  /*4c110*/  STL.64 [R1+0x2778], R22 ;  /* 0x0027781601007387 */ /* 0x002fe40000100a00 */
[----:B------:R0:W-:Y:S01]  /*4c120*/  STL.64 [R1+0x2770], R20 ;  /* 0x0027701401007387 */ /* 0x0001e20000100a00 */
[----:B------:R-:W1:Y:S04]  /*4c130*/  LDSM.16.M88.4 R16, [R5+0x2e080] ;  /* 0x02e080000510783b */ /* 0x000e680000000200 */
[----:B0-----:R-:W4:Y:S04]  /*4c140*/  LDL.LU.64 R20, [R1+0x30] ;  /* 0x0000300001147983 */ /* 0x001f280000300a00 */
[----:B-1----:R5:W-:Y:S01]  /*4c150*/  STL [R1+0x22bc], R18 ;  /* 0x0022bc1201007387 */ /* 0x002be20000100800 */
[----:B------:R-:W-:Y:S02]  /*4c160*/  STL [R1+0x22b8], R19 ;  /* 0x0022b81301007387 */ /* 0x000fe40000100800 */
[----:B------:R0:W-:Y:S02]  /*4c170*/  STL.64 [R1+0x2768], R16 ;  /* 0x0027681001007387 */ /* 0x0001e40000100a00 */
[----:B-----5:R-:W-:Y:S01]  /*4c180*/  IMAD.MOV.U32 R18, RZ, RZ, R8 ;  /* 0x000000ffff127224 */ /* 0x020fe200078e0008 */
[----:B0-----:R-:W-:-:S02]  /*4c190*/  MOV R16, R12 ;  /* 0x0000000c00107202 */ /* 0x001fc40000000f00 */
[----:B------:R-:W-:Y:S01]  /*4c1a0*/  MOV R17, R9 ;  /* 0x0000000900117202 */ /* 0x000fe20000000f00 */
[----:B------:R-:W0:Y:S04]  /*4c1b0*/  LDSM.16.M88.4 R12, [R5+0x2e880] ;  /* 0x02e88000050c783b */ /* 0x000e280000000200 */
[----:B------:R-:W1:Y:S01]  /*4c1c0*/  LDSM.16.M88.4 R8, [R5+0x2f080] ;  /* 0x02f080000508783b */ /* 0x000e620000000200 */
[----:B------:R-:W-:Y:S02]  /*4c1d0*/  MOV R19, R4 ;  /* 0x0000000400137202 */ /* 0x000fe40000000f00 */
[----:B------:R-:W5:Y:S01]  /*4c1e0*/  LDSM.16.M88.4 R4, [R5+0x2f880] ;  /* 0x02f880000504783b */ /* 0x000f620000000200 */
[----:B------:R-:W0:Y:S02]  /*4c1f0*/  MUFU.EX2 R2, R3 ;  /* 0x0000000300027308 */ /* 0x000e240000000800 */
[----:B0-----:R-:W-:Y:S01]  /*4c200*/  STL [R1+0x22b4], R14 ;  /* 0x0022b40e01007387 */ /* 0x001fe20000100800 */
[----:B------:R-:W-:Y:S02]  /*4c210*/  STL [R1+0x22b0], R15 ;  /* 0x0022b00f01007387 */ /* 0x000fe40000100800 */
[----:B-1----:R-:W-:Y:S02]  /*4c220*/  STL [R1+0x226c], R10 ;  /* 0x00226c0a01007387 */ /* 0x002fe40000100800 */
[----:B------:R-:W-:Y:S01]  /*4c230*/  STL [R1+0x2268], R11 ;  /* 0x0022680b01007387 */ /* 0x000fe20000100800 */
[----:B-----5:R-:W-:Y:S01]  /*4c240*/  STL [R1+0x2344], R6 ;  /* 0x0023440601007387 */ /* 0x020fe20000100800 */
[----:B------:R-:W-:Y:S02]  /*4c250*/  STL [R1+0x2340], R7 ;  /* 0x0023400701007387 */ /* 0x000fe40000100800 */
[----:B------:R0:W-:Y:S02]  /*4c260*/  STL.64 [R1+0x27b8], R4 ;  /* 0x0027b80401007387 */ /* 0x0001e40000100a00 */
[----:B0-----:R-:W5:Y:S01]  /*4c270*/  LDL.LU.64 R4, [R1+0x20] ;  /* 0x0000200001047983 */ /* 0x001f620000300a00 */
[----:B------:R-:W-:Y:S01]  /*4c280*/  STL [R1+0xab4], R2 ;  /* 0x000ab40201007387 */ /* 0x000fe20000100800 */
[----:B----4-:R-:W-:Y:S11]  /*4c290*/  HMMA.16816.F32 R16, R24, R20, R16 ;  /* 0x000000141810723c */ /* 0x010ff60000001810 */
[----:B------:R-:W-:Y:S11]  /*4c2a0*/  @!UPT UIADD3 URZ, URZ, URZ, URZ ;  /* 0x0000003f3f3ff290 */ /* 0x000ff6000fffe03f */
[----:B------:R-:W-:Y:S01]  /*4c2b0*/  @!UPT UIADD3 URZ, URZ, URZ, URZ ;  /* 0x0000003f3f3ff290 */ /* 0x000fe2000fffe03f */
[----:B------:R-:W-:Y:S01]  /*4c2c0*/  STL.64 [R1+0x410], R16 ;  /* 0x0004101001007387 */ /* 0x000fe20000100a00 */
[----:B------:R-:W-:Y:S02]  /*4c2d0*/  STL.64 [R1+0x418], R18 ;  /* 0x0004181201007387 */ /* 0x000fe40000100a00 */
[----:B------:R-:W4:Y:S01]  /*4c2e0*/  LDL.LU R10, [R1+0x99c] ;  /* 0x00099c00010a7983 */ /* 0x000f220000300800 */
[----:B------:R-:W-:Y:S01]  /*4c2f0*/  MOV R14, R20 ;  /* 0x00000014000e7202 */ /* 0x000fe20000000f00 */
[----:B------:R-:W-:Y:S02]  /*4c300*/  IMAD.MOV.U32 R3, RZ, RZ, R21 ;  /* 0x000000ffff037224 */ /* 0x000fe400078e0015 */
[----:B--2---:R-:W-:Y:S01]  /*4c310*/  FFMA R0, R0, c[0x0][0x188], -R28 ;  /* 0x0000620000007a23 */ /* 0x004fe2000000081c */
[----:B----4-:R-:W-:Y:S01]  /*4c320*/  STL [R1+0x27b0], R10 ;  /* 0x0027b00a01007387 */ /* 0x010fe20000100800 */
[----:B------:R0:W-:Y:S03]  /*4c330*/  STL.64 [R1+0x27a8], R8 ;  /* 0x0027a80801007387 */ /* 0x0001e60000100a00 */
[----:B0-----:R-:W5:Y:S01]  /*4c340*/  LDL.LU R8, [R1+0x960] ;  /* 0x0009600001087983 */ /* 0x001f620000300800 */
[----:B------:R-:W5:Y:S02]  /*4c350*/  LDL.LU R9, [R1+0x964] ;  /* 0x0009640001097983 */ /* 0x000f640000300800 */
[----:B------:R-:W5:Y:S02]  /*4c360*/  LDL.LU R10, [R1+0x968] ;  /* 0x00096800010a7983 */ /* 0x000f640000300800 */
[----:B------:R-:W5:Y:S01]  /*4c370*/  LDL.LU R11, [R1+0x96c] ;  /* 0x00096c00010b7983 */ /* 0x000f620000300800 */
[----:B------:R-:W2:Y:S01]  /*4c380*/  LDL.LU R20, [R1+0x940] ;  /* 0x0009400001147983 */ /* 0x000ea20000300800 */
[----:B------:R-:W2:Y:S02]  /*4c390*/  LDL.LU R21, [R1+0x944] ;  /* 0x0009440001157983 */ /* 0x000ea40000300800 */
[----:B------:R-:W4:Y:S02]  /*4c3a0*/  LDL.LU R22, [R1+0x948] ;  /* 0x0009480001167983 */ /* 0x000f240000300800 */
[----:B------:R-:W4:Y:S02]  /*4c3b0*/  LDL.LU R23, [R1+0x94c] ;  /* 0x00094c0001177983 */ /* 0x000f240000300800 */
[----:B------:R-:W-:-:S06]  /*4c3c0*/  FMUL R2, R0, 1.4426950216293334961 ;  /* 0x3fb8aa3b00027820 */ /* 0x000fcc0000400000 */
[----:B------:R-:W0:Y:S01]  /*4c3d0*/  MUFU.EX2 R2, R2 ;  /* 0x0000000200027308 */ /* 0x000e220000000800 */
[----:B----4-:R-:W-:Y:S01]  /*4c3e0*/  STL.64 [R1+0x2798], R22 ;  /* 0x0027981601007387 */ /* 0x010fe20000100a00 */
[----:B--2---:R1:W-:Y:S03]  /*4c3f0*/  STL.64 [R1+0x2790], R20 ;  /* 0x0027901401007387 */ /* 0x0043e60000100a00 */
[----:B-1----:R-:W2:Y:S01]  /*4c400*/  LDL.LU R20, [R1+0x950] ;  /* 0x0009500001147983 */ /* 0x002ea20000300800 */
[----:B------:R-:W2:Y:S02]  /*4c410*/  LDL.LU R21, [R1+0x954] ;  /* 0x0009540001157983 */ /* 0x000ea40000300800 */
[----:B------:R-:W2:Y:S02]  /*4c420*/  LDL.LU R22, [R1+0x958] ;  /* 0x0009580001167983 */ /* 0x000ea40000300800 */
[----:B------:R-:W2:Y:S01]  /*4c430*/  LDL.LU R23, [R1+0x95c] ;  /* 0x00095c0001177983 */ /* 0x000ea20000300800 */
[----:B------:R-:W-:Y:S01]  /*4c440*/  STL [R1+0x26d0], R14 ;  /* 0x0026d00e01007387 */ /* 0x000fe20000100800 */
[----:B------:R-:W4:Y:S02]  /*4c450*/  LDL.LU R16, [R1+0x930] ;  /* 0x0009300001107983 */ /* 0x000f240000300800 */
[----:B0-----:R-:W-:Y:S02]  /*4c460*/  STL [R1+0xab8], R2 ;  /* 0x000ab80201007387 */ /* 0x001fe40000100800 */
[----:B------:R-:W4:Y:S01]  /*4c470*/  LDL.LU R17, [R1+0x934] ;  /* 0x0009340001117983 */ /* 0x000f220000300800 */
[----:B------:R-:W2:Y:S01]  /*4c480*/  LDL.LU R18, [R1+0x938] ;  /* 0x0009380001127983 */ /* 0x000ea20000300800 */
[----:B------:R-:W2:Y:S01]  /*4c490*/  LDL.LU R19, [R1+0x93c] ;  /* 0x00093c0001137983 */ /* 0x000ea20000300800 */
[----:B-----5:R-:W-:Y:S02]  /*4c4a0*/  HMMA.16816.F32 R8, R24, R4, R8 ;  /* 0x000000041808723c */ /* 0x020fe40000001808 */
[----:B--2---:R-:W-:Y:S01]  /*4c4b0*/  STL.64 [R1+0x2788], R18 ;  /* 0x0027881201007387 */ /* 0x004fe20000100a00 */
[----:B----4-:R0:W-:Y:S03]  /*4c4c0*/  STL.64 [R1+0x2780], R16 ;  /* 0x0027801001007387 */ /* 0x0101e60000100a00 */
[----:B0-----:R-:W2:Y:S01]  /*4c4d0*/  LDL.LU.64 R16, [R1] ;  /* 0x0000000001107983 */ /* 0x001ea20000300a00 */
[----:B---3--:R-:W-:Y:S01]  /*4c4e0*/  FFMA R0, R29, c[0x0][0x188], -R28 ;  /* 0x000062001d007a23 */ /* 0x008fe2000000081c */
[----:B------:R-:W-:-:S02]  /*4c4f0*/  MOV R29, R4 ;  /* 0x00000004001d7202 */ /* 0x000fc40000000f00 */
[----:B------:R-:W-:Y:S11]  /*4c500*/  MOV R15, R5 ;  /* 0x00000005000f7202 */ /* 0x000ff60000000f00 */
[----:B------:R-:W-:Y:S03]  /*4c510*/  @!UPT UIADD3 URZ, URZ, URZ, URZ ;  /* 0x0000003f3f3ff290 */ /* 0x000fe6000fffe03f */
[----:B------:R-:W-:Y:S01]  /*4c520*/  IMAD.MOV.U32 R6, RZ, RZ, R10 ;  /* 0x000000ffff067224 */ /* 0x000fe200078e000a */
[----:B--2---:R0:W-:Y:S04]  /*4c530*/  STL.64 [R1+0x27a0], R16 ;  /* 0x0027a01001007387 */ /* 0x0041e80000100a00 */
[----:B0-----:R-:W2:Y:S01]  /*4c540*/  LDL.LU.64 R16, [R1+0x10] ;  /* 0x0000100001107983 */ /* 0x001ea20000300a00 */
[----:B------:R-:W3:Y:S02]  /*4c550*/  LDL.LU.64 R4, [R1+0x27b8] ;  /* 0x0027b80001047983 */ /* 0x000ee40000300a00 */
[----:B------:R0:W-:Y:S02]  /*4c560*/  STL.64 [R1+0x400], R8 ;  /* 0x0004000801007387 */ /* 0x0001e40000100a00 */
[----:B------:R-:W4:Y:S01]  /*4c570*/  LDL.LU R10, [R1+0x27b0] ;  /* 0x0027b000010a7983 */ /* 0x000f220000300800 */
[----:B------:R-:W-:Y:S01]  /*4c580*/  MOV R7, R11 ;  /* 0x0000000b00077202 */ /* 0x000fe20000000f00 */
[----:B------:R-:W-:Y:S01]  /*4c590*/  FMUL R2, R0, 1.4426950216293334961 ;  /* 0x3fb8aa3b00027820 */ /* 0x000fe20000400000 */
[----:B0-----:R-:W5:Y:S01]  /*4c5a0*/  LDL.LU.64 R8, [R1+0x27a8] ;  /* 0x0027a80001087983 */ /* 0x001f620000300a00 */
[----:B------:R-:W-:Y:S02]  /*4c5b0*/  STL [R1+0x234c], R6 ;  /* 0x00234c0601007387 */ /* 0x000fe40000100800 */
[----:B------:R-:W-:Y:S02]  /*4c5c0*/  STL [R1+0x2348], R7 ;  /* 0x0023480701007387 */ /* 0x000fe40000100800 */
[----:B------:R0:W-:Y:S01]  /*4c5d0*/  STL [R1+0x24ac], R28 ;  /* 0x0024ac1c01007387 */ /* 0x0001e20000100800 */
[----:B--2---:R-:W-:Y:S01]  /*4c5e0*/  HMMA.16816.F32 R20, R24, R16, R20 ;  /* 0x000000101814723c */ /* 0x004fe20000001814 */
[----:B----4-:R-:W-:Y:S01]  /*4c5f0*/  FFMA R0, R10, c[0x0][0x188], -R28 ;  /* 0x000062000a007a23 */ /* 0x010fe2000000081c */
[----:B0-----:R-:W-:Y:S01]  /*4c600*/  MOV R28, R16 ;  /* 0x00000010001c7202 */ /* 0x001fe20000000f00 */
[----:B------:R0:W1:Y:S02]  /*4c610*/  MUFU.EX2 R10, R2 ;  /* 0x00000002000a7308 */ /* 0x0000640000000800 */
[----:B0-----:R-:W-:-:S02]  /*4c620*/  IMAD.MOV.U32 R2, RZ, RZ, R17 ;  /* 0x000000ffff027224 */ /* 0x001fc400078e0011 */
[----:B------:R-:W2:Y:S11]  /*4c630*/  LDL.LU.64 R16, [R1+0x27a0] ;  /* 0x0027a00001107983 */ /* 0x000eb60000300a00 */
[----:B------:R-:W-:Y:S05]  /*4c640*/  @!UPT UIADD3 URZ, URZ, URZ, URZ ;  /* 0x0000003f3f3ff290 */ /* 0x000fea000fffe03f */
[----:B------:R-:W-:Y:S01]  /*4c650*/  STL [R1+0x3f0], R20 ;  /* 0x0003f01401007387 */ /* 0x000fe20000100800 */
[----:B------:R0:W-:Y:S01]  /*4c660*/  STL [R1+0x3fc], R23 ;  /* 0x0003fc1701007387 */ /* 0x0001e20000100800 */
[----:B------:R-:W-:Y:S02]  /*4c670*/  MOV R7, R22 ;  /* 0x0000001600077202 */ /* 0x000fe40000000f00 */
[----:B------:R-:W-:Y:S01]  /*4c680*/  MOV R6, R21 ;  /* 0x0000001500067202 */ /* 0x000fe20000000f00 */
[----:B0-----:R-:W2:Y:S01]  /*4c690*/  LDL.LU.64 R22, [R1+0x2798] ;  /* 0x0027980001167983 */ /* 0x001ea20000300a00 */
[----:B------:R-:W2:Y:S02]  /*4c6a0*/  LDL.LU.64 R20, [R1+0x2790] ;  /* 0x0027900001147983 */ /* 0x000ea40000300a00 */
[----:B------:R-:W-:Y:S02]  /*4c6b0*/  FMUL R0, R0, 1.4426950216293334961 ;  /* 0x3fb8aa3b00007820 */ /* 0x000fe40000400000 */
[----:B-1----:R-:W-:Y:S01]  /*4c6c0*/  STL [R1+0xaac], R10 ;  /* 0x000aac0a01007387 */ /* 0x002fe20000100800 */
[----:B------:R0:W-:Y:S01]  /*4c6d0*/  STL [R1+0x2354], R7 ;  /* 0x0023540701007387 */ /* 0x0001e20000100800 */
[----:B------:R1:W-:Y:S01]  /*4c6e0*/  STL [R1+0x2350], R6 ;  /* 0x0023500601007387 */ /* 0x0003e20000100800 */
[----:B------:R4:W0:Y:S01]  /*4c6f0*/  MUFU.EX2 R11, R0 ;  /* 0x00000000000b7308 */ /* 0x0008220000000800 */
[----:B------:R-:W3:Y:S01]  /*4c700*/  LDL.LU.64 R18, [R1+0x2788] ;  /* 0x0027880001127983 */ /* 0x000ee20000300a00 */
[----:B--2---:R-:W-:Y:S01]  /*4c710*/  HMMA.16816.F32 R20, R24, R16, R20 ;  /* 0x000000101814723c */ /* 0x004fe20000001814 */
[----:B------:R-:W-:Y:S01]  /*4c720*/  IMAD.MOV.U32 R14, RZ, RZ, R16 ;  /* 0x000000ffff0e7224 */ /* 0x000fe200078e0010 */
[----:B----4-:R-:W-:-:S02]  /*4c730*/  MOV R0, R17 ;  /* 0x0000001100007202 */ /* 0x010fc40000000f00 */
[----:B------:R-:W3:Y:S11]  /*4c740*/  LDL.LU.64 R16, [R1+0x2780] ;  /* 0x0027800001107983 */ /* 0x000ef60000300a00 */
[----:B------:R-:W-:Y:S08]  /*4c750*/  @!UPT UIADD3 URZ, URZ, URZ, URZ ;  /* 0x0000003f3f3ff290 */ /* 0x000ff0000fffe03f */
[----:B------:R2:W-:Y:S01]  /*4c760*/  STL.64 [R1+0x3e0], R20 ;  /* 0x0003e01401007387 */ /* 0x0005e20000100a00 */
[----:B0-----:R-:W-:Y:S01]  /*4c770*/  MOV R7, R22 ;  /* 0x0000001600077202 */ /* 0x001fe20000000f00 */
[----:B-1----:R-:W-:Y:S02]  /*4c780*/  IMAD.MOV.U32 R6, RZ, RZ, R23 ;  /* 0x000000ffff067224 */ /* 0x002fe400078e0017 */
[----:B------:R-:W4:Y:S04]  /*4c790*/  LDL.LU.64 R22, [R1+0x2778] ;  /* 0x0027780001167983 */ /* 0x000f280000300a00 */
[----:B--2---:R-:W3:Y:S01]  /*4c7a0*/  LDL.LU.64 R20, [R1+0x2770] ;  /* 0x0027700001147983 */ /* 0x004ee20000300a00 */
[----:B------:R-:W-:Y:S02]  /*4c7b0*/  STL.64 [R1+0x2760], R14 ;  /* 0x0027600e01007387 */ /* 0x000fe40000100a00 */
[----:B------:R0:W-:Y:S02]  /*4c7c0*/  STL.64 [R1+0x2758], R12 ;  /* 0x0027580c01007387 */ /* 0x0001e40000100a00 */
[----:B0-----:R-:W2:Y:S01]  /*4c7d0*/  LDL.LU R12, [R1+0x920] ;  /* 0x00092000010c7983 */ /* 0x001ea20000300800 */
[----:B------:R-:W2:Y:S02]  /*4c7e0*/  LDL.LU R13, [R1+0x924] ;  /* 0x00092400010d7983 */ /* 0x000ea40000300800 */
[----:B------:R-:W2:Y:S02]  /*4c7f0*/  LDL.LU R14, [R1+0x928] ;  /* 0x00092800010e7983 */ /* 0x000ea40000300800 */
[----:B------:R-:W2:Y:S01]  /*4c800*/  LDL.LU R15, [R1+0x92c] ;  /* 0x00092c00010f7983 */ /* 0x000ea20000300800 */
[----:B------:R-:W-:Y:S01]  /*4c810*/  STL [R1+0xab0], R11 ;  /* 0x000ab00b01007387 */ /* 0x000fe20000100800 */
[----:B------:R-:W-:Y:S01]  /*4c820*/  STL [R1+0x24c0], R7 ;  /* 0x0024c00701007387 */ /* 0x000fe20000100800 */
[C---:B---3--:R-:W-:Y:S11]  /*4c830*/  HMMA.16816.F32 R16, R24.reuse, R20, R16 ;  /* 0x000000141810723c */ /* 0x048ff60000001810 */
[----:B------:R-:W-:Y:S11]  /*4c840*/  @!UPT UIADD3 URZ, URZ, URZ, URZ ;  /* 0x0000003f3f3ff290 */ /* 0x000ff6000fffe03f */
[----:B------:R-:W-:Y:S01]  /*4c850*/  @!UPT UIADD3 URZ, URZ, URZ, URZ ;  /* 0x0000003f3f3ff290 */ /* 0x000fe2000fffe03f */
[----:B------:R0:W-:Y:S01]  /*4c860*/  STL.64 [R1+0x3d0], R16 ;  /* 0x0003d01001007387 */ /* 0x0001e20000100a00 */
[----:B------:R-:W-:Y:S03]  /*4c870*/  STL.64 [R1+0x3d8], R18 ;  /* 0x0003d81201007387 */ /* 0x000fe60000100a00 */
[----:B0-----:R-:W2:Y:S01]  /*4c880*/  LDL.LU.64 R16, [R1+0x2768] ;  /* 0x0027680001107983 */ /* 0x001ea20000300a00 */
[----:B----4-:R-:W-:Y:S02]  /*4c890*/  STL.64 [R1+0x24f0], R22 ;  /* 0x0024f01601007387 */ /* 0x010fe40000100a00 */
[----:B------:R0:W-:Y:S02]  /*4c8a0*/  STL.64 [R1+0x24e8], R20 ;  /* 0x0024e81401007387 */ /* 0x0001e40000100a00 */
[----:B0-----:R-:W3:Y:S01]  /*4c8b0*/  LDL.LU R20, [R1+0x150] ;  /* 0x0001500001147983 */ /* 0x001ee20000300800 */
[----:B------:R-:W3:Y:S01]  /*4c8c0*/  LDL.LU R21, [R1+0x154] ;  /* 0x0001540001157983 */ /* 0x000ee20000300800 */
[C---:B--2---:R-:W-:Y:S02]  /*4c8d0*/  HMMA.16816.F32 R12, R24.reuse, R16, R12 ;  /* 0x00000010180c723c */ /* 0x044fe4000000180c */
[----:B---3--:R0:W-:Y:S04]  /*4c8e0*/  STL.64 [R1+0x26d8], R20 ;  /* 0x0026d81401007387 */ /* 0x0081e80000100a00 */
[----:B0-----:R-:W2:Y:S01]  /*4c8f0*/  LDL.LU R20, [R1+0x910] ;  /* 0x0009100001147983 */ /* 0x001ea20000300800 */
[----:B------:R-:W2:Y:S02]  /*4c900*/  LDL.LU R21, [R1+0x914] ;  /* 0x0009140001157983 */ /* 0x000ea40000300800 */
[----:B------:R-:W2:Y:S02]  /*4c910*/  LDL.LU R22, [R1+0x918] ;  /* 0x0009180001167983 */ /* 0x000ea40000300800 */
[----:B------:R-:W2:Y:S11]  /*4c920*/  LDL.LU R23, [R1+0x91c] ;  /* 0x00091c0001177983 */ /* 0x000eb60000300800 */
[----:B------:R-:W-:Y:S01]  /*4c930*/  @!UPT UIADD3 URZ, URZ, URZ, URZ ;  /* 0x0000003f3f3ff290 */ /* 0x000fe2000fffe03f */
[----:B------:R-:W-:Y:S01]  /*4c940*/  STL.64 [R1+0x3c0], R12 ;  /* 0x0003c00c01007387 */ /* 0x000fe20000100a00 */
[----:B------:R0:W-:Y:S03]  /*4c950*/  STL.64 [R1+0x3c8], R14 ;  /* 0x0003c80e01007387 */ /* 0x0001e60000100a00 */
[----:B0-----:R-:W3:Y:S01]  /*4c960*/  LDL.LU.64 R14, [R1+0x2760] ;  /* 0x00276000010e7983 */ /* 0x001ee20000300a00 */
[----:B------:R-:W2:Y:S02]  /*4c970*/  LDL.LU.64 R12, [R1+0x2758] ;  /* 0x00275800010c7983 */ /* 0x000ea40000300a00 */
[----:B--2---:R-:W-:Y:S11]  /*4c980*/  HMMA.16816.F32 R20, R24, R12, R20 ;  /* 0x0000000c1814723c */ /* 0x004ff60000001814 */
[----:B------:R-:W-:Y:S11]  /*4c990*/  @!UPT UIADD3 URZ, URZ, URZ, URZ ;  /* 0x0000003f3f3ff290 */ /* 0x000ff6000fffe03f */
[----:B------:R-:W-:Y:S01]  /*4c9a0*/  @!UPT UIADD3 URZ, URZ, URZ, URZ ;  /* 0x0000003f3f3ff290 */ /* 0x000fe2000fffe03f */
[----:B------:R0:W-:Y:S01]  /*4c9b0*/  STL.64 [R1+0x3b0], R20 ;  /* 0x0003b01401007387 */ /* 0x0001e20000100a00 */
[----:B---3--:R-:W-:Y:S02]  /*4c9c0*/  STL.64 [R1+0x26e8], R14 ;  /* 0x0026e80e01007387 */ /* 0x008fe40000100a00 */
[----:B------:R-:W-:Y:S01]  /*4c9d0*/  STL.64 [R1+0x26e0], R12 ;  /* 0x0026e00c01007387 */ /* 0x000fe20000100a00 */
[----:B0-----:R-:W2:Y:S01]  /*4c9e0*/  LDL.LU R20, [R1+0x170] ;  /* 0x0001700001147983 */ /* 0x001ea20000300800 */
[----:B------:R-:W2:Y:S03]  /*4c9f0*/  LDL.LU R21, [R1+0x174] ;  /* 0x0001740001157983 */ /* 0x000ea60000300800 */
[----:B--2---:R0:W-:Y:S04]  /*4ca00*/  STL.64 [R1+0x26f0], R20 ;  /* 0x0026f01401007387 */ /* 0x0041e80000100a00 */
[----:B0-----:R-:W2:Y:S01]  /*4ca10*/  LDL.LU R20, [R1+0x180] ;  /* 0x0001800001147983 */ /* 0x001ea20000300800 */
[----:B------:R-:W2:Y:S03]  /*4ca20*/  LDL.LU R21, [R1+0x184] ;  /* 0x0001840001157983 */ /* 0x000ea60000300800 */
[----:B--2---:R0:W-:Y:S04]  /*4ca30*/  STL.64 [R1+0x2708], R20 ;  /* 0x0027081401007387 */ /* 0x0041e80000100a00 */
[----:B0-----:R-:W2:Y:S01]  /*4ca40*/  LDL.LU R20, [R1+0x190] ;  /* 0x0001900001147983 */ /* 0x001ea20000300800 */
[----:B------:R-:W2:Y:S01]  /*4ca50*/  LDL.LU R21, [R1+0x194] ;  /* 0x0001940001157983 */ /* 0x000ea20000300800 */
[----:B------:R-:W-:-:S02]  /*4ca60*/  MOV R18, R22 ;  /* 0x0000001600127202 */ /* 0x000fc40000000f00 */
[----:B------:R-:W-:Y:S01]  /*4ca70*/  MOV R19, R23 ;  /* 0x0000001700137202 */ /* 0x000fe20000000f00 */
[----:B--2---:R0:W-:Y:S04]  /*4ca80*/  STL.64 [R1+0x2720], R20 ;  /* 0x0027201401007387 */ /* 0x0041e80000100a00 */
[----:B0-----:R-:W2:Y:S01]  /*4ca90*/  LDL.LU R20, [R1+0x1a0] ;  /* 0x0001a00001147983 */ /* 0x001ea20000300800 */
[----:B------:R-:W2:Y:S02]  /*4caa0*/  LDL.LU R21, [R1+0x1a4] ;  /* 0x0001a40001157983 */ /* 0x000ea40000300800 */
[----:B------:R-:W3:Y:S02]  /*4cab0*/  LDL.LU R12, [R1+0x8c0] ;  /* 0x0008c000010c7983 */ /* 0x000ee40000300800 */
[----:B------:R-:W3:Y:S01]  /*4cac0*/  LDL.LU R13, [R1+0x8c4] ;  /* 0x0008c400010d7983 */ /* 0x000ee20000300800 */
[----:B------:R-:W4:Y:S01]  /*4cad0*/  LDL.LU R14, [R1+0x8c8] ;  /* 0x0008c800010e7983 */ /* 0x000f220000300800 */
[----:B------:R-:W4:Y:S02]  /*4cae0*/  LDL.LU R15, [R1+0x8cc] ;  /* 0x0008cc00010f7983 */ /* 0x000f240000300800 */
[----:B------:R-:W2:Y:S02]  /*4caf0*/  LDL R22, [R1+0xab4] ;  /* 0x000ab40001167983 */ /* 0x000ea40000100800 */
[----:B------:R-:W2:Y:S02]  /*4cb00*/  LDL R23, [R1+0xabc] ;  /* 0x000abc0001177983 */ /* 0x000ea40000100800 */
        /* <DEDUP_REMOVED lines=8> */
[----:B0-----:R-:W5:Y:S01]  /*4cb90*/  LDL.LU R20, [R1+0x900] ;  /* 0x0009000001147983 */ /* 0x001f620000300800 */
[----:B------:R-:W5:Y:S02]  /*4cba0*/  LDL.LU R21, [R1+0x904] ;  /* 0x0009040001157983 */ /* 0x000f640000300800 */
[----:B------:R-:W5:Y:S02]  /*4cbb0*/  LDL.LU R22, [R1+0x908] ;  /* 0x0009080001167983 */ /* 0x000f640000300800 */
[----:B------:R-:W5:Y:S01]  /*4cbc0*/  LDL.LU R23, [R1+0x90c] ;  /* 0x00090c0001177983 */ /* 0x000f620000300800 */
[----:B------:R-:W2:Y:S01]  /*4cbd0*/  LDL R7, [R1+0xac0] ;  /* 0x000ac00001077983 */ /* 0x000ea20000100800 */
[----:B----4-:R-:W-:Y:S02]  /*4cbe0*/  STL.64 [R1+0x2700], R14 ;  /* 0x0027000e01007387 */ /* 0x010fe40000100a00 */
[----:B---3--:R0:W-:Y:S02]  /*4cbf0*/  STL.64 [R1+0x26f8], R12 ;  /* 0x0026f80c01007387 */ /* 0x0081e40000100a00 */
        /* <DEDUP_REMOVED lines=10> */
[C---:B-----5:R-:W-:Y:S01]  /*4cca0*/  HMMA.16816.F32 R20, R24.reuse, R8, R20 ;  /* 0x000000081814723c */ /* 0x060fe20000001814 */
[----:B----4-:R-:W-:Y:S01]  /*4ccb0*/  STL.64 [R1+0x2730], R14 ;  /* 0x0027300e01007387 */ /* 0x010fe20000100a00 */
[----:B---3--:R0:W-:Y:S03]  /*4ccc0*/  STL.64 [R1+0x2728], R12 ;  /* 0x0027280c01007387 */ /* 0x0081e60000100a00 */
[----:B0-----:R-:W3:Y:S01]  /*4ccd0*/  LDL.LU R12, [R1+0x8f0] ;  /* 0x0008f000010c7983 */ /* 0x001ee20000300800 */
[----:B------:R-:W3:Y:S02]  /*4cce0*/  LDL.LU R13, [R1+0x8f4] ;  /* 0x0008f400010d7983 */ /* 0x000ee40000300800 */
[----:B------:R-:W3:Y:S02]  /*4ccf0*/  LDL.LU R14, [R1+0x8f8] ;  /* 0x0008f800010e7983 */ /* 0x000ee40000300800 */
[----:B------:R-:W3:Y:S01]  /*4cd00*/  LDL.LU R15, [R1+0x8fc] ;  /* 0x0008fc00010f7983 */ /* 0x000ee20000300800 */
[----:B------:R-:W-:Y:S01]  /*4cd10*/  STL.64 [R1+0x24e0], R18 ;  /* 0x0024e01201007387 */ /* 0x000fe20000100a00 */
[----:B------:R0:W-:Y:S03]  /*4cd20*/  STL.64 [R1+0x24d8], R16 ;  /* 0x0024d81001007387 */ /* 0x0001e60000100a00 */
[----:B0-----:R-:W4:Y:S01]  /*4cd30*/  LDL.LU R16, [R1+0x8a0] ;  /* 0x0008a00001107983 */ /* 0x001f220000300800 */
[----:B------:R-:W4:Y:S02]  /*4cd40*/  LDL.LU R17, [R1+0x8a4] ;  /* 0x0008a40001117983 */ /* 0x000f240000300800 */
[----:B------:R-:W4:Y:S02]  /*4cd50*/  LDL.LU R18, [R1+0x8a8] ;  /* 0x0008a80001127983 */ /* 0x000f240000300800 */
[----:B------:R-:W4:Y:S03]  /*4cd60*/  LDL.LU R19, [R1+0x8ac] ;  /* 0x0008ac0001137983 */ /* 0x000f260000300800 */
[----:B------:R-:W-:Y:S01]  /*4cd70*/  STL.64 [R1+0x3a0], R20 ;  /* 0x0003a01401007387 */ /* 0x000fe20000100a00 */
[----:B------:R0:W-:Y:S03]  /*4cd80*/  STL.64 [R1+0x3a8], R22 ;  /* 0x0003a81601007387 */ /* 0x0001e60000100a00 */
[----:B0-----:R-:W5:Y:S01]  /*4cd90*/  LDL.LU.64 R22, [R1+0x2750] ;  /* 0x0027500001167983 */ /* 0x001f620000300a00 */
[----:B------:R-:W5:Y:S02]  /*4cda0*/  LDL.LU.64 R20, [R1+0x2748] ;  /* 0x0027480001147983 */ /* 0x000f640000300a00 */
[----:B-----5:R-:W-:Y:S01]  /*4cdb0*/  HMMA.16816.F32 R24, R24, R4, R20 ;  /* 0x000000041818723c */ /* 0x020fe20000001814 */
[----:B------:R-:W5:Y:S01]  /*4cdc0*/  LDL.LU.64 R22, [R1+0x2740] ;  /* 0x0027400001167983 */ /* 0x000f620000300a00 */
[----:B------:R-:W3:Y:S11]  /*4cdd0*/  LDL.LU.64 R20, [R1+0x2738] ;  /* 0x0027380001147983 */ /* 0x000ef60000300a00 */
[----:B------:R-:W-:Y:S10]  /*4cde0*/  @!UPT UIADD3 URZ, URZ, URZ, URZ ;  /* 0x0000003f3f3ff290 */ /* 0x000ff4000fffe03f */
[----:B------:R0:W-:Y:S01]  /*4cdf0*/  STL.64 [R1+0x1c0], R24 ;  /* 0x0001c01801007387 */ /* 0x0001e20000100a00 */
[----:B------:R1:W-:Y:S03]  /*4ce00*/  STL.64 [R1+0x1c8], R26 ;  /* 0x0001c81a01007387 */ /* 0x0003e60000100a00 */
[----:B0-----:R-:W2:Y:S04]  /*4ce10*/  LDL R25, [R1+0xac8] ;  /* 0x000ac80001197983 */ /* 0x001ea80000100800 */
[----:B-1----:R-:W2:Y:S04]  /*4ce20*/  LDL R26, [R1+0xac4] ;  /* 0x000ac400011a7983 */ /* 0x002ea80000100800 */
[----:B------:R-:W5:Y:S01]  /*4ce30*/  LDL R27, [R1+0xab8] ;  /* 0x000ab800011b7983 */ /* 0x000f620000100800 */
[----:B------:R-:W-:Y:S02]  /*4ce40*/  STL [R1+0x24d0], R6 ;  /* 0x0024d00601007387 */ /* 0x000fe40000100800 */
[----:B------:R0:W-:Y:S02]  /*4ce50*/  STL.64 [R1+0x24c8], R4 ;  /* 0x0024c80401007387 */ /* 0x0001e40000100a00 */
[----:B0-----:R-:W4:Y:S01]  /*4ce60*/  LDL.LU R4, [R1+0x160] ;  /* 0x0001600001047983 */ /* 0x001f220000300800 */
[----:B------:R-:W4:Y:S01]  /*4ce70*/  LDL.LU R5, [R1+0x164] ;  /* 0x0001640001057983 */ /* 0x000f220000300800 */
[----:B--2---:R-:W-:Y:S01]  /*4ce80*/  F2FP.PACK_AB R24, R25, R26 ;  /* 0x0000001a1918723e */ /* 0x004fe200000000ff */
[----:B-----5:R-:W-:Y:S01]  /*4ce90*/  F2FP.PACK_AB R25, R27, R22 ;  /* 0x000000161b19723e */ /* 0x020fe200000000ff */
[----:B------:R-:W-:-:S02]  /*4cea0*/  F2FP.PACK_AB R26, R23, R7 ;  /* 0x00000007171a723e */ /* 0x000fc400000000ff */
[----:B------:R-:W-:-:S07]  /*4ceb0*/  F2FP.PACK_AB R27, R11, R10 ;  /* 0x0000000a0b1b723e */ /* 0x000fce00000000ff */
[----:B---3--:R-:W-:Y:S01]  /*4cec0*/  HMMA.16816.F32 R20, R24, R20, R12 ;  /* 0x000000141814723c */ /* 0x008fe2000000180c */
        /* <DEDUP_REMOVED lines=28> */
[----:B0-----:R-:W4:Y:S01]  /*4d090*/  LDL.LU R8, [R1+0x8b0] ;  /* 0x0008b00001087983 */ /* 0x001f220000300800 */
[----:B------:R-:W4:Y:S02]  /*4d0a0*/  LDL.LU R9, [R1+0x8b4] ;  /* 0x0008b40001097983 */ /* 0x000f240000300800 */
[----:B------:R-:W4:Y:S02]  /*4d0b0*/  LDL.LU R10, [R1+0x8b8] ;  /* 0x0008b800010a7983 */ /* 0x000f240000300800 */
[----:B------:R-:W4:Y:S01]  /*4d0c0*/  LDL.LU R11, [R1+0x8bc] ;  /* 0x0008bc00010b7983 */ /* 0x000f220000300800 */
[C---:B--2---:R-:W-:Y:S01]  /*4d0d0*/  HMMA.16816.F32 R20, R24.reuse, R20, R12 ;  /* 0x000000141814723c */ /* 0x044fe2000000180c */
[----:B------:R-:W2:Y:S01]  /*4d0e0*/  LDL.LU.64 R14, [R1+0x26e8] ;  /* 0x0026e800010e7983 */ /* 0x000ea20000300a00 */
[----:B------:R-:W3:Y:S11]  /*4d0f0*/  LDL.LU.64 R12, [R1+0x26e0] ;  /* 0x0026e000010c7983 */ /* 0x000ef60000300a00 */
[----:B------:R-:W-:Y:S10]  /*4d100*/  @!UPT UIADD3 URZ, URZ, URZ, URZ ;  /* 0x0000003f3f3ff290 */ /* 0x000ff4000fffe03f */
[----:B------:R0:W-:Y:S01]  /*4d110*/  STL.64 [R1+0x360], R20 ;  /* 0x0003601401007387 */ /* 0x0001e20000100a00 */
[----:B------:R-:W-:Y:S03]  /*4d120*/  STL.64 [R1+0x368], R22 ;  /* 0x0003681601007387 */ /* 0x000fe60000100a00 */
[----:B0-----:R-:W5:Y:S01]  /*4d130*/  LDL.LU.64 R20, [R1+0x26d8] ;  /* 0x0026d80001147983 */ /* 0x001f620000300a00 */
[C---:B----4-:R-:W-:Y:S11]  /*4d140*/  HMMA.16816.F32 R8, R24.reuse, R4, R8 ;  /* 0x000000041808723c */ /* 0x050ff60000001808 */
[----:B------:R-:W-:Y:S11]  /*4d150*/  @!UPT UIADD3 URZ, URZ, URZ, URZ ;  /* 0x0000003f3f3ff290 */ /* 0x000ff6000fffe03f */
[----:B------:R-:W-:Y:S01]  /*4d160*/  @!UPT UIADD3 URZ, URZ, URZ, URZ ;  /* 0x0000003f3f3ff290 */ /* 0x000fe2000fffe03f */
[----:B------:R0:W-:Y:S01]  /*4d170*/  STL.64 [R1+0x350], R8 ;  /* 0x0003500801007387 */ /* 0x0001e20000100a00 */
[----:B------:R1:W-:Y:S01]  /*4d180*/  STL.64 [R1+0x358], R10 ;  /* 0x0003580a01007387 */ /* 0x0003e20000100a00 */
[----:B-----5:R-:W-:Y:S07]  /*4d190*/  HMMA.16816.F32 R4, R24, R20, R16 ;  /* 0x000000141804723c */ /* 0x020fee0000001810 */
[----:B--2---:R-:W-:Y:S02]  /*4d1a0*/  MOV R20, R14 ;  /* 0x0000000e00147202 */ /* 0x004fe40000000f00 */
[----:B------:R-:W-:Y:S01]  /*4d1b0*/  MOV R21, R0 ;  /* 0x0000000000157202 */ /* 0x000fe20000000f00 */
[----:B------:R-:W2:Y:S11]  /*4d1c0*/  LDL.LU R14, [R1+0x26d0] ;  /* 0x0026d000010e7983 */ /* 0x000eb60000300800 */
[----:B------:R-:W-:Y:S02]  /*4d1d0*/  @!UPT UIADD3 URZ, URZ, URZ, URZ ;  /* 0x0000003f3f3ff290 */ /* 0x000fe4000fffe03f */
[----:B------:R-:W-:Y:S01]  /*4d1e0*/  STL.64 [R1+0x340], R4 ;  /* 0x0003400401007387 */ /* 0x000fe20000100a00 */
[----:B------:R-:W-:Y:S02]  /*4d1f0*/  STL.64 [R1+0x348], R6 ;  /* 0x0003480601007387 */ /* 0x000fe40000100a00 */
[----:B------:R4:W-:Y:S02]  /*4d200*/  STL.64 [R1+0x2500], R20 ;  /* 0x0025001401007387 */ /* 0x0009e40000100a00 */
[----:B0-----:R-:W5:Y:S01]  /*4d210*/  LDL.LU R8, [R1+0x5d0] ;  /* 0x0005d00001087983 */ /* 0x001f620000300800 */
[----:B------:R-:W5:Y:S01]  /*4d220*/  LDL.LU R9, [R1+0x5d4] ;  /* 0x0005d40001097983 */ /* 0x000f620000300800 */
[----:B-1----:R-:W2:Y:S02]  /*4d230*/  LDL.LU R10, [R1+0x5d8] ;  /* 0x0005d800010a7983 */ /* 0x002ea40000300800 */
[----:B------:R-:W2:Y:S02]  /*4d240*/  LDL.LU R11, [R1+0x5dc] ;  /* 0x0005dc00010b7983 */ /* 0x000ea40000300800 */
[----:B----4-:R-:W-:Y:S01]  /*4d250*/  IMAD.MOV.U32 R20, RZ, RZ, R28 ;  /* 0x000000ffff147224 */ /* 0x010fe200078e001c */
[----:B------:R-:W-:Y:S01]  /*4d260*/  MOV R21, R2 ;  /* 0x0000000200157202 */ /* 0x000fe20000000f00 */
[----:B--2---:R-:W-:Y:S01]  /*4d270*/  STL.64 [R1+0x2510], R10 ;  /* 0x0025100a01007387 */ /* 0x004fe20000100a00 */
[----:B-----5:R0:W-:Y:S03]  /*4d280*/  STL.64 [R1+0x2508], R8 ;  /* 0x0025080801007387 */ /* 0x0201e60000100a00 */
[----:B------:R1:W-:Y:S01]  /*4d290*/  STL.64 [R1+0x2518], R20 ;  /* 0x0025181401007387 */ /* 0x0003e20000100a00 */
[----:B0-----:R-:W2:Y:S01]  /*4d2a0*/  LDL.LU R8, [R1+0x5e0] ;  /* 0x0005e00001087983 */ /* 0x001ea20000300800 */
[----:B------:R-:W2:Y:S02]  /*4d2b0*/  LDL.LU R9, [R1+0x5e4] ;  /* 0x0005e40001097983 */ /* 0x000ea40000300800 */
[----:B------:R-:W4:Y:S02]  /*4d2c0*/  LDL.LU R10, [R1+0x5e8] ;  /* 0x0005e800010a7983 */ /* 0x000f240000300800 */
[----:B------:R-:W4:Y:S01]  /*4d2d0*/  LDL.LU R11, [R1+0x5ec] ;  /* 0x0005ec00010b7983 */ /* 0x000f220000300800 */
[----:B-1----:R-:W-:Y:S01]  /*4d2e0*/  MOV R20, R29 ;  /* 0x0000001d00147202 */ /* 0x002fe20000000f00 */
[----:B------:R-:W-:Y:S01]  /*4d2f0*/  IMAD.MOV.U32 R21, RZ, RZ, R15 ;  /* 0x000000ffff157224 */ /* 0x000fe200078e000f */
[----:B----4-:R-:W-:Y:S01]  /*4d300*/  STL.64 [R1+0x2528], R10 ;  /* 0x0025280a01007387 */ /* 0x010fe20000100a00 */
[----:B--2---:R0:W-:Y:S03]  /*4d310*/  STL.64 [R1+0x2520], R8 ;  /* 0x0025200801007387 */ /* 0x0041e60000100a00 */
[----:B------:R1:W-:Y:S01]  /*4d320*/  STL.64 [R1+0x2530], R20 ;  /* 0x0025301401007387 */ /* 0x0003e20000100a00 */
[----:B0-----:R-:W2:Y:S01]  /*4d330*/  LDL.LU R8, [R1+0x5f0] ;  /* 0x0005f00001087983 */ /* 0x001ea20000300800 */
[----:B------:R-:W2:Y:S02]  /*4d340*/  LDL.LU R9, [R1+0x5f4] ;  /* 0x0005f40001097983 */ /* 0x000ea40000300800 */
[----:B------:R-:W4:Y:S02]  /*4d350*/  LDL.LU R10, [R1+0x5f8] ;  /* 0x0005f800010a7983 */ /* 0x000f240000300800 */
[----:B------:R-:W4:Y:S01]  /*4d360*/  LDL.LU R11, [R1+0x5fc] ;  /* 0x0005fc00010b7983 */ /* 0x000f220000300800 */
[----:B-1----:R-:W-:-:S02]  /*4d370*/  MOV R20, R14 ;  /* 0x0000000e00147202 */ /* 0x002fc40000000f00 */
[----:B------:R-:W-:Y:S01]  /*4d380*/  MOV R21, R3 ;  /* 0x0000000300157202 */ /* 0x000fe20000000f00 */
[----:B----4-:R-:W-:Y:S01]  /*4d390*/  STL.64 [R1+0x2540], R10 ;  /* 0x0025400a01007387 */ /* 0x010fe20000100a00 */
[----:B--2---:R-:W-:Y:S03]  /*4d3a0*/  STL.64 [R1+0x2538], R8 ;  /* 0x0025380801007387 */ /* 0x004fe60000100a00 */
[----:B------:R0:W-:Y:S02]  /*4d3b0*/  STL.64 [R1+0x2548], R20 ;  /* 0x0025481401007387 */ /* 0x0001e40000100a00 */
[----:B0-----:R-:W2:Y:S01]  /*4d3c0*/  LDL.LU R20, [R1+0x40] ;  /* 0x0000400001147983 */ /* 0x001ea20000300800 */
[----:B------:R-:W2:Y:S03]  /*4d3d0*/  LDL.LU R21, [R1+0x44] ;  /* 0x0000440001157983 */ /* 0x000ea60000300800 */
[----:B--2---:R0:W-:Y:S01]  /*4d3e0*/  STL.64 [R1+0x2560], R20 ;  /* 0x0025601401007387 */ /* 0x0041e20000100a00 */
[----:B------:R-:W2:Y:S02]  /*4d3f0*/  LDL.LU R8, [R1+0x600] ;  /* 0x0006000001087983 */ /* 0x000ea40000300800 */
[----:B------:R-:W2:Y:S02]  /*4d400*/  LDL.LU R9, [R1+0x604] ;  /* 0x0006040001097983 */ /* 0x000ea40000300800 */
[----:B------:R-:W4:Y:S01]  /*4d410*/  LDL.LU R10, [R1+0x608] ;  /* 0x00060800010a7983 */ /* 0x000f220000300800 */
[----:B------:R-:W4:Y:S04]  /*4d420*/  LDL.LU R11, [R1+0x60c] ;  /* 0x00060c00010b7983 */ /* 0x000f280000300800 */
        /* <DEDUP_REMOVED lines=110> */
[----:B-----5:R0:W-:Y:S01]  /*4db10*/  STL.64 [R1+0x26c8], R20 ;  /* 0x0026c81401007387 */ /* 0x0201e20000100a00 */
[----:B------:R-:W5:Y:S02]  /*4db20*/  LDL.LU R4, [R1+0x140] ;  /* 0x0001400001047983 */ /* 0x000f640000300800 */
[----:B------:R-:W5:Y:S01]  /*4db30*/  LDL.LU R5, [R1+0x144] ;  /* 0x0001440001057983 */ /* 0x000f620000300800 */
[----:B0-----:R-:W5:Y:S01]  /*4db40*/  LDL.LU R20, [R1+0x890] ;  /* 0x0008900001147983 */ /* 0x001f620000300800 */
[----:B------:R-:W5:Y:S02]  /*4db50*/  LDL.LU R21, [R1+0x894] ;  /* 0x0008940001157983 */ /* 0x000f640000300800 */
[----:B------:R-:W5:Y:S02]  /*4db60*/  LDL.LU R22, [R1+0x898] ;  /* 0x0008980001167983 */ /* 0x000f640000300800 */
[----:B------:R-:W5:Y:S01]  /*4db70*/  LDL.LU R23, [R1+0x89c] ;  /* 0x00089c0001177983 */ /* 0x000f620000300800 */
        /* <DEDUP_REMOVED lines=23> */
[----:B------:R-:W4:Y:S01]  /*4dcf0*/  LDL.LU R11, [R1+0x82c] ;  /* 0x00082c00010b7983 */ /* 0x000f220000300800 */
[C---:B-----5:R-:W-:Y:S01]  /*4dd00*/  HMMA.16816.F32 R4, R24.reuse, R4, R20 ;  /* 0x000000041804723c */ /* 0x060fe20000001814 */
[----:B----4-:R-:W-:Y:S01]  /*4dd10*/  STL.64 [R1+0x26c0], R10 ;  /* 0x0026c00a01007387 */ /* 0x010fe20000100a00 */
[----:B--2---:R0:W-:Y:S03]  /*4dd20*/  STL.64 [R1+0x26b8], R8 ;  /* 0x0026b80801007387 */ /* 0x0041e60000100a00 */
[----:B0-----:R-:W2:Y:S01]  /*4dd30*/  LDL.LU R8, [R1+0x880] ;  /* 0x0008800001087983 */ /* 0x001ea20000300800 */
[----:B------:R-:W2:Y:S02]  /*4dd40*/  LDL.LU R9, [R1+0x884] ;  /* 0x0008840001097983 */ /* 0x000ea40000300800 */
[----:B------:R-:W2:Y:S02]  /*4dd50*/  LDL.LU R10, [R1+0x888] ;  /* 0x00088800010a7983 */ /* 0x000ea40000300800 */
[----:B------:R-:W2:Y:S01]  /*4dd60*/  LDL.LU R11, [R1+0x88c] ;  /* 0x00088c00010b7983 */ /* 0x000ea20000300800 */
[----:B------:R-:W4:Y:S01]  /*4dd70*/  LDL.LU R16, [R1+0x5c0] ;  /* 0x0005c00001107983 */ /* 0x000f220000300800 */
[----:B------:R-:W4:Y:S02]  /*4dd80*/  LDL.LU R17, [R1+0x5c4] ;  /* 0x0005c40001117983 */ /* 0x000f240000300800 */
[----:B------:R-:W4:Y:S02]  /*4dd90*/  LDL.LU R18, [R1+0x5c8] ;  /* 0x0005c80001127983 */ /* 0x000f240000300800 */
[----:B------:R-:W4:Y:S01]  /*4dda0*/  LDL.LU R19, [R1+0x5cc] ;  /* 0x0005cc0001137983 */ /* 0x000f220000300800 */
[----:B------:R-:W5:Y:S01]  /*4ddb0*/  LDL R15, [R1+0x980] ;  /* 0x00098000010f7983 */ /* 0x000f620000100800 */
[----:B------:R-:W2:Y:S05]  /*4ddc0*/  LDL.LU.64 R20, [R1+0x26c8] ;  /* 0x0026c80001147983 */ /* 0x000eaa0000300a00 */
[----:B------:R0:W-:Y:S02]  /*4ddd0*/  STL.64 [R1+0x330], R4 ;  /* 0x0003300401007387 */ /* 0x0001e40000100a00 */
[----:B------:R1:W-:Y:S01]  /*4dde0*/  STL.64 [R1+0x338], R6 ;  /* 0x0003380601007387 */ /* 0x0003e20000100a00 */
        /* <DEDUP_REMOVED lines=10> */
[----:B0-----:R-:W2:Y:S01]  /*4de90*/  LDL.LU.64 R20, [R1+0x26b0] ;  /* 0x0026b00001147983 */ /* 0x001ea20000300a00 */
[----:B------:R-:W5:Y:S01]  /*4dea0*/  LDL.LU R2, [R1+0xa00] ;  /* 0x000a000001027983 */ /* 0x000f620000300800 */
        /* <DEDUP_REMOVED lines=143> */
[----:B--2---:R0:W-:Y:S02]  /*4e7a0*/  STL.64 [R1+0x23e8], R22 ;  /* 0x0023e81601007387 */ /* 0x0041e40000100a00 */
[----:B------:R-:W2:Y:S01]  /*4e7b0*/  LDL.LU R20, [R1+0x590] ;  /* 0x0005900001147983 */ /* 0x000ea20000300800 */
[----:B------:R-:W2:Y:S04]  /*4e7c0*/  LDL.LU R21, [R1+0x594] ;  /* 0x0005940001157983 */ /* 0x000ea80000300800 */
[----:B0-----:R-:W2:Y:S01]  /*4e7d0*/  LDL.LU R22, [R1+0x598] ;  /* 0x0005980001167983 */ /* 0x001ea20000300800 */
[----:B------:R-:W2:Y:S01]  /*4e7e0*/  LDL.LU R23, [R1+0x59c] ;  /* 0x00059c0001177983 */ /* 0x000ea20000300800 */
[C---:B---3--:R-:W-:Y:S11]  /*4e7f0*/  HMMA.16816.F32 R4, R24.reuse, R16, R4 ;  /* 0x000000101804723c */ /* 0x048ff60000001804 */
[----:B------:R-:W-:Y:S11]  /*4e800*/  @!UPT UIADD3 URZ, URZ, URZ, URZ ;  /* 0x0000003f3f3ff290 */ /* 0x000ff6000fffe03f */
[----:B------:R-:W-:Y:S01]  /*4e810*/  @!UPT UIADD3 URZ, URZ, URZ, URZ ;  /* 0x0000003f3f3ff290 */ /* 0x000fe2000fffe03f */
[----:B------:R-:W-:Y:S01]  /*4e820*/  STL.64 [R1+0x1d0], R4 ;  /* 0x0001d00401007387 */ /* 0x000fe20000100a00 */
[----:B------:R0:W-:Y:S03]  /*4e830*/  STL.64 [R1+0x1d8], R6 ;  /* 0x0001d80601007387 */ /* 0x0001e60000100a00 */
[----:B0-----:R-:W3:Y:S01]  /*4e840*/  LDL.LU R6, [R1+0x24d0] ;  /* 0x0024d00001067983 */ /* 0x001ee20000300800 */
[----:B------:R-:W3:Y:S02]  /*4e850*/  LDL.LU.64 R4, [R1+0x24c8] ;  /* 0x0024c80001047983 */ /* 0x000ee40000300a00 */
[----:B----4-:R0:W-:Y:S02]  /*4e860*/  STL.64 [R1+0x23d0], R18 ;  /* 0x0023d01201007387 */ /* 0x0101e40000100a00 */
[----:B------:R-:W4:Y:S01]  /*4e870*/  LDL.LU R16, [R1+0x5a0] ;  /* 0x0005a00001107983 */ /* 0x000f220000300800 */
[----:B------:R-:W4:Y:S04]  /*4e880*/  LDL.LU R17, [R1+0x5a4] ;  /* 0x0005a40001117983 */ /* 0x000f280000300800 */
[----:B0-----:R-:W4:Y:S01]  /*4e890*/  LDL.LU R18, [R1+0x5a8] ;  /* 0x0005a80001127983 */ /* 0x001f220000300800 */
[----:B------:R-:W4:Y:S02]  /*4e8a0*/  LDL.LU R19, [R1+0x5ac] ;  /* 0x0005ac0001137983 */ /* 0x000f240000300800 */
[----:B-----5:R-:W-:Y:S01]  /*4e8b0*/  FFMA R0, R2, c[0x0][0x188], -R15 ;  /* 0x0000620002007a23 */ /* 0x020fe2000000080f */
[----:B--2---:R-:W-:Y:S03]  /*4e8c0*/  HMMA.16816.F32 R8, R24, R8, R20 ;  /* 0x000000081808723c */ /* 0x004fe60000001814 */
[----:B------:R-:W-:-:S02]  /*4e8d0*/  FMUL R2, R0, 1.4426950216293334961 ;  /* 0x3fb8aa3b00027820 */ /* 0x000fc40000400000 */
[--C-:B------:R-:W-:Y:S02]  /*4e8e0*/  FFMA R0, R29, c[0x0][0x188], -R15.reuse ;  /* 0x000062001d007a23 */ /* 0x100fe4000000080f */
[----:B------:R0:W1:Y:S02]  /*4e8f0*/  MUFU.EX2 R29, R2 ;  /* 0x00000002001d7308 */ /* 0x0000640000000800 */
[----:B0-----:R-:W-:Y:S02]  /*4e900*/  FMUL R2, R0, 1.4426950216293334961 ;  /* 0x3fb8aa3b00027820 */ /* 0x001fe40000400000 */
[----:B------:R-:W-:-:S04]  /*4e910*/  FFMA R0, R28, c[0x0][0x188], -R15 ;  /* 0x000062001c007a23 */ /* 0x000fc8000000080f */
[----:B------:R-:W0:Y:S01]  /*4e920*/  MUFU.EX2 R28, R2 ;  /* 0x00000002001c7308 */ /* 0x000e220000000800 */
[----:B----4-:R-:W-:Y:S11]  /*4e930*/  HMMA.16816.F32 R16, R24, R12, R16 ;  /* 0x0000000c1810723c */ /* 0x010ff60000001810 */
[----:B------:R-:W-:Y:S11]  /*4e940*/  @!UPT UIADD3 URZ, URZ, URZ, URZ ;  /* 0x0000003f3f3ff290 */ /* 0x000ff6000fffe03f */
[----:B------:R-:W-:Y:S02]  /*4e950*/  @!UPT UIADD3 URZ, URZ, URZ, URZ ;  /* 0x0000003f3f3ff290 */ /* 0x000fe4000fffe03f */
[----:B------:R-:W-:Y:S01]  /*4e960*/  IMAD.MOV.U32 R3, RZ, RZ, R19 ;  /* 0x000000ffff037224 */ /* 0x000fe200078e0013 */
[----:B------:R2:W-:Y:S01]  /*4e970*/  STL.64 [R1+0x5a0], R16 ;  /* 0x0005a01001007387 */ /* 0x0005e20000100a00 */
[----:B------:R4:W-:Y:S03]  /*4e980*/  STL [R1+0x5a8], R18 ;  /* 0x0005a81201007387 */ /* 0x0009e60000100800 */
[----:B------:R-:W-:Y:S01]  /*4e990*/  STL [R1+0x20e8], R3 ;  /* 0x0020e80301007387 */ /* 0x000fe20000100800 */
[----:B------:R-:W-:Y:S02]  /*4e9a0*/  STL.64 [R1+0x590], R8 ;  /* 0x0005900801007387 */ /* 0x000fe40000100a00 */
[----:B------:R-:W-:Y:S02]  /*4e9b0*/  STL.64 [R1+0x598], R10 ;  /* 0x0005980a01007387 */ /* 0x000fe40000100a00 */
[----:B-1----:R-:W-:Y:S01]  /*4e9c0*/  STL [R1+0x9bc], R29 ;  /* 0x0009bc1d01007387 */ /* 0x002fe20000100800 */
[----:B0-----:R-:W-:Y:S04]  /*4e9d0*/  STL [R1+0x9c4], R28 ;  /* 0x0009c41c01007387 */ /* 0x001fe80000100800 */
[----:B--2---:R-:W2:Y:S01]  /*4e9e0*/  LDL.LU R16, [R1+0x540] ;  /* 0x0005400001107983 */ /* 0x004ea20000300800 */
[----:B------:R-:W2:Y:S02]  /*4e9f0*/  LDL.LU R17, [R1+0x544] ;  /* 0x0005440001117983 */ /* 0x000ea40000300800 */
[----:B----4-:R-:W4:Y:S02]  /*4ea00*/  LDL.LU R18, [R1+0x548] ;  /* 0x0005480001127983 */ /* 0x010f240000300800 */
[----:B------:R-:W4:Y:S01]  /*4ea10*/  LDL.LU R19, [R1+0x54c] ;  /* 0x00054c0001137983 */ /* 0x000f220000300800 */
[----:B------:R-:W5:Y:S01]  /*4ea20*/  LDL.LU R13, [R1+0xa08] ;  /* 0x000a0800010d7983 */ /* 0x000f620000300800 */
[----:B------:R-:W5:Y:S02]  /*4ea30*/  LDL R7, [R1+0x984] ;  /* 0x0009840001077983 */ /* 0x000f640000100800 */
[----:B------:R-:W-:-:S02]  /*4ea40*/  FMUL R2, R0, 1.4426950216293334961 ;  /* 0x3fb8aa3b00027820 */ /* 0x000fc40000400000 */
[----:B------:R-:W-:Y:S01]  /*4ea50*/  FFMA R0, R14, c[0x0][0x188], -R15 ;  /* 0x000062000e007a23 */ /* 0x000fe2000000080f */
[----:B----4-:R-:W-:Y:S01]  /*4ea60*/  STL.64 [R1+0x2488], R18 ;  /* 0x0024881201007387 */ /* 0x010fe20000100a00 */
[----:B--2---:R-:W-:Y:S02]  /*4ea70*/  STL.64 [R1+0x2480], R16 ;  /* 0x0024801001007387 */ /* 0x004fe40000100a00 */
[----:B------:R-:W2:Y:S02]  /*4ea80*/  LDL R14, [R1+0x178] ;  /* 0x00017800010e7983 */ /* 0x000ea40000100800 */
[----:B------:R-:W2:Y:S01]  /*4ea90*/  LDL R15, [R1+0x17c] ;  /* 0x00017c00010f7983 */ /* 0x000ea20000100800 */
[----:B------:R-:W4:Y:S04]  /*4eaa0*/  LDL.LU R20, [R1+0xa0c] ;  /* 0x000a0c0001147983 */ /* 0x000f280000300800 */
[----:B--2---:R0:W-:Y:S04]  /*4eab0*/  STL.64 [R1+0x2490], R14 ;  /* 0x0024900e01007387 */ /* 0x0041e80000100a00 */
[----:B0-----:R-:W2:Y:S04]  /*4eac0*/  LDL R14, [R1+0x198] ;  /* 0x00019800010e7983 */ /* 0x001ea80000100800 */
[----:B------:R-:W2:Y:S01]  /*4ead0*/  LDL R15, [R1+0x19c] ;  /* 0x00019c00010f7983 */ /* 0x000ea20000100800 */
[----:B------:R-:W2:Y:S02]  /*4eae0*/  LDL.LU R21, [R1+0x9f8] ;  /* 0x0009f80001157983 */ /* 0x000ea40000300800 */
[----:B------:R-:W2:Y:S02]  /*4eaf0*/  LDL.LU R3, [R1+0x9fc] ;  /* 0x0009fc0001037983 */ /* 0x000ea40000300800 */
[----:B------:R-:W2:Y:S01]  /*4eb00*/  LDL.LU R8, [R1+0x580] ;  /* 0x0005800001087983 */ /* 0x000ea20000300800 */
[----:B------:R-:W2:Y:S01]  /*4eb10*/  LDL.LU R9, [R1+0x584] ;  /* 0x0005840001097983 */ /* 0x000ea20000300800 */
[----:B------:R-:W2:Y:S02]  /*4eb20*/  LDL.LU R10, [R1+0x588] ;  /* 0x00058800010a7983 */ /* 0x000ea40000300800 */
[----:B------:R-:W2:Y:S01]  /*4eb30*/  LDL.LU R11, [R1+0x58c] ;  /* 0x00058c00010b7983 */ /* 0x000ea20000300800 */
[----:B------:R0:W1:Y:S01]  /*4eb40*/  MUFU.EX2 R12, R2 ;  /* 0x00000002000c7308 */ /* 0x0000620000000800 */
[----:B--2---:R-:W-:Y:S01]  /*4eb50*/  STL.64 [R1+0x24b8], R10 ;  /* 0x0024b80a01007387 */ /* 0x004fe20000100a00 */
[----:B------:R2:W-:Y:S03]  /*4eb60*/  STL.64 [R1+0x24b0], R8 ;  /* 0x0024b00801007387 */ /* 0x0005e60000100a00 */
[----:B--2---:R-:W3:Y:S01]  /*4eb70*/  LDL.LU R8, [R1+0x1b0] ;  /* 0x0001b00001087983 */ /* 0x004ee20000300800 */
[----:B------:R-:W3:Y:S02]  /*4eb80*/  LDL.LU R9, [R1+0x1b4] ;  /* 0x0001b40001097983 */ /* 0x000ee40000300800 */
[----:B------:R-:W3:Y:S02]  /*4eb90*/  LDL.LU R10, [R1+0x1b8] ;  /* 0x0001b800010a7983 */ /* 0x000ee40000300800 */
[----:B------:R-:W3:Y:S01]  /*4eba0*/  LDL.LU R11, [R1+0x1bc] ;  /* 0x0001bc00010b7983 */ /* 0x000ee20000300800 */
[----:B------:R2:W-:Y:S04]  /*4ebb0*/  STL.64 [R1+0x24a0], R14 ;  /* 0x0024a00e01007387 */ /* 0x0005e80000100a00 */
[----:B--2---:R-:W2:Y:S01]  /*4ebc0*/  LDL.LU.64 R14, [R1+0x1a8] ;  /* 0x0001a800010e7983 */ /* 0x004ea20000300a00 */
[----:B------:R-:W2:Y:S02]  /*4ebd0*/  LDL.LU.64 R18, [R1+0x188] ;  /* 0x0001880001127983 */ /* 0x000ea40000300a00 */
[----:B0-----:R-:W-:-:S02]  /*4ebe0*/  FMUL R2, R0, 1.4426950216293334961 ;  /* 0x3fb8aa3b00027820 */ /* 0x001fc40000400000 */
[--C-:B-----5:R-:W-:Y:S02]  /*4ebf0*/  FFMA R0, R13, c[0x0][0x188], -R7.reuse ;  /* 0x000062000d007a23 */ /* 0x120fe40000000807 */
[----:B------:R0:W5:Y:S02]  /*4ec00*/  MUFU.EX2 R13, R2 ;  /* 0x00000002000d7308 */ /* 0x0001640000000800 */
[----:B0-----:R-:W-:Y:S02]  /*4ec10*/  FMUL R2, R0, 1.4426950216293334961 ;  /* 0x3fb8aa3b00027820 */ /* 0x001fe40000400000 */
[----:B----4-:R-:W-:-:S04]  /*4ec20*/  FFMA R0, R20, c[0x0][0x188], -R7 ;  /* 0x0000620014007a23 */ /* 0x010fc80000000807 */
[----:B------:R0:W4:Y:S02]  /*4ec30*/  MUFU.EX2 R20, R2 ;  /* 0x0000000200147308 */ /* 0x0001240000000800 */
[----:B0-----:R-:W-:Y:S02]  /*4ec40*/  FMUL R2, R0, 1.4426950216293334961 ;  /* 0x3fb8aa3b00027820 */ /* 0x001fe40000400000 */
[----:B------:R-:W-:-:S04]  /*4ec50*/  FFMA R0, R21, c[0x0][0x188], -R7 ;  /* 0x0000620015007a23 */ /* 0x000fc80000000807 */
[----:B------:R0:W1:Y:S02]  /*4ec60*/  MUFU.EX2 R21, R2 ;  /* 0x0000000200157308 */ /* 0x0000640000000800 */
[----:B0-----:R-:W-:Y:S01]  /*4ec70*/  FMUL R2, R0, 1.4426950216293334961 ;  /* 0x3fb8aa3b00027820 */ /* 0x001fe20000400000 */
[----:B--2---:R0:W-:Y:S01]  /*4ec80*/  STL.64 [R1+0x2498], R18 ;  /* 0x0024981201007387 */ /* 0x0041e20000100a00 */
[----:B------:R-:W2:Y:S02]  /*4ec90*/  LDL.LU R16, [R1+0x570] ;  /* 0x0005700001107983 */ /* 0x000ea40000300800 */
[----:B------:R-:W2:Y:S01]  /*4eca0*/  LDL.LU R17, [R1+0x574] ;  /* 0x0005740001117983 */ /* 0x000ea20000300800 */
[----:B0-----:R-:W2:Y:S01]  /*4ecb0*/  LDL.LU R18, [R1+0x578] ;  /* 0x0005780001127983 */ /* 0x001ea20000300800 */
[----:B------:R-:W2:Y:S02]  /*4ecc0*/  LDL.LU R19, [R1+0x57c] ;  /* 0x00057c0001137983 */ /* 0x000ea40000300800 */
[----:B------:R-:W2:Y:S02]  /*4ecd0*/  LDL.LU.64 R22, [R1+0x168] ;  /* 0x0001680001167983 */ /* 0x000ea40000300a00 */
[----:B-1----:R-:W-:Y:S01]  /*4ece0*/  STL [R1+0x9c8], R12 ;  /* 0x0009c80c01007387 */ /* 0x002fe20000100800 */
[----:B-----5:R-:W-:Y:S01]  /*4ecf0*/  STL [R1+0x9cc], R13 ;  /* 0x0009cc0d01007387 */ /* 0x020fe20000100800 */
[----:B------:R-:W5:Y:S02]  /*4ed00*/  LDL.LU R7, [R1+0x24c0] ;  /* 0x0024c00001077983 */ /* 0x000f640000300800 */
[----:B----4-:R-:W-:Y:S02]  /*4ed10*/  STL [R1+0x9b0], R20 ;  /* 0x0009b01401007387 */ /* 0x010fe40000100800 */
[----:B------:R-:W4:Y:S01]  /*4ed20*/  LDL R0, [R1+0x984] ;  /* 0x0009840001007983 */ /* 0x000f220000100800 */
[----:B------:R-:W-:Y:S01]  /*4ed30*/  STL [R1+0x9b4], R21 ;  /* 0x0009b41501007387 */ /* 0x000fe20000100800 */
[----:B---3--:R-:W-:Y:S01]  /*4ed40*/  HMMA.16816.F32 R24, R24, R4, R8 ;  /* 0x000000041818723c */ /* 0x008fe20000001808 */
[----:B------:R-:W3:Y:S02]  /*4ed50*/  LDL.LU.64 R10, [R1+0x24b8] ;  /* 0x0024b800010a7983 */ /* 0x000ee40000300a00 */
[----:B------:R-:W3:Y:S01]  /*4ed60*/  LDL.LU.64 R8, [R1+0x24b0] ;  /* 0x0024b00001087983 */ /* 0x000ee20000300a00 */
[----:B------:R-:W0:Y:S02]  /*4ed70*/  MUFU.EX2 R2, R2 ;  /* 0x0000000200027308 */ /* 0x000e240000000800 */
[----:B0-----:R-:W-:Y:S01]  /*4ed80*/  STL [R1+0x9b8], R2 ;  /* 0x0009b80201007387 */ /* 0x001fe20000100800 */
[----:B----4-:R-:W-:-:S04]  /*4ed90*/  FFMA R0, R3, c[0x0][0x188], -R0 ;  /* 0x0000620003007a23 */ /* 0x010fc80000000800 */
[----:B------:R-:W-:-:S04]  /*4eda0*/  FMUL R0, R0, 1.4426950216293334961 ;  /* 0x3fb8aa3b00007820 */ /* 0x000fc80000400000 */
[----:B------:R-:W0:Y:S01]  /*4edb0*/  MUFU.EX2 R3, R0 ;  /* 0x0000000000037308 */ /* 0x000e220000000800 */
[----:B-----5:R-:W-:Y:S07]  /*4edc0*/  STL.64 [R1+0x2358], R6 ;  /* 0x0023580601007387 */ /* 0x020fee0000100a00 */
[----:B------:R1:W-:Y:S02]  /*4edd0*/  STL.64 [R1+0x1b0], R24 ;  /* 0x0001b01801007387 */ /* 0x0003e40000100a00 */
[----:B------:R4:W-:Y:S01]  /*4ede0*/  STL.64 [R1+0x1b8], R26 ;  /* 0x0001b81a01007387 */ /* 0x0009e20000100a00 */
[----:B-1----:R-:W-:-:S02]  /*4edf0*/  F2FP.PACK_AB R24, R28, R29 ;  /* 0x0000001d1c18723e */ /* 0x002fc400000000ff */
[----:B------:R-:W-:Y:S02]  /*4ee00*/  F2FP.PACK_AB R25, R21, R20 ;  /* 0x000000141519723e */ /* 0x000fe400000000ff */
[----:B----4-:R-:W-:Y:S02]  /*4ee10*/  F2FP.PACK_AB R26, R13, R12 ;  /* 0x0000000c0d1a723e */ /* 0x010fe400000000ff */
[----:B0-----:R-:W-:-:S07]  /*4ee20*/  F2FP.PACK_AB R27, R3, R2 ;  /* 0x00000002031b723e */ /* 0x001fce00000000ff */
[C---:B---3--:R-:W-:Y:S01]  /*4ee30*/  HMMA.16816.F32 R8, R24.reuse, R14, R8 ;  /* 0x0000000e1808723c */ /* 0x048fe20000001808 */
[----:B------:R-:W-:Y:S01]  /*4ee40*/  STL [R1+0x9c0], R3 ;  /* 0x0009c00301007387 */ /* 0x000fe20000100800 */
[----:B------:R-:W3:Y:S02]  /*4ee50*/  LDL.LU R4, [R1+0x550] ;  /* 0x0005500001047983 */ /* 0x000ee40000300800 */
[----:B------:R-:W3:Y:S02]  /*4ee60*/  LDL.LU R5, [R1+0x554] ;  /* 0x0005540001057983 */ /* 0x000ee40000300800 */
[----:B------:R-:W3:Y:S01]  /*4ee70*/  LDL.LU R6, [R1+0x558] ;  /* 0x0005580001067983 */ /* 0x000ee20000300800 */
[----:B------:R-:W3:Y:S01]  /*4ee80*/  LDL.LU R7, [R1+0x55c] ;  /* 0x00055c0001077983 */ /* 0x000ee20000300800 */
[----:B------:R-:W4:Y:S02]  /*4ee90*/  LDL.LU R28, [R1+0x24ac] ;  /* 0x0024ac00011c7983 */ /* 0x000f240000300800 */
[----:B------:R-:W5:Y:S11]  /*4eea0*/  LDL.LU R29, [R1+0x24a8] ;  /* 0x0024a800011d7983 */ /* 0x000f760000300800 */
[----:B------:R-:W-:Y:S02]  /*4eeb0*/  @!UPT UIADD3 URZ, URZ, URZ, URZ ;  /* 0x0000003f3f3ff290 */ /* 0x000fe4000fffe03f */
        /* <DEDUP_REMOVED lines=12> */
[----:B------:R-:W3:Y:S11]  /*4ef80*/  LDL.LU.64 R18, [R1+0x2498] ;  /* 0x0024980001127983 */ /* 0x000ef60000300a00 */
[----:B------:R-:W-:Y:S10]  /*4ef90*/  @!UPT UIADD3 URZ, URZ, URZ, URZ ;  /* 0x0000003f3f3ff290 */ /* 0x000ff4000fffe03f */
[----:B------:R-:W-:Y:S01]  /*4efa0*/  STL.64 [R1+0x790], R12 ;  /* 0x0007900c01007387 */ /* 0x000fe20000100a00 */
[----:B------:R0:W-:Y:S03]  /*4efb0*/  STL.64 [R1+0x798], R14 ;  /* 0x0007980e01007387 */ /* 0x0001e60000100a00 */
[----:B0-----:R-:W2:Y:S01]  /*4efc0*/  LDL.LU.64 R14, [R1+0x2490] ;  /* 0x00249000010e7983 */ /* 0x001ea20000300a00 */
[C---:B---3--:R-:W-:Y:S11]  /*4efd0*/  HMMA.16816.F32 R8, R24.reuse, R18, R8 ;  /* 0x000000121808723c */ /* 0x048ff60000001808 */
[----:B------:R-:W-:Y:S11]  /*4efe0*/  @!UPT UIADD3 URZ, URZ, URZ, URZ ;  /* 0x0000003f3f3ff290 */ /* 0x000ff6000fffe03f */
[----:B------:R-:W-:Y:S01]  /*4eff0*/  @!UPT UIADD3 URZ, URZ, URZ, URZ ;  /* 0x0000003f3f3ff290 */ /* 0x000fe2000fffe03f */
[----:B------:R-:W-:Y:S01]  /*4f000*/  STL.64 [R1+0x780], R8 ;  /* 0x0007800801007387 */ /* 0x000fe20000100a00 */
[----:B------:R0:W-:Y:S02]  /*4f010*/  STL.64 [R1+0x788], R10 ;  /* 0x0007880a01007387 */ /* 0x0001e40000100a00 */
[----:B0-----:R-:W-:Y:S01]  /*4f020*/  IMAD.MOV.U32 R11, RZ, RZ, R18 ;  /* 0x000000ffff0b7224 */ /* 0x001fe200078e0012 */
[----:B------:R-:W-:Y:S02]  /*4f030*/  MOV R10, R19 ;  /* 0x00000013000a7202 */ /* 0x000fe40000000f00 */
[----:B------:R-:W3:Y:S01]  /*4f040*/  LDL.LU.64 R18, [R1+0x2488] ;  /* 0x0024880001127983 */ /* 0x000ee20000300a00 */
[----:B------:R-:W3:Y:S01]  /*4f050*/  LDL.LU.64 R16, [R1+0x2480] ;  /* 0x0024800001107983 */ /* 0x000ee20000300a00 */
[C---:B--2---:R-:W-:Y:S01]  /*4f060*/  HMMA.16816.F32 R12, R24.reuse, R14, R4 ;  /* 0x0000000e180c723c */ /* 0x044fe20000001804 */
[----:B------:R-:W-:Y:S01]  /*4f070*/  STL [R1+0x228c], R10 ;  /* 0x00228c0a01007387 */ /* 0x000fe20000100800 */
[----:B------:R-:W-:Y:S11]  /*4f080*/  STL [R1+0x2288], R11 ;  /* 0x0022880b01007387 */ /* 0x000ff60000100800 */
[----:B------:R-:W-:Y:S10]  /*4f090*/  @!UPT UIADD3 URZ, URZ, URZ, URZ ;  /* 0x0000003f3f3ff290 */ /* 0x000ff4000fffe03f */
[----:B------:R0:W-:Y:S01]  /*4f0a0*/  STL.64 [R1+0x770], R12 ;  /* 0x0007700c01007387 */ /* 0x0001e20000100a00 */
[----:B------:R1:W-:Y:S01]  /*4f0b0*/  STL.64 [R1+0x778], R14 ;  /* 0x0007780e01007387 */ /* 0x0003e20000100a00 */
[----:B---3--:R-:W-:Y:S11]  /*4f0c0*/  HMMA.16816.F32 R4, R24, R22, R16 ;  /* 0x000000161804723c */ /* 0x008ff60000001810 */
[----:B------:R-:W-:Y:S11]  /*4f0d0*/  @!UPT UIADD3 URZ, URZ, URZ, URZ ;  /* 0x0000003f3f3ff290 */ /* 0x000ff6000fffe03f */
[----:B------:R-:W-:Y:S01]  /*4f0e0*/  @!UPT UIADD3 URZ, URZ, URZ, URZ ;  /* 0x0000003f3f3ff290 */ /* 0x000fe2000fffe03f */
[----:B------:R-:W-:Y:S01]  /*4f0f0*/  STL.64 [R1+0x760], R4 ;  /* 0x0007600401007387 */ /* 0x000fe20000100a00 */
[----:B------:R-:W-:Y:S02]  /*4f100*/  STL.64 [R1+0x768], R6 ;  /* 0x0007680601007387 */ /* 0x000fe40000100a00 */
[----:B0-----:R-:W2:Y:S02]  /*4f110*/  LDL.LU R12, [R1+0x4a0] ;  /* 0x0004a000010c7983 */ /* 0x001ea40000300800 */
[----:B------:R-:W2:Y:S01]  /*4f120*/  LDL.LU R13, [R1+0x4a4] ;  /* 0x0004a400010d7983 */ /* 0x000ea20000300800 */
[----:B-1----:R-:W3:Y:S01]  /*4f130*/  LDL.LU R14, [R1+0x4a8] ;  /* 0x0004a800010e7983 */ /* 0x002ee20000300800 */
[----:B------:R-:W3:Y:S03]  /*4f140*/  LDL.LU R15, [R1+0x4ac] ;  /* 0x0004ac00010f7983 */ /* 0x000ee60000300800 */
[----:B---3--:R-:W-:Y:S01]  /*4f150*/  STL.64 [R1+0x23f8], R14 ;  /* 0x0023f80e01007387 */ /* 0x008fe20000100a00 */
[----:B--2---:R0:W-:Y:S03]  /*4f160*/  STL.64 [R1+0x23f0], R12 ;  /* 0x0023f00c01007387 */ /* 0x0041e60000100a00 */
[----:B0-----:R-:W2:Y:S01]  /*4f170*/  LDL.LU R12, [R1+0x4b0] ;  /* 0x0004b000010c7983 */ /* 0x001ea20000300800 */
[----:B------:R-:W2:Y:S02]  /*4f180*/  LDL.LU R13, [R1+0x4b4] ;  /* 0x0004b400010d7983 */ /* 0x000ea40000300800 */
[----:B------:R-:W3:Y:S02]  /*4f190*/  LDL.LU R14, [R1+0x4b8] ;  /* 0x0004b800010e7983 */ /* 0x000ee40000300800 */
[----:B------:R-:W3:Y:S02]  /*4f1a0*/  LDL.LU R15, [R1+0x4bc] ;  /* 0x0004bc00010f7983 */ /* 0x000ee40000300800 */
[----:B---3--:R0:W-:Y:S01]  /*4f1b0*/  STL.64 [R1+0x2408], R14 ;  /* 0x0024080e01007387 */ /* 0x0081e20000100a00 */
[----:B--2---:R-:W-:Y:S03]  /*4f1c0*/  STL.64 [R1+0x2400], R12 ;  /* 0x0024000c01007387 */ /* 0x004fe60000100a00 */
        /* <DEDUP_REMOVED lines=15> */
[----:B0-----:R-:W2:Y:S01]  /*4f2c0*/  LDL.LU.64 R14, [R1+0x148] ;  /* 0x00014800010e7983 */ /* 0x001ea20000300a00 */
[----:B------:R-:W-:Y:S01]  /*4f2d0*/  MOV R10, R22 ;  /* 0x00000016000a7202 */ /* 0x000fe20000000f00 */
[----:B------:R-:W-:-:S02]  /*4f2e0*/  IMAD.MOV.U32 R11, RZ, RZ, R23 ;  /* 0x000000ffff0b7224 */ /* 0x000fc400078e0017 */
[----:B--2---:R0:W-:Y:S04]  /*4f2f0*/  STL.64 [R1+0x2468], R14 ;  /* 0x0024680e01007387 */ /* 0x0041e80000100a00 */
[----:B0-----:R-:W2:Y:S04]  /*4f300*/  LDL R14, [R1+0x158] ;  /* 0x00015800010e7983 */ /* 0x001ea80000100800 */
[----:B------:R-:W2:Y:S01]  /*4f310*/  LDL R15, [R1+0x15c] ;  /* 0x00015c00010f7983 */ /* 0x000ea20000100800 */
[----:B------:R-:W3:Y:S03]  /*4f320*/  LDL.LU.64 R22, [R1+0xc8] ;  /* 0x0000c80001167983 */ /* 0x000ee60000300a00 */
        /* <DEDUP_REMOVED lines=27> */
[----:B------:R-:W3:Y:S01]  /*4f4e0*/  LDL.64 R18, [R1+0xb8] ;  /* 0x0000b80001127983 */ /* 0x000ee20000100a00 */
        /* <DEDUP_REMOVED lines=70> */
[----:B------:R-:W2:Y:S11]  /*4f950*/  LDL.LU.64 R22, [R1+0x2418] ;  /* 0x0024180001167983 */ /* 0x000eb60000300a00 */
        /* <DEDUP_REMOVED lines=11> */
[----:B------:R-:W3:Y:S01]  /*4fa10*/  LDL.LU.64 R14, [R1+0x2408] ;  /* 0x00240800010e7983 */ /* 0x000ee20000300a00 */
[----:B------:R-:W3:Y:S02]  /*4fa20*/  LDL.LU.64 R12, [R1+0x2400] ;  /* 0x00240000010c7983 */ /* 0x000ee40000300a00 */
[----:B------:R0:W-:Y:S02]  /*4fa30*/  STL.64 [R1+0x2338], R10 ;  /* 0x0023380a01007387 */ /* 0x0001e40000100a00 */
[----:B0-----:R-:W3:Y:S04]  /*4fa40*/  LDL R10, [R1+0xd8] ;  /* 0x0000d800010a7983 */ /* 0x001ee80000100800 */
[----:B------:R-:W3:Y:S02]  /*4fa50*/  LDL R11, [R1+0xdc] ;  /* 0x0000dc00010b7983 */ /* 0x000ee40000100800 */
[C---:B---3--:R-:W-:Y:S02]  /*4fa60*/  HMMA.16816.F32 R8, R24.reuse, R10, R12 ;  /* 0x0000000a1808723c */ /* 0x048fe4000000180c */
[----:B------:R-:W2:Y:S01]  /*4fa70*/  LDL.LU.64 R14, [R1+0x23f8] ;  /* 0x0023f800010e7983 */ /* 0x000ea20000300a00 */
[----:B------:R-:W2:Y:S11]  /*4fa80*/  LDL.LU.64 R12, [R1+0x23f0] ;  /* 0x0023f000010c7983 */ /* 0x000eb60000300a00 */
[----:B------:R-:W-:Y:S09]  /*4fa90*/  @!UPT UIADD3 URZ, URZ, URZ, URZ ;  /* 0x0000003f3f3ff290 */ /* 0x000ff2000fffe03f */
[----:B------:R-:W-:Y:S01]  /*4faa0*/  STL.64 [R1+0x6d0], R8 ;  /* 0x0006d00801007387 */ /* 0x000fe20000100a00 */
[----:B------:R2:W-:Y:S02]  /*4fab0*/  STL.64 [R1+0x6d8], R10 ;  /* 0x0006d80a01007387 */ /* 0x0005e40000100a00 */
[----:B--2---:R-:W-:Y:S07]  /*4fac0*/  HMMA.16816.F32 R8, R24, R22, R12 ;  /* 0x000000161808723c */ /* 0x004fee000000180c */
[----:B------:R-:W-:Y:S01]  /*4fad0*/  IMAD.MOV.U32 R14, RZ, RZ, R22 ;  /* 0x000000ffff0e7224 */ /* 0x000fe200078e0016 */
[----:B------:R-:W-:-:S02]  /*4fae0*/  MOV R15, R23 ;  /* 0x00000017000f7202 */ /* 0x000fc40000000f00 */
[----:B------:R-:W2:Y:S11]  /*4faf0*/  LDL.LU.64 R22, [R1+0x23e8] ;  /* 0x0023e80001167983 */ /* 0x000eb60000300a00 */
[----:B------:R-:W-:Y:S03]  /*4fb00*/  @!UPT UIADD3 URZ, URZ, URZ, URZ ;  /* 0x0000003f3f3ff290 */ /* 0x000fe6000fffe03f */
[----:B------:R-:W-:Y:S01]  /*4fb10*/  MOV R13, R11 ;  /* 0x0000000b000d7202 */ /* 0x000fe20000000f00 */
[----:B------:R-:W-:Y:S01]  /*4fb20*/  STL.64 [R1+0x6c0], R8 ;  /* 0x0006c00801007387 */ /* 0x000fe20000100a00 */
[----:B------:R-:W-:Y:S02]  /*4fb30*/  STL [R1+0x6c8], R10 ;  /* 0x0006c80a01007387 */ /* 0x000fe40000100800 */
[----:B------:R-:W-:Y:S01]  /*4fb40*/  STL.64 [R1+0x2368], R14 ;  /* 0x0023680e01007387 */ /* 0x000fe20000100a00 */
[----:B------:R0:W-:Y:S01]  /*4fb50*/  STL [R1+0x2360], R13 ;  /* 0x0023600d01007387 */ /* 0x0001e20000100800 */
[----:B------:R-:W3:Y:S01]  /*4fb60*/  LDL.LU R20, [R1+0x9d4] ;  /* 0x0009d40001147983 */ /* 0x000ee20000300800 */
[----:B------:R-:W-:Y:S11]  /*4fb70*/  HMMA.16816.F32 R4, R24, R18, R4 ;  /* 0x000000121804723c */ /* 0x000ff60000001804 */
[----:B------:R-:W-:Y:S11]  /*4fb80*/  @!UPT UIADD3 URZ, URZ, URZ, URZ ;  /* 0x0000003f3f3ff290 */ /* 0x000ff6000fffe03f */
[----:B------:R-:W-:Y:S01]  /*4fb90*/  @!UPT UIADD3 URZ, URZ, URZ, URZ ;  /* 0x0000003f3f3ff290 */ /* 0x000fe2000fffe03f */
[----:B------:R-:W-:Y:S01]  /*4fba0*/  STL.64 [R1+0x6b0], R4 ;  /* 0x0006b00401007387 */ /* 0x000fe20000100a00 */
[----:B------:R-:W-:Y:S03]  /*4fbb0*/  STL.64 [R1+0x6b8], R6 ;  /* 0x0006b80601007387 */ /* 0x000fe60000100a00 */
[----:B--2---:R-:W-:Y:S04]  /*4fbc0*/  STL.64 [R1+0x23e0], R22 ;  /* 0x0023e01601007387 */ /* 0x004fe80000100a00 */
[----:B---3--:R-:W-:Y:S01]  /*4fbd0*/  STL [R1+0x23dc], R20 ;  /* 0x0023dc1401007387 */ /* 0x008fe20000100800 */
[----:B------:R-:W2:Y:S02]  /*4fbe0*/  LDL.LU R12, [R1+0x430] ;  /* 0x00043000010c7983 */ /* 0x000ea40000300800 */
[----:B0-----:R-:W2:Y:S02]  /*4fbf0*/  LDL.LU R13, [R1+0x434] ;  /* 0x00043400010d7983 */ /* 0x001ea40000300800 */
[----:B------:R-:W3:Y:S01]  /*4fc00*/  LDL.LU R14, [R1+0x438] ;  /* 0x00043800010e7983 */ /* 0x000ee20000300800 */
[----:B------:R-:W3:Y:S01]  /*4fc10*/  LDL.LU R15, [R1+0x43c] ;  /* 0x00043c00010f7983 */ /* 0x000ee20000300800 */
[----:B------:R-:W-:-:S03]  /*4fc20*/  IMAD.MOV.U32 R3, RZ, RZ, R19 ;  /* 0x000000ffff037224 */ /* 0x000fc600078e0013 */
[----:B---3--:R0:W-:Y:S01]  /*4fc30*/  STL.64 [R1+0x2378], R14 ;  /* 0x0023780e01007387 */ /* 0x0081e20000100a00 */
[----:B--2---:R1:W-:Y:S02]  /*4fc40*/  STL.64 [R1+0x2370], R12 ;  /* 0x0023700c01007387 */ /* 0x0043e40000100a00 */
[----:B------:R-:W2:Y:S02]  /*4fc50*/  LDL R10, [R1+0xa8] ;  /* 0x0000a800010a7983 */ /* 0x000ea40000100800 */
[----:B------:R-:W2:Y:S01]  /*4fc60*/  LDL R11, [R1+0xac] ;  /* 0x0000ac00010b7983 */ /* 0x000ea20000100800 */
[----:B0-----:R-:W3:Y:S04]  /*4fc70*/  LDL R14, [R1+0x68] ;  /* 0x00006800010e7983 */ /* 0x001ee80000100800 */
[----:B------:R-:W3:Y:S01]  /*4fc80*/  LDL R15, [R1+0x6c] ;  /* 0x00006c00010f7983 */ /* 0x000ee20000100800 */
[----:B------:R-:W2:Y:S02]  /*4fc90*/  LDL.LU R20, [R1+0x480] ;  /* 0x0004800001147983 */ /* 0x000ea40000300800 */
[----:B------:R-:W2:Y:S02]  /*4fca0*/  LDL.LU R21, [R1+0x484] ;  /* 0x0004840001157983 */ /* 0x000ea40000300800 */
[----:B------:R-:W2:Y:S01]  /*4fcb0*/  LDL.LU R22, [R1+0x488] ;  /* 0x0004880001167983 */ /* 0x000ea20000300800 */
[----:B------:R-:W2:Y:S01]  /*4fcc0*/  LDL.LU R23, [R1+0x48c] ;  /* 0x00048c0001177983 */ /* 0x000ea20000300800 */
[----:B------:R-:W2:Y:S02]  /*4fcd0*/  LDL.64 R18, [R1+0x98] ;  /* 0x0000980001127983 */ /* 0x000ea40000100a00 */
[----:B-1----:R-:W2:Y:S02]  /*4fce0*/  LDL.LU R12, [R1+0x9e4] ;  /* 0x0009e400010c7983 */ /* 0x002ea40000300800 */
[----:B------:R-:W2:Y:S01]  /*4fcf0*/  LDL.LU R13, [R1+0x9d0] ;  /* 0x0009d000010d7983 */ /* 0x000ea20000300800 */
[----:B---3--:R0:W-:Y:S04]  /*4fd00*/  STL.64 [R1+0x2390], R14 ;  /* 0x0023900e01007387 */ /* 0x0081e80000100a00 */
[----:B--2---:R-:W-:Y:S04]  /*4fd10*/  STL [R1+0x2388], R13 ;  /* 0x0023880d01007387 */ /* 0x004fe80000100800 */
[----:B0-----:R-:W2:Y:S04]  /*4fd20*/  LDL.64 R14, [R1+0x78] ;  /* 0x00007800010e7983 */ /* 0x001ea80000100a00 */
[----:B--2---:R0:W-:Y:S01]  /*4fd30*/  STL.64 [R1+0x23b0], R14 ;  /* 0x0023b00e01007387 */ /* 0x0041e20000100a00 */
[----:B------:R1:W-:Y:S03]  /*4fd40*/  STL [R1+0x23a8], R12 ;  /* 0x0023a80c01007387 */ /* 0x0003e60000100800 */
[----:B0-----:R-:W2:Y:S04]  /*4fd50*/  LDL R14, [R1+0x88] ;  /* 0x00008800010e7983 */ /* 0x001ea80000100800 */
[----:B------:R-:W2:Y:S04]  /*4fd60*/  LDL R15, [R1+0x8c] ;  /* 0x00008c00010f7983 */ /* 0x000ea80000100800 */
[----:B--2---:R0:W-:Y:S01]  /*4fd70*/  STL.64 [R1+0x23c8], R14 ;  /* 0x0023c80e01007387 */ /* 0x0041e20000100a00 */
[----:B-1----:R-:W2:Y:S02]  /*4fd80*/  LDL.LU R12, [R1+0x470] ;  /* 0x00047000010c7983 */ /* 0x002ea40000300800 */
[----:B------:R-:W2:Y:S01]  /*4fd90*/  LDL.LU R13, [R1+0x474] ;  /* 0x00047400010d7983 */ /* 0x000ea20000300800 */
[----:B0-----:R-:W2:Y:S01]  /*4fda0*/  LDL.LU R14, [R1+0x478] ;  /* 0x00047800010e7983 */ /* 0x001ea20000300800 */
[----:B------:R-:W2:Y:S02]  /*4fdb0*/  LDL.LU R15, [R1+0x47c] ;  /* 0x00047c00010f7983 */ /* 0x000ea40000300800 */
[----:B------:R-:W3:Y:S02]  /*4fdc0*/  LDL.LU R2, [R1+0x9e0] ;  /* 0x0009e00001027983 */ /* 0x000ee40000300800 */
[----:B------:R-:W2:Y:S02]  /*4fdd0*/  LDL.64 R6, [R1+0x58] ;  /* 0x0000580001067983 */ /* 0x000ea40000100a00 */
[----:B--2---:R0:W-:Y:S01]  /*4fde0*/  STL.64 [R1+0x2380], R6 ;  /* 0x0023800601007387 */ /* 0x0041e20000100a00 */
[----:B------:R-:W2:Y:S02]  /*4fdf0*/  LDL.LU R4, [R1+0x440] ;  /* 0x0004400001047983 */ /* 0x000ea40000300800 */
[----:B------:R-:W2:Y:S01]  /*4fe00*/  LDL.LU R5, [R1+0x444] ;  /* 0x0004440001057983 */ /* 0x000ea20000300800 */
[----:B0-----:R-:W2:Y:S01]  /*4fe10*/  LDL.LU R6, [R1+0x448] ;  /* 0x0004480001067983 */ /* 0x001ea20000300800 */
[----:B------:R-:W2:Y:S01]  /*4fe20*/  LDL.LU R7, [R1+0x44c] ;  /* 0x00044c0001077983 */ /* 0x000ea20000300800 */
[C---:B------:R-:W-:Y:S02]  /*4fe30*/  HMMA.16816.F32 R8, R24.reuse, R10, R20 ;  /* 0x0000000a1808723c */ /* 0x040fe40000001814 */
[----:B--2---:R-:W-:Y:S01]  /*4fe40*/  STL.64 [R1+0x23a0], R6 ;  /* 0x0023a00601007387 */ /* 0x004fe20000100a00 */
[----:B------:R0:W-:Y:S03]  /*4fe50*/  STL.64 [R1+0x2398], R4 ;  /* 0x0023980401007387 */ /* 0x0001e60000100a00 */
[----:B0-----:R-:W2:Y:S01]  /*4fe60*/  LDL.LU R4, [R1+0x450] ;  /* 0x0004500001047983 */ /* 0x001ea20000300800 */
[----:B------:R-:W2:Y:S02]  /*4fe70*/  LDL.LU R5, [R1+0x454] ;  /* 0x0004540001057983 */ /* 0x000ea40000300800 */
[----:B------:R-:W2:Y:S02]  /*4fe80*/  LDL.LU R6, [R1+0x458] ;  /* 0x0004580001067983 */ /* 0x000ea40000300800 */
[----:B------:R-:W2:Y:S01]  /*4fe90*/  LDL.LU R7, [R1+0x45c] ;  /* 0x00045c0001077983 */ /* 0x000ea20000300800 */
[----:B------:R-:W-:Y:S01]  /*4fea0*/  HMMA.16816.F32 R12, R24, R18, R12 ;  /* 0x00000012180c723c */ /* 0x000fe2000000180c */
[----:B--2---:R-:W-:Y:S01]  /*4feb0*/  STL.64 [R1+0x23c0], R6 ;  /* 0x0023c00601007387 */ /* 0x004fe20000100a00 */
[----:B------:R0:W-:Y:S03]  /*4fec0*/  STL.64 [R1+0x23b8], R4 ;  /* 0x0023b80401007387 */ /* 0x0001e60000100a00 */
[----:B0-----:R-:W2:Y:S01]  /*4fed0*/  LDL.LU R4, [R1+0x460] ;  /* 0x0004600001047983 */ /* 0x001ea20000300800 */
[----:B------:R-:W2:Y:S02]  /*4fee0*/  LDL.LU R5, [R1+0x464] ;  /* 0x0004640001057983 */ /* 0x000ea40000300800 */
[----:B------:R-:W2:Y:S02]  /*4fef0*/  LDL.LU R6, [R1+0x468] ;  /* 0x0004680001067983 */ /* 0x000ea40000300800 */
[----:B------:R-:W2:Y:S01]  /*4ff00*/  LDL.LU R7, [R1+0x46c] ;  /* 0x00046c0001077983 */ /* 0x000ea20000300800 */
[----:B------:R0:W-:Y:S01]  /*4ff10*/  STL [R1+0x20ec], R3 ;  /* 0x0020ec0301007387 */ /* 0x0001e20000100800 */
[----:B------:R-:W2:Y:S02]  /*4ff20*/  LDL.LU.64 R22, [R1+0x23e0] ;  /* 0x0023e00001167983 */ /* 0x000ea40000300a00 */
[----:B------:R-:W2:Y:S02]  /*4ff30*/  LDL.LU R20, [R1+0x23dc] ;  /* 0x0023dc0001147983 */ /* 0x000ea40000300800 */
[----:B------:R-:W4:Y:S01]  /*4ff40*/  LDL.LU R21, [R1+0x9e8] ;  /* 0x0009e80001157983 */ /* 0x000f220000300800 */
[----:B------:R1:W-:Y:S01]  /*4ff50*/  STL.64 [R1+0x6a0], R8 ;  /* 0x0006a00801007387 */ /* 0x0003e20000100a00 */
[----:B------:R3:W-:Y:S01]  /*4ff60*/  STL.64 [R1+0x6a8], R10 ;  /* 0x0006a80a01007387 */ /* 0x0007e20000100a00 */
[----:B0-----:R-:W-:-:S02]  /*4ff70*/  MOV R3, R19 ;  /* 0x0000001300037202 */ /* 0x001fc40000000f00 */
[----:B-1----:R-:W2:Y:S01]  /*4ff80*/  LDL.LU R8, [R1+0x420] ;  /* 0x0004200001087983 */ /* 0x002ea20000300800 */
[----:B------:R-:W2:Y:S02]  /*4ff90*/  LDL.LU R9, [R1+0x424] ;  /* 0x0004240001097983 */ /* 0x000ea40000300800 */
[----:B---3--:R-:W3:Y:S01]  /*4ffa0*/  LDL.LU R10, [R1+0x428] ;  /* 0x00042800010a7983 */ /* 0x008ee20000300800 */
[----:B-----5:R-:W-:Y:S02]  /*4ffb0*/  MOV R11, R29 ;  /* 0x0000001d000b7202 */ /* 0x020fe40000000f00 */
[----:B------:R-:W5:Y:S01]  /*4ffc0*/  LDL.LU R29, [R1+0x23d8] ;  /* 0x0023d800011d7983 */ /* 0x000f620000300800 */
[----:B------:R-:W2:Y:S02]  /*4ffd0*/  LDL.LU.64 R18, [R1+0x23d0] ;  /* 0x0023d00001127983 */ /* 0x000ea40000300a00 */
[----:B------:R0:W-:Y:S02]  /*4ffe0*/  STL.64 [R1+0x698], R14 ;  /* 0x0006980e01007387 */ /* 0x0001e40000100a00 */
[----:B0-----:R-:W2:Y:S01]  /*4fff0*/  LDL.LU.64 R14, [R1+0x23c8] ;  /* 0x0023c800010e7983 */ /* 0x001ea20000300a00 */
[----:B------:R-:W-:Y:S01]  /*50000*/  IMAD.MOV.U32 R16, RZ, RZ, R12 ;  /* 0x000000ffff107224 */ /* 0x000fe200078e000c */
[----:B------:R-:W-:-:S02]  /*50010*/  MOV R17, R13 ;  /* 0x0000000d00117202 */ /* 0x000fc40000000f00 */
[----:B--2---:R-:W-:Y:S01]  /*50020*/  HMMA.16816.F32 R12, R24, R14, R4 ;  /* 0x0000000e180c723c */ /* 0x004fe20000001804 */
[----:B------:R0:W-:Y:S02]  /*50030*/  STL.64 [R1+0x22c8], R18 ;  /* 0x0022c81201007387 */ /* 0x0001e40000100a00 */
[----:B------:R-:W-:Y:S02]  /*50040*/  STL.64 [R1+0x22c0], R16 ;  /* 0x0022c01001007387 */ /* 0x000fe40000100a00 */
[----:B0-----:R-:W3:Y:S01]  /*50050*/  LDL.LU.64 R18, [R1+0x48] ;  /* 0x0000480001127983 */ /* 0x001ee20000300a00 */
[----:B------:R-:W-:Y:S02]  /*50060*/  STL [R1+0x20f0], R3 ;  /* 0x0020f00301007387 */ /* 0x000fe40000100800 */
[----:B------:R-:W2:Y:S02]  /*50070*/  LDL.LU.64 R6, [R1+0x23c0] ;  /* 0x0023c00001067983 */ /* 0x000ea40000300a00 */
[----:B------:R-:W2:Y:S11]  /*50080*/  LDL.LU.64 R4, [R1+0x23b8] ;  /* 0x0023b80001047983 */ /* 0x000eb60000300a00 */
[----:B------:R-:W-:Y:S02]  /*50090*/  @!UPT UIADD3 URZ, URZ, URZ, URZ ;  /* 0x0000003f3f3ff290 */ /* 0x000fe4000fffe03f */
[----:B------:R-:W-:Y:S01]  /*500a0*/  STL.64 [R1+0x850], R12 ;  /* 0x0008500c01007387 */ /* 0x000fe20000100a00 */
[----:B------:R0:W-:Y:S03]  /*500b0*/  STL.64 [R1+0x858], R14 ;  /* 0x0008580e01007387 */ /* 0x0001e60000100a00 */
[----:B0-----:R-:W2:Y:S01]  /*500c0*/  LDL.LU.64 R14, [R1+0x23b0] ;  /* 0x0023b000010e7983 */ /* 0x001ea20000300a00 */
[----:B-----5:R-:W-:Y:S02]  /*500d0*/  FFMA R0, R2, c[0x0][0x188], -R29 ;  /* 0x0000620002007a23 */ /* 0x020fe4000000081d */
[----:B------:R-:W5:Y:S02]  /*500e0*/  LDL.LU R12, [R1+0x23a8] ;  /* 0x0023a800010c7983 */ /* 0x000f640000300800 */
[----:B------:R-:W-:-:S06]  /*500f0*/  FMUL R2, R0, 1.4426950216293334961 ;  /* 0x3fb8aa3b00027820 */ /* 0x000fcc0000400000 */
[----:B------:R-:W0:Y:S01]  /*50100*/  MUFU.EX2 R2, R2 ;  /* 0x0000000200027308 */ /* 0x000e220000000800 */
[----:B--2---:R-:W-:Y:S01]  /*50110*/  HMMA.16816.F32 R4, R24, R14, R4 ;  /* 0x0000000e1804723c */ /* 0x004fe20000001804 */
[----:B------:R-:W-:Y:S11]  /*50120*/  MOV R3, R15 ;  /* 0x0000000f00037202 */ /* 0x000ff60000000f00 */
[----:B------:R-:W-:Y:S11]  /*50130*/  @!UPT UIADD3 URZ, URZ, URZ, URZ ;  /* 0x0000003f3f3ff290 */ /* 0x000ff6000fffe03f */
[----:B------:R-:W-:Y:S01]  /*50140*/  STL.64 [R1+0x840], R4 ;  /* 0x0008400401007387 */ /* 0x000fe20000100a00 */
[----:B0-----:R-:W-:Y:S02]  /*50150*/  STL [R1+0x9a4], R2 ;  /* 0x0009a40201007387 */ /* 0x001fe40000100800 */
[----:B------:R0:W-:Y:S02]  /*50160*/  STL.64 [R1+0x848], R6 ;  /* 0x0008480601007387 */ /* 0x0001e40000100a00 */
[----:B0-----:R-:W2:Y:S01]  /*50170*/  LDL.LU.64 R6, [R1+0x23a0] ;  /* 0x0023a00001067983 */ /* 0x001ea20000300a00 */
[----:B------:R-:W2:Y:S02]  /*50180*/  LDL.LU.64 R4, [R1+0x2398] ;  /* 0x0023980001047983 */ /* 0x000ea40000300a00 */
[----:B------:R-:W2:Y:S02]  /*50190*/  LDL.LU.64 R14, [R1+0x2390] ;  /* 0x00239000010e7983 */ /* 0x000ea40000300a00 */
[----:B------:R-:W2:Y:S02]  /*501a0*/  LDL.LU R13, [R1+0x2388] ;  /* 0x00238800010d7983 */ /* 0x000ea40000300800 */
[----:B-----5:R-:W-:-:S04]  /*501b0*/  FFMA R0, R12, c[0x0][0x188], -R29 ;  /* 0x000062000c007a23 */ /* 0x020fc8000000081d */
[----:B------:R-:W-:-:S06]  /*501c0*/  FMUL R2, R0, 1.4426950216293334961 ;  /* 0x3fb8aa3b00027820 */ /* 0x000fcc0000400000 */
[----:B------:R-:W0:Y:S01]  /*501d0*/  MUFU.EX2 R2, R2 ;  /* 0x0000000200027308 */ /* 0x000e220000000800 */
[----:B------:R-:W-:Y:S01]  /*501e0*/  STL [R1+0x20f4], R3 ;  /* 0x0020f40301007387 */ /* 0x000fe20000100800 */
[----:B--2---:R-:W-:Y:S02]  /*501f0*/  FFMA R0, R13, c[0x0][0x188], -R29 ;  /* 0x000062000d007a23 */ /* 0x004fe4000000081d */
[----:B------:R-:W-:Y:S01]  /*50200*/  HMMA.16816.F32 R12, R24, R14, R4 ;  /* 0x0000000e180c723c */ /* 0x000fe20000001804 */
[----:B------:R-:W2:Y:S01]  /*50210*/  LDL.LU.64 R6, [R1+0x2380] ;  /* 0x0023800001067983 */ /* 0x000ea20000300a00 */
[----:B0-----:R-:W-:Y:S11]  /*50220*/  STL [R1+0x9a8], R2 ;  /* 0x0009a80201007387 */ /* 0x001ff60000100800 */
[----:B------:R-:W-:Y:S10]  /*50230*/  @!UPT UIADD3 URZ, URZ, URZ, URZ ;  /* 0x0000003f3f3ff290 */ /* 0x000ff4000fffe03f */
[----:B------:R-:W-:Y:S01]  /*50240*/  STL.64 [R1+0x830], R12 ;  /* 0x0008300c01007387 */ /* 0x000fe20000100a00 */
[----:B------:R0:W-:Y:S03]  /*50250*/  STL.64 [R1+0x838], R14 ;  /* 0x0008380e01007387 */ /* 0x0001e60000100a00 */
[----:B0-----:R-:W2:Y:S01]  /*50260*/  LDL.LU.64 R14, [R1+0x2378] ;  /* 0x00237800010e7983 */ /* 0x001ea20000300a00 */
[----:B------:R-:W2:Y:S02]  /*50270*/  LDL.LU.64 R12, [R1+0x2370] ;  /* 0x00237000010c7983 */ /* 0x000ea40000300a00 */
[----:B------:R-:W-:-:S06]  /*50280*/  FMUL R2, R0, 1.4426950216293334961 ;  /* 0x3fb8aa3b00027820 */ /* 0x000fcc0000400000 */
[----:B------:R-:W0:Y:S01]  /*50290*/  MUFU.EX2 R2, R2 ;  /* 0x0000000200027308 */ /* 0x000e220000000800 */
[----:B------:R-:W-:Y:S01]  /*502a0*/  FFMA R0, R20, c[0x0][0x188], -R29 ;  /* 0x0000620014007a23 */ /* 0x000fe2000000081d */
[C---:B---3--:R-:W-:Y:S01]  /*502b0*/  HMMA.16816.F32 R8, R24.reuse, R18, R8 ;  /* 0x000000121808723c */ /* 0x048fe20000001808 */
[----:B------:R-:W-:Y:S01]  /*502c0*/  STL [R1+0x1e30], R29 ;  /* 0x001e301d01007387 */ /* 0x000fe20000100800 */
[----:B------:R-:W-:Y:S11]  /*502d0*/  MOV R5, R19 ;  /* 0x0000001300057202 */ /* 0x000ff60000000f00 */
[----:B------:R-:W-:Y:S11]  /*502e0*/  @!UPT UIADD3 URZ, URZ, URZ, URZ ;  /* 0x0000003f3f3ff290 */ /* 0x000ff6000fffe03f */
[----:B------:R-:W-:Y:S01]  /*502f0*/  IMAD.MOV.U32 R20, RZ, RZ, R8 ;  /* 0x000000ffff147224 */ /* 0x000fe200078e0008 */
[----:B--2---:R-:W-:Y:S01]  /*50300*/  HMMA.16816.F32 R12, R24, R6, R12 ;  /* 0x00000006180c723c */ /* 0x004fe2000000180c */
[----:B------:R-:W-:Y:S11]  /*50310*/  IMAD.MOV.U32 R3, RZ, RZ, R7 ;  /* 0x000000ffff037224 */ /* 0x000ff600078e0007 */
[----:B------:R-:W-:Y:S11]  /*50320*/  @!UPT UIADD3 URZ, URZ, URZ, URZ ;  /* 0x0000003f3f3ff290 */ /* 0x000ff6000fffe03f */
[----:B------:R-:W-:Y:S01]  /*50330*/  STL.64 [R1+0x820], R12 ;  /* 0x0008200c01007387 */ /* 0x000fe20000100a00 */
[----:B0-----:R0:W-:Y:S02]  /*50340*/  STL [R1+0x9ac], R2 ;  /* 0x0009ac0201007387 */ /* 0x0011e40000100800 */
[----:B0-----:R-:W-:-:S06]  /*50350*/  FMUL R2, R0, 1.4426950216293334961 ;  /* 0x3fb8aa3b00027820 */ /* 0x001fcc0000400000 */
[----:B------:R-:W0:Y:S01]  /*50360*/  MUFU.EX2 R2, R2 ;  /* 0x0000000200027308 */ /* 0x000e220000000800 */
[----:B------:R1:W-:Y:S01]  /*50370*/  STL.64 [R1+0x828], R14 ;  /* 0x0008280e01007387 */ /* 0x0003e20000100a00 */
[----:B----4-:R-:W-:Y:S01]  /*50380*/  FFMA R0, R21, c[0x0][0x188], -R28 ;  /* 0x0000620015007a23 */ /* 0x010fe2000000081c */
[----:B------:R-:W-:Y:S02]  /*50390*/  MOV R21, R9 ;  /* 0x0000000900157202 */ /* 0x000fe40000000f00 */
[----:B-1----:R-:W2:Y:S01]  /*503a0*/  LDL.LU.64 R14, [R1+0x2368] ;  /* 0x00236800010e7983 */ /* 0x002ea20000300a00 */
[----:B------:R-:W3:Y:S02]  /*503b0*/  LDL.LU R13, [R1+0x2360] ;  /* 0x00236000010d7983 */ /* 0x000ee40000300800 */
[----:B------:R-:W4:Y:S02]  /*503c0*/  LDL.LU.64 R6, [R1+0x2358] ;  /* 0x0023580001067983 */ /* 0x000f240000300a00 */
[----:B------:R1:W-:Y:S01]  /*503d0*/  STL [R1+0x20f8], R3 ;  /* 0x0020f80301007387 */ /* 0x0003e20000100800 */
[----:B0-----:R-:W-:Y:S01]  /*503e0*/  STL [R1+0x9a0], R2 ;  /* 0x0009a00201007387 */ /* 0x001fe20000100800 */
[----:B------:R0:W-:Y:S02]  /*503f0*/  STL [R1+0x818], R10 ;  /* 0x0008180a01007387 */ /* 0x0001e40000100800 */
[----:B------:R-:W-:Y:S02]  /*50400*/  STL.64 [R1+0x22d8], R22 ;  /* 0x0022d81601007387 */ /* 0x000fe40000100a00 */
[----:B------:R-:W-:Y:S01]  /*50410*/  STL.64 [R1+0x22d0], R20 ;  /* 0x0022d01401007387 */ /* 0x000fe20000100a00 */
[----:B------:R-:W5:Y:S01]  /*50420*/  LDL.LU R16, [R1+0x3d0] ;  /* 0x0003d00001107983 */ /* 0x000f620000300800 */
[----:B------:R-:W5:Y:S01]  /*50430*/  LDL.LU R17, [R1+0x3d4] ;  /* 0x0003d40001117983 */ /* 0x000f620000300800 */
[----:B-1----:R-:W-:-:S02]  /*50440*/  MOV R3, R18 ;  /* 0x0000001200037202 */ /* 0x002fc40000000f00 */
[----:B------:R-:W2:Y:S01]  /*50450*/  LDL.LU R18, [R1+0x3d8] ;  /* 0x0003d80001127983 */ /* 0x000ea20000300800 */
[----:B------:R-:W2:Y:S01]  /*50460*/  LDL.LU R19, [R1+0x3dc] ;  /* 0x0003dc0001137983 */ /* 0x000ea20000300800 */
[----:B------:R-:W-:Y:S02]  /*50470*/  MOV R29, R11 ;  /* 0x0000000b001d7202 */ /* 0x000fe40000000f00 */
[----:B0-----:R-:W3:Y:S04]  /*50480*/  LDL.64 R10, [R1+0x38] ;  /* 0x00003800010a7983 */ /* 0x001ee80000100a00 */
[----:B--2---:R-:W-:Y:S01]  /*50490*/  STL.64 [R1+0x22e8], R18 ;  /* 0x0022e81201007387 */ /* 0x004fe20000100a00 */
[----:B-----5:R0:W-:Y:S03]  /*504a0*/  STL.64 [R1+0x22e0], R16 ;  /* 0x0022e01001007387 */ /* 0x0201e60000100a00 */
[----:B0-----:R-:W2:Y:S01]  /*504b0*/  LDL.LU R16, [R1+0x3e0] ;  /* 0x0003e00001107983 */ /* 0x001ea20000300800 */
[----:B------:R-:W2:Y:S02]  /*504c0*/  LDL.LU R17, [R1+0x3e4] ;  /* 0x0003e40001117983 */ /* 0x000ea40000300800 */
[----:B----4-:R-:W-:Y:S01]  /*504d0*/  IMAD.MOV.U32 R18, RZ, RZ, R7 ;  /* 0x000000ffff127224 */ /* 0x010fe200078e0007 */
[----:B------:R-:W-:Y:S01]  /*504e0*/  MOV R19, R6 ;  /* 0x0000000600137202 */ /* 0x000fe20000000f00 */
[----:B------:R-:W4:Y:S01]  /*504f0*/  LDL.LU R7, [R1+0x2354] ;  /* 0x0023540001077983 */ /* 0x000f220000300800 */
[----:B------:R-:W5:Y:S02]  /*50500*/  LDL.LU R6, [R1+0x2350] ;  /* 0x0023500001067983 */ /* 0x000f640000300800 */
[----:B------:R-:W3:Y:S01]  /*50510*/  LDL.LU R12, [R1+0x9ec] ;  /* 0x0009ec00010c7983 */ /* 0x000ee20000300800 */
[----:B------:R-:W-:Y:S04]  /*50520*/  STL.64 [R1+0x22f8], R18 ;  /* 0x0022f81201007387 */ /* 0x000fe80000100a00 */
[----:B--2---:R0:W-:Y:S04]  /*50530*/  STL.64 [R1+0x22f0], R16 ;  /* 0x0022f01001007387 */ /* 0x0041e80000100a00 */
[----:B0-----:R-:W2:Y:S01]  /*50540*/  LDL.LU R16, [R1+0x9d8] ;  /* 0x0009d80001107983 */ /* 0x001ea20000300800 */
[----:B------:R-:W2:Y:S02]  /*50550*/  LDL.LU R17, [R1+0x9dc] ;  /* 0x0009dc0001117983 */ /* 0x000ea40000300800 */
[----:B------:R-:W2:Y:S02]  /*50560*/  LDL.LU.64 R18, [R1+0x18] ;  /* 0x0000180001127983 */ /* 0x000ea40000300a00 */
[----:B--2---:R0:W-:Y:S01]  /*50570*/  STL.64 [R1+0x2310], R18 ;  /* 0x0023101201007387 */ /* 0x0041e20000100a00 */
[----:B------:R-:W-:Y:S03]  /*50580*/  STL [R1+0x2308], R17 ;  /* 0x0023081101007387 */ /* 0x000fe60000100800 */
[----:B0-----:R-:W2:Y:S04]  /*50590*/  LDL.LU.64 R18, [R1+0x28] ;  /* 0x0000280001127983 */ /* 0x001ea80000300a00 */
[----:B--2---:R-:W-:Y:S01]  /*505a0*/  STL.64 [R1+0x2330], R18 ;  /* 0x0023301201007387 */ /* 0x004fe20000100a00 */
[----:B------:R0:W-:Y:S03]  /*505b0*/  STL [R1+0x2328], R16 ;  /* 0x0023281001007387 */ /* 0x0001e60000100800 */
[----:B0-----:R-:W3:Y:S01]  /*505c0*/  LDL.LU R16, [R1+0x410] ;  /* 0x0004100001107983 */ /* 0x001ee20000300800 */
[----:B------:R-:W3:Y:S02]  /*505d0*/  LDL.LU R17, [R1+0x414] ;  /* 0x0004140001117983 */ /* 0x000ee40000300800 */
[----:B------:R-:W3:Y:S02]  /*505e0*/  LDL.LU R18, [R1+0x418] ;  /* 0x0004180001127983 */ /* 0x000ee40000300800 */
[----:B------:R-:W3:Y:S01]  /*505f0*/  LDL.LU R19, [R1+0x41c] ;  /* 0x00041c0001137983 */ /* 0x000ee20000300800 */
[----:B------:R-:W2:Y:S01]  /*50600*/  LDL.64 R22, [R1+0x8] ;  /* 0x0000080001167983 */ /* 0x000ea20000100a00 */
[----:B-----5:R-:W-:Y:S01]  /*50610*/  MOV R21, R6 ;  /* 0x0000000600157202 */ /* 0x020fe20000000f00 */
[----:B------:R-:W-:-:S02]  /*50620*/  FMUL R2, R0, 1.4426950216293334961 ;  /* 0x3fb8aa3b00027820 */ /* 0x000fc40000400000 */
[----:B--2---:R4:W-:Y:S01]  /*50630*/  STL.64 [R1+0x2300], R22 ;  /* 0x0023001601007387 */ /* 0x0049e20000100a00 */
[----:B------:R-:W2:Y:S02]  /*50640*/  LDL.LU R20, [R1+0x3f0] ;  /* 0x0003f00001147983 */ /* 0x000ea40000300800 */
[----:B------:R-:W5:Y:S02]  /*50650*/  LDL.LU R6, [R1+0x234c] ;  /* 0x00234c0001067983 */ /* 0x000f640000300800 */
[----:B----4-:R-:W-:Y:S02]  /*50660*/  IMAD.MOV.U32 R22, RZ, RZ, R7 ;  /* 0x000000ffff167224 */ /* 0x010fe400078e0007 */
[----:B------:R-:W4:Y:S01]  /*50670*/  LDL.LU R7, [R1+0x2348] ;  /* 0x0023480001077983 */ /* 0x000f220000300800 */
[----:B------:R-:W2:Y:S01]  /*50680*/  LDL.LU R23, [R1+0x3fc] ;  /* 0x0003fc0001177983 */ /* 0x000ea20000300800 */
[----:B---3--:R-:W-:Y:S01]  /*50690*/  HMMA.16816.F32 R16, R24, R10, R16 ;  /* 0x0000000a1810723c */ /* 0x008fe20000001810 */
[----:B------:R-:W0:Y:S11]  /*506a0*/  MUFU.EX2 R2, R2 ;  /* 0x0000000200027308 */ /* 0x000e360000000800 */
[----:B------:R-:W-:Y:S11]  /*506b0*/  @!UPT UIADD3 URZ, URZ, URZ, URZ ;  /* 0x0000003f3f3ff290 */ /* 0x000ff6000fffe03f */
[----:B------:R-:W-:Y:S01]  /*506c0*/  @!UPT UIADD3 URZ, URZ, URZ, URZ ;  /* 0x0000003f3f3ff290 */ /* 0x000fe2000fffe03f */
[----:B------:R-:W-:Y:S01]  /*506d0*/  IMAD.MOV.U32 R8, RZ, RZ, R18 ;  /* 0x000000ffff087224 */ /* 0x000fe200078e0012 */
[----:B------:R-:W-:Y:S01]  /*506e0*/  MOV R4, R19 ;  /* 0x0000001300047202 */ /* 0x000fe20000000f00 */
[----:B--2---:R5:W-:Y:S01]  /*506f0*/  STL.64 [R1+0x2320], R22 ;  /* 0x0023201601007387 */ /* 0x004be20000100a00 */
[----:B------:R1:W-:Y:S01]  /*50700*/  STL.64 [R1+0x2318], R20 ;  /* 0x0023181401007387 */ /* 0x0003e20000100a00 */
[----:B-----5:R-:W-:Y:S02]  /*50710*/  MOV R22, R6 ;  /* 0x0000000600167202 */ /* 0x020fe40000000f00 */
[----:B-1----:R-:W2:Y:S01]  /*50720*/  LDL.LU R20, [R1+0x400] ;  /* 0x0004000001147983 */ /* 0x002ea20000300800 */
[----:B------:R-:W2:Y:S02]  /*50730*/  LDL.LU R21, [R1+0x404] ;  /* 0x0004040001157983 */ /* 0x000ea40000300800 */
[----:B------:R-:W3:Y:S01]  /*50740*/  LDL.LU R6, [R1+0x2344] ;  /* 0x0023440001067983 */ /* 0x000ee20000300800 */
[----:B----4-:R-:W-:-:S02]  /*50750*/  MOV R23, R7 ;  /* 0x0000000700177202 */ /* 0x010fc40000000f00 */
[----:B------:R-:W3:Y:S01]  /*50760*/  LDL.LU R7, [R1+0x2340] ;  /* 0x0023400001077983 */ /* 0x000ee20000300800 */
[----:B------:R-:W-:Y:S02]  /*50770*/  STL [R1+0x2100], R5 ;  /* 0x0021000501007387 */ /* 0x000fe40000100800 */
[----:B------:R-:W-:Y:S02]  /*50780*/  STL [R1+0x20fc], R3 ;  /* 0x0020fc0301007387 */ /* 0x000fe40000100800 */
[----:B------:R1:W-:Y:S01]  /*50790*/  STL [R1+0x1f68], R29 ;  /* 0x001f681d01007387 */ /* 0x0003e20000100800 */
[----:B0-----:R0:W-:Y:S01]  /*507a0*/  STL [R1+0x99c], R2 ;  /* 0x00099c0201007387 */ /* 0x0011e20000100800 */
[----:B-1----:R-:W-:-:S03]  /*507b0*/  IMAD.MOV.U32 R29, RZ, RZ, R11 ;  /* 0x000000ffff1d7224 */ /* 0x002fc600078e000b */
[----:B------:R-:W4:Y:S01]  /*507c0*/  LDL.LU.64 R10, [R1+0x2338] ;  /* 0x00233800010a7983 */ /* 0x000f220000300a00 */
[----:B------:R-:W2:Y:S02]  /*507d0*/  LDL.LU.64 R18, [R1+0x2330] ;  /* 0x0023300001127983 */ /* 0x000ea40000300a00 */
[----:B------:R-:W-:-:S04]  /*507e0*/  FFMA R0, R12, c[0x0][0x188], -R28 ;  /* 0x000062000c007a23 */ /* 0x000fc8000000081c */
[----:B0-----:R-:W-:-:S04]  /*507f0*/  FMUL R2, R0, 1.4426950216293334961 ;  /* 0x3fb8aa3b00027820 */ /* 0x001fc80000400000 */
[----:B------:R-:W0:Y:S01]  /*50800*/  MUFU.EX2 R3, R2 ;  /* 0x0000000200037308 */ /* 0x000e220000000800 */
[----:B------:R-:W-:Y:S02]  /*50810*/  MOV R12, R16 ;  /* 0x00000010000c7202 */ /* 0x000fe40000000f00 */
[----:B------:R-:W5:Y:S01]  /*50820*/  LDL.LU R16, [R1+0x2328] ;  /* 0x0023280001107983 */ /* 0x000f620000300800 */
[----:B------:R-:W-:Y:S03]  /*50830*/  STL [R1+0x2104], R29 ;  /* 0x0021041d01007387 */ /* 0x000fe60000100800 */
[----:B0-----:R0:W-:Y:S01]  /*50840*/  STL [R1+0x994], R3 ;  /* 0x0009940301007387 */ /* 0x0011e20000100800 */
[----:B------:R-:W-:Y:S01]  /*50850*/  MOV R9, R17 ;  /* 0x0000001100097202 */ /* 0x000fe20000000f00 */
        /* <DEDUP_REMOVED lines=9> */
[----:B------:R-:W3:Y:S02]  /*508f0*/  LDL.LU R17, [R1+0x2308] ;  /* 0x0023080001117983 */ /* 0x000ee40000300800 */
[--C-:B-----5:R-:W-:Y:S01]  /*50900*/  FFMA R0, R16, c[0x0][0x188], -R28.reuse ;  /* 0x0000620010007a23 */ /* 0x120fe2000000081c */
[----:B------:R-:W-:Y:S01]  /*50910*/  STL [R1+0x2240], R5 ;  /* 0x0022400501007387 */ /* 0x000fe20000100800 */
[----:B------:R0:W-:Y:S02]  /*50920*/  STL [R1+0x1f6c], R28 ;  /* 0x001f6c1c01007387 */ /* 0x0001e40000100800 */
[----:B------:R-:W-:Y:S01]  /*50930*/  FMUL R2, R0, 1.4426950216293334961 ;  /* 0x3fb8aa3b00027820 */ /* 0x000fe20000400000 */
[C---:B--2---:R-:W-:Y:S01]  /*50940*/  HMMA.16816.F32 R20, R24.reuse, R18, R20 ;  /* 0x000000121814723c */ /* 0x044fe20000001814 */
[----:B---3--:R-:W-:Y:S01]  /*50950*/  FFMA R0, R17, c[0x0][0x188], -R28 ;  /* 0x0000620011007a23 */ /* 0x008fe2000000081c */
[----:B------:R-:W-:Y:S01]  /*50960*/  MOV R29, R18 ;  /* 0x00000012001d7202 */ /* 0x000fe20000000f00 */
[----:B0-----:R0:W1:Y:S02]  /*50970*/  MUFU.EX2 R28, R2 ;  /* 0x00000002001c7308 */ /* 0x0010640000000800 */
[----:B0-----:R-:W-:Y:S11]  /*50980*/  MOV R2, R19 ;  /* 0x0000001300027202 */ /* 0x001ff60000000f00 */
[----:B------:R-:W-:Y:S07]  /*50990*/  @!UPT UIADD3 URZ, URZ, URZ, URZ ;  /* 0x0000003f3f3ff290 */ /* 0x000fee000fffe03f */
        /* <DEDUP_REMOVED lines=8> */
[C---:B--2---:R-:W-:Y:S01]  /*50a20*/  HMMA.16816.F32 R16, R24.reuse, R22, R16 ;  /* 0x000000161810723c */ /* 0x044fe20000001810 */
[----:B0-----:R-:W-:Y:S11]  /*50a30*/  IMAD.MOV.U32 R0, RZ, RZ, R23 ;  /* 0x000000ffff007224 */ /* 0x001ff600078e0017 */
[----:B------:R-:W-:Y:S11]  /*50a40*/  @!UPT UIADD3 URZ, URZ, URZ, URZ ;  /* 0x0000003f3f3ff290 */ /* 0x000ff6000fffe03f */
[----:B------:R-:W-:Y:S01]  /*50a50*/  STL.64 [R1+0x920], R16 ;  /* 0x0009201001007387 */ /* 0x000fe20000100a00 */
[----:B------:R0:W-:Y:S03]  /*50a60*/  STL.64 [R1+0x928], R18 ;  /* 0x0009281201007387 */ /* 0x0001e60000100a00 */
[----:B0-----:R-:W2:Y:S01]  /*50a70*/  LDL.LU.64 R18, [R1+0x22e8] ;  /* 0x0022e80001127983 */ /* 0x001ea20000300a00 */
[----:B------:R-:W2:Y:S02]  /*50a80*/  LDL.LU.64 R16, [R1+0x22e0] ;  /* 0x0022e00001107983 */ /* 0x000ea40000300a00 */
[----:B------:R-:W2:Y:S02]  /*50a90*/  LDL.LU.64 R22, [R1+0x22d8] ;  /* 0x0022d80001167983 */ /* 0x000ea40000300a00 */
[----:B------:R-:W3:Y:S01]  /*50aa0*/  LDL.LU.64 R20, [R1+0x22d0] ;  /* 0x0022d00001147983 */ /* 0x000ee20000300a00 */
[----:B--2---:R-:W-:Y:S11]  /*50ab0*/  HMMA.16816.F32 R16, R24, R22, R16 ;  /* 0x000000161810723c */ /* 0x004ff60000001810 */
[----:B------:R-:W-:Y:S11]  /*50ac0*/  @!UPT UIADD3 URZ, URZ, URZ, URZ ;  /* 0x0000003f3f3ff290 */ /* 0x000ff6000fffe03f */
[----:B------:R-:W-:Y:S01]  /*50ad0*/  @!UPT UIADD3 URZ, URZ, URZ, URZ ;  /* 0x0000003f3f3ff290 */ /* 0x000fe2000fffe03f */
[----:B------:R-:W-:Y:S01]  /*50ae0*/  STL.64 [R1+0x910], R16 ;  /* 0x0009101001007387 */ /* 0x000fe20000100a00 */
[----:B------:R0:W-:Y:S03]  /*50af0*/  STL.64 [R1+0x918], R18 ;  /* 0x0009181201007387 */ /* 0x0001e60000100a00 */
[----:B0-----:R-:W2:Y:S01]  /*50b00*/  LDL.LU.64 R18, [R1+0x22c8] ;  /* 0x0022c80001127983 */ /* 0x001ea20000300a00 */
[----:B------:R-:W5:Y:S02]  /*50b10*/  LDL.LU.64 R16, [R1+0x22c0] ;  /* 0x0022c00001107983 */ /* 0x000f640000300a00 */
[----:B-1----:R-:W-:Y:S02]  /*50b20*/  STL [R1+0x990], R5 ;  /* 0x0009900501007387 */ /* 0x002fe40000100800 */
[----:B------:R-:W-:Y:S01]  /*50b30*/  STL.64 [R1+0x2260], R6 ;  /* 0x0022600601007387 */ /* 0x000fe20000100a00 */
[----:B------:R0:W-:Y:S04]  /*50b40*/  STL.64 [R1+0x2258], R4 ;  /* 0x0022580401007387 */ /* 0x0001e80000100a00 */
[----:B0-----:R-:W4:Y:S01]  /*50b50*/  LDL.LU R4, [R1+0x3b0] ;  /* 0x0003b00001047983 */ /* 0x001f220000300800 */
[----:B------:R-:W4:Y:S01]  /*50b60*/  LDL.LU R5, [R1+0x3b4] ;  /* 0x0003b40001057983 */ /* 0x000f220000300800 */
[----:B--2---:R-:W-:-:S02]  /*50b70*/  MOV R6, R18 ;  /* 0x0000001200067202 */ /* 0x004fc40000000f00 */
[----:B------:R-:W-:Y:S01]  /*50b80*/  MOV R7, R19 ;  /* 0x0000001300077202 */ /* 0x000fe20000000f00 */
[----:B------:R-:W2:Y:S01]  /*50b90*/  LDL.LU R18, [R1+0x22bc] ;  /* 0x0022bc0001127983 */ /* 0x000ea20000300800 */
[----:B------:R-:W2:Y:S02]  /*50ba0*/  LDL.LU R19, [R1+0x22b8] ;  /* 0x0022b80001137983 */ /* 0x000ea40000300800 */
        /* <DEDUP_REMOVED lines=13> */
[----:B------:R-:W2:Y:S01]  /*50c80*/  LDL.LU R14, [R1+0x22b4] ;  /* 0x0022b400010e7983 */ /* 0x000ea20000300800 */
[----:B------:R-:W2:Y:S03]  /*50c90*/  LDL.LU R15, [R1+0x22b0] ;  /* 0x0022b000010f7983 */ /* 0x000ea60000300800 */
[----:B------:R-:W-:Y:S01]  /*50ca0*/  STL.64 [R1+0x2108], R22 ;  /* 0x0021081601007387 */ /* 0x000fe20000100a00 */
[----:B------:R-:W-:Y:S02]  /*50cb0*/  STL.64 [R1+0x1fe8], R18 ;  /* 0x001fe81201007387 */ /* 0x000fe40000100a00 */
[----:B-----5:R0:W-:Y:S02]  /*50cc0*/  STL.64 [R1+0x1fe0], R16 ;  /* 0x001fe01001007387 */ /* 0x0201e40000100a00 */
[----:B0-----:R-:W3:Y:S01]  /*50cd0*/  LDL.LU R16, [R1+0x2b0] ;  /* 0x0002b00001107983 */ /* 0x001ee20000300800 */
[----:B------:R-:W3:Y:S02]  /*50ce0*/  LDL.LU R17, [R1+0x2b4] ;  /* 0x0002b40001117983 */ /* 0x000ee40000300800 */
[----:B------:R-:W5:Y:S02]  /*50cf0*/  LDL.LU R18, [R1+0x2b8] ;  /* 0x0002b80001127983 */ /* 0x000f640000300800 */
[----:B------:R-:W5:Y:S01]  /*50d00*/  LDL.LU R19, [R1+0x2bc] ;  /* 0x0002bc0001137983 */ /* 0x000f620000300800 */
[----:B----4-:R-:W-:Y:S01]  /*50d10*/  MOV R22, R10 ;  /* 0x0000000a00167202 */ /* 0x010fe20000000f00 */
[----:B------:R-:W-:Y:S01]  /*50d20*/  IMAD.MOV.U32 R23, RZ, RZ, R11 ;  /* 0x000000ffff177224 */ /* 0x000fe200078e000b */
[----:B--2---:R-:W-:Y:S01]  /*50d30*/  HMMA.16816.F32 R4, R24, R14, R4 ;  /* 0x0000000e1804723c */ /* 0x004fe20000001804 */
[----:B-----5:R-:W-:Y:S01]  /*50d40*/  STL.64 [R1+0x2118], R18 ;  /* 0x0021181201007387 */ /* 0x020fe20000100a00 */
[----:B---3--:R0:W-:Y:S02]  /*50d50*/  STL.64 [R1+0x2110], R16 ;  /* 0x0021101001007387 */ /* 0x0081e40000100a00 */
        /* <DEDUP_REMOVED lines=11> */
[----:B----4-:R-:W-:Y:S02]  /*50e10*/  STL.64 [R1+0x2128], R16 ;  /* 0x0021281001007387 */ /* 0x010fe40000100a00 */
[----:B-1----:R-:W4:Y:S02]  /*50e20*/  LDL.LU R22, [R1+0xf8] ;  /* 0x0000f80001167983 */ /* 0x002f240000300800 */
[----:B------:R-:W4:Y:S02]  /*50e30*/  LDL.LU R23, [R1+0xfc] ;  /* 0x0000fc0001177983 */ /* 0x000f240000300800 */
[----:B----4-:R3:W-:Y:S02]  /*50e40*/  STL.64 [R1+0x2138], R22 ;  /* 0x0021381601007387 */ /* 0x0107e40000100a00 */
[----:B---3--:R-:W-:-:S02]  /*50e50*/  MOV R22, R11 ;  /* 0x0000000b00167202 */ /* 0x008fc40000000f00 */
[----:B--2---:R-:W-:Y:S01]  /*50e60*/  MOV R23, R10 ;  /* 0x0000000a00177202 */ /* 0x004fe20000000f00 */
[----:B------:R-:W2:Y:S01]  /*50e70*/  LDL.LU R11, [R1+0x22a4] ;  /* 0x0022a400010b7983 */ /* 0x000ea20000300800 */
[----:B------:R-:W3:Y:S03]  /*50e80*/  LDL.LU R10, [R1+0x22a0] ;  /* 0x0022a000010a7983 */ /* 0x000ee60000300800 */
[----:B------:R0:W-:Y:S01]  /*50e90*/  STL.64 [R1+0x2150], R22 ;  /* 0x0021501601007387 */ /* 0x0001e20000100a00 */
[----:B------:R-:W4:Y:S02]  /*50ea0*/  LDL.LU R16, [R1+0x2e0] ;  /* 0x0002e00001107983 */ /* 0x000f240000300800 */
[----:B------:R-:W4:Y:S02]  /*50eb0*/  LDL.LU R17, [R1+0x2e4] ;  /* 0x0002e40001117983 */ /* 0x000f240000300800 */
[----:B------:R-:W5:Y:S01]  /*50ec0*/  LDL.LU R18, [R1+0x2e8] ;  /* 0x0002e80001127983 */ /* 0x000f620000300800 */
[----:B------:R-:W5:Y:S04]  /*50ed0*/  LDL.LU R19, [R1+0x2ec] ;  /* 0x0002ec0001137983 */ /* 0x000f680000300800 */
[----:B0-----:R-:W2:Y:S01]  /*50ee0*/  LDL.LU R22, [R1+0x118] ;  /* 0x0001180001167983 */ /* 0x001ea20000300800 */
[----:B------:R-:W2:Y:S03]  /*50ef0*/  LDL.LU R23, [R1+0x11c] ;  /* 0x00011c0001177983 */ /* 0x000ea60000300800 */
[----:B--2---:R-:W-:Y:S01]  /*50f00*/  STL.64 [R1+0x2168], R22 ;  /* 0x0021681601007387 */ /* 0x004fe20000100a00 */
[----:B-----5:R-:W-:Y:S02]  /*50f10*/  STL.64 [R1+0x2148], R18 ;  /* 0x0021481201007387 */ /* 0x020fe40000100a00 */
[----:B----4-:R0:W-:Y:S02]  /*50f20*/  STL.64 [R1+0x2140], R16 ;  /* 0x0021401001007387 */ /* 0x0101e40000100a00 */
[----:B0-----:R-:W2:Y:S01]  /*50f30*/  LDL.LU R16, [R1+0x2f0] ;  /* 0x0002f00001107983 */ /* 0x001ea20000300800 */
[----:B------:R-:W2:Y:S02]  /*50f40*/  LDL.LU R17, [R1+0x2f4] ;  /* 0x0002f40001117983 */ /* 0x000ea40000300800 */
[----:B------:R-:W4:Y:S02]  /*50f50*/  LDL.LU R18, [R1+0x2f8] ;  /* 0x0002f80001127983 */ /* 0x000f240000300800 */
[----:B------:R-:W4:Y:S02]  /*50f60*/  LDL.LU R19, [R1+0x2fc] ;  /* 0x0002fc0001137983 */ /* 0x000f240000300800 */
[----:B---3--:R-:W-:Y:S01]  /*50f70*/  IMAD.MOV.U32 R22, RZ, RZ, R10 ;  /* 0x000000ffff167224 */ /* 0x008fe200078e000a */
[----:B------:R-:W-:Y:S01]  /*50f80*/  MOV R23, R11 ;  /* 0x0000000b00177202 */ /* 0x000fe20000000f00 */
        /* <DEDUP_REMOVED lines=14> */
[----:B-----5:R-:W-:Y:S01]  /*51070*/  MOV R22, R11 ;  /* 0x0000000b00167202 */ /* 0x020fe20000000f00 */
[----:B---3--:R-:W-:Y:S01]  /*51080*/  IMAD.MOV.U32 R23, RZ, RZ, R10 ;  /* 0x000000ffff177224 */ /* 0x008fe200078e000a */
        /* <DEDUP_REMOVED lines=75> */
[----:B------:R-:W3:Y:S01]  /*51540*/  LDL.LU R17, [R1+0x374] ;  /* 0x0003740001117983 */ /* 0x000ee20000300800 */
[----:B-----5:R-:W-:-:S02]  /*51550*/  MOV R18, R11 ;  /* 0x0000000b00127202 */ /* 0x020fc40000000f00 */
        /* <DEDUP_REMOVED lines=10> */
[----:B---3--:R0:W-:Y:S01]  /*51600*/  STL.64 [R1+0x2230], R16 ;  /* 0x0022301001007387 */ /* 0x0081e20000100a00 */
[----:B----4-:R-:W-:-:S02]  /*51610*/  MOV R18, R11 ;  /* 0x0000000b00127202 */ /* 0x010fc40000000f00 */
[----:B0-----:R-:W2:Y:S01]  /*51620*/  LDL.LU R16, [R1+0x390] ;  /* 0x0003900001107983 */ /* 0x001ea20000300800 */
[----:B-----5:R-:W-:Y:S02]  /*51630*/  IMAD.MOV.U32 R17, RZ, RZ, R10 ;  /* 0x000000ffff117224 */ /* 0x020fe400078e000a */
[----:B------:R-:W3:Y:S02]  /*51640*/  LDL.LU R10, [R1+0x226c] ;  /* 0x00226c00010a7983 */ /* 0x000ee40000300800 */
[----:B------:R-:W3:Y:S01]  /*51650*/  LDL.LU R11, [R1+0x2268] ;  /* 0x00226800010b7983 */ /* 0x000ee20000300800 */
[----:B------:R-:W2:Y:S01]  /*51660*/  LDL.LU R19, [R1+0x39c] ;  /* 0x00039c0001137983 */ /* 0x000ea20000300800 */
[----:B------:R-:W-:Y:S02]  /*51670*/  STL.64 [R1+0x1fd8], R14 ;  /* 0x001fd80e01007387 */ /* 0x000fe40000100a00 */
[----:B------:R0:W-:Y:S02]  /*51680*/  STL.64 [R1+0x1fd0], R12 ;  /* 0x001fd00c01007387 */ /* 0x0001e40000100a00 */
[----:B0-----:R-:W4:Y:S04]  /*51690*/  LDL R12, [R1+0x994] ;  /* 0x00099400010c7983 */ /* 0x001f280000100800 */
[----:B------:R-:W4:Y:S01]  /*516a0*/  LDL R13, [R1+0x99c] ;  /* 0x00099c00010d7983 */ /* 0x000f220000100800 */
[----:B------:R-:W5:Y:S02]  /*516b0*/  LDL.LU R14, [R1+0xd8] ;  /* 0x0000d800010e7983 */ /* 0x000f640000300800 */
[----:B------:R-:W5:Y:S01]  /*516c0*/  LDL.LU R15, [R1+0xdc] ;  /* 0x0000dc00010f7983 */ /* 0x000f620000300800 */
        /* <DEDUP_REMOVED lines=9> */
[----:B0-----:R-:W5:Y:S01]  /*51760*/  LDL.LU R8, [R1+0x2c0] ;  /* 0x0002c00001087983 */ /* 0x001f620000300800 */
[----:B------:R-:W5:Y:S02]  /*51770*/  LDL.LU R9, [R1+0x2c4] ;  /* 0x0002c40001097983 */ /* 0x000f640000300800 */
[----:B------:R-:W5:Y:S02]  /*51780*/  LDL.LU R10, [R1+0x2c8] ;  /* 0x0002c800010a7983 */ /* 0x000f640000300800 */
[----:B------:R-:W5:Y:S01]  /*51790*/  LDL.LU R11, [R1+0x2cc] ;  /* 0x0002cc00010b7983 */ /* 0x000f620000300800 */
[----:B---3--:R-:W-:Y:S01]  /*517a0*/  HMMA.16816.F32 R24, R24, R6, R20 ;  /* 0x000000061818723c */ /* 0x008fe20000001814 */
[----:B------:R-:W3:Y:S01]  /*517b0*/  LDL.LU.64 R22, [R1+0x2250] ;  /* 0x0022500001167983 */ /* 0x000ee20000300a00 */
[----:B------:R-:W3:Y:S11]  /*517c0*/  LDL.LU.64 R20, [R1+0x2248] ;  /* 0x0022480001147983 */ /* 0x000ef60000300a00 */
[----:B------:R-:W-:Y:S10]  /*517d0*/  @!UPT UIADD3 URZ, URZ, URZ, URZ ;  /* 0x0000003f3f3ff290 */ /* 0x000ff4000fffe03f */
[----:B------:R-:W-:Y:S01]  /*517e0*/  STL.64 [R1+0x1c0], R24 ;  /* 0x0001c01801007387 */ /* 0x000fe20000100a00 */
[----:B------:R0:W-:Y:S03]  /*517f0*/  STL.64 [R1+0x1c8], R26 ;  /* 0x0001c81a01007387 */ /* 0x0001e60000100a00 */
[----:B0-----:R-:W3:Y:S04]  /*51800*/  LDL R26, [R1+0x9a8] ;  /* 0x0009a800011a7983 */ /* 0x001ee80000100800 */
[----:B------:R-:W3:Y:S01]  /*51810*/  LDL R27, [R1+0x9a4] ;  /* 0x0009a400011b7983 */ /* 0x000ee20000100800 */
[----:B----4-:R-:W-:Y:S01]  /*51820*/  F2FP.PACK_AB R25, R12, R13 ;  /* 0x0000000d0c19723e */ /* 0x010fe200000000ff */
[----:B------:R-:W-:Y:S02]  /*51830*/  STL.64 [R1+0x1fb8], R6 ;  /* 0x001fb80601007387 */ /* 0x000fe40000100a00 */
[----:B--2---:R-:W-:Y:S01]  /*51840*/  STL [R1+0x1fb0], R4 ;  /* 0x001fb00401007387 */ /* 0x004fe20000100800 */
[----:B---3--:R-:W-:Y:S01]  /*51850*/  F2FP.PACK_AB R24, R26, R27 ;  /* 0x0000001b1a18723e */ /* 0x008fe200000000ff */
[----:B------:R-:W-:Y:S01]  /*51860*/  F2FP.PACK_AB R26, R20, R21 ;  /* 0x00000015141a723e */ /* 0x000fe200000000ff */
[----:B------:R-:W-:-:S02]  /*51870*/  F2FP.PACK_AB R27, R5, R28 ;  /* 0x0000001c051b723e */ /* 0x000fc400000000ff */
        /* <DEDUP_REMOVED lines=43> */
[----:B------:R-:W4:Y:S01]  /*51b30*/  LDL R28, [R1+0x980] ;  /* 0x00098000011c7983 */ /* 0x000f220000100800 */
        /* <DEDUP_REMOVED lines=49> */
[----:B-----5:R-:W-:Y:S01]  /*51e50*/  HMMA.16816.F32 R12, R24, R14, R8 ;  /* 0x0000000e180c723c */ /* 0x020fe20000001808 */
[----:B------:R-:W-:-:S07]  /*51e60*/  IMAD.MOV.U32 R6, RZ, RZ, R29 ;  /* 0x000000ffff067224 */ /* 0x000fce00078e001d */
[----:B---3--:R-:W-:Y:S01]  /*51e70*/  HMMA.16816.F32 R8, R24, R22, R16 ;  /* 0x000000161808723c */ /* 0x008fe20000001810 */
[----:B------:R-:W3:Y:S11]  /*51e80*/  LDL.LU R22, [R1+0x8] ;  /* 0x0000080001167983 */ /* 0x000ef60000300800 */
[----:B------:R-:W-:Y:S03]  /*51e90*/  @!UPT UIADD3 URZ, URZ, URZ, URZ ;  /* 0x0000003f3f3ff290 */ /* 0x000fe6000fffe03f */
[----:B------:R-:W-:Y:S02]  /*51ea0*/  STL.64 [R1+0x680], R12 ;  /* 0x0006800c01007387 */ /* 0x000fe40000100a00 */
[----:B------:R-:W-:Y:S01]  /*51eb0*/  STL.64 [R1+0x688], R14 ;  /* 0x0006880e01007387 */ /* 0x000fe20000100a00 */
[----:B------:R-:W-:Y:S02]  /*51ec0*/  MOV R7, R2 ;  /* 0x0000000200077202 */ /* 0x000fe40000000f00 */
[----:B------:R-:W-:-:S03]  /*51ed0*/  MOV R23, R0 ;  /* 0x0000000000177202 */ /* 0x000fc60000000f00 */
[----:B------:R-:W-:Y:S01]  /*51ee0*/  STL.64 [R1+0x670], R8 ;  /* 0x0006700801007387 */ /* 0x000fe20000100a00 */
[----:B------:R-:W-:Y:S03]  /*51ef0*/  STL.64 [R1+0x678], R10 ;  /* 0x0006780a01007387 */ /* 0x000fe60000100a00 */
[----:B---3--:R-:W-:Y:S01]  /*51f00*/  STL.64 [R1+0x2010], R22 ;  /* 0x0020101601007387 */ /* 0x008fe20000100a00 */
[----:B------:R-:W3:Y:S02]  /*51f10*/  LDL.LU R29, [R1+0x2104] ;  /* 0x00210400011d7983 */ /* 0x000ee40000300800 */
[----:B------:R2:W-:Y:S02]  /*51f20*/  STL.64 [R1+0x2018], R6 ;  /* 0x0020180601007387 */ /* 0x0005e40000100a00 */
[----:B--2---:R-:W-:Y:S01]  /*51f30*/  MOV R6, R5 ;  /* 0x0000000500067202 */ /* 0x004fe20000000f00 */
[----:B------:R-:W-:Y:S01]  /*51f40*/  IMAD.MOV.U32 R7, RZ, RZ, R3 ;  /* 0x000000ffff077224 */ /* 0x000fe200078e0003 */
[----:B------:R-:W2:Y:S01]  /*51f50*/  LDL.LU R5, [R1+0x2100] ;  /* 0x0021000001057983 */ /* 0x000ea20000300800 */
[----:B------:R-:W5:Y:S03]  /*51f60*/  LDL.LU R3, [R1+0x20fc] ;  /* 0x0020fc0001037983 */ /* 0x000f660000300800 */
[----:B------:R0:W-:Y:S01]  /*51f70*/  STL.64 [R1+0x2030], R6 ;  /* 0x0020300601007387 */ /* 0x0001e20000100a00 */
[----:B------:R-:W4:Y:S02]  /*51f80*/  LDL.LU R20, [R1+0x200] ;  /* 0x0002000001147983 */ /* 0x000f240000300800 */
[----:B------:R-:W4:Y:S02]  /*51f90*/  LDL.LU R21, [R1+0x204] ;  /* 0x0002040001157983 */ /* 0x000f240000300800 */
[----:B------:R-:W4:Y:S01]  /*51fa0*/  LDL.LU R22, [R1+0x208] ;  /* 0x0002080001167983 */ /* 0x000f220000300800 */
[----:B------:R-:W4:Y:S04]  /*51fb0*/  LDL.LU R23, [R1+0x20c] ;  /* 0x00020c0001177983 */ /* 0x000f280000300800 */
[----:B0-----:R-:W4:Y:S01]  /*51fc0*/  LDL.LU R6, [R1+0x38] ;  /* 0x0000380001067983 */ /* 0x001f220000300800 */
[----:B---3--:R-:W-:Y:S01]  /*51fd0*/  MOV R7, R29 ;  /* 0x0000001d00077202 */ /* 0x008fe20000000f00 */
[----:B--2---:R-:W-:Y:S01]  /*51fe0*/  IMAD.MOV.U32 R11, RZ, RZ, R5 ;  /* 0x000000ffff0b7224 */ /* 0x004fe200078e0005 */
[----:B-----5:R-:W-:-:S03]  /*51ff0*/  MOV R10, R3 ;  /* 0x00000003000a7202 */ /* 0x020fc60000000f00 */
[----:B----4-:R0:W-:Y:S01]  /*52000*/  STL.64 [R1+0x2048], R6 ;  /* 0x0020480601007387 */ /* 0x0101e20000100a00 */
[----:B------:R-:W2:Y:S02]  /*52010*/  LDL.LU R3, [R1+0x20f8] ;  /* 0x0020f80001037983 */ /* 0x000ea40000300800 */
[----:B------:R1:W-:Y:S02]  /*52020*/  STL.64 [R1+0x2050], R10 ;  /* 0x0020500a01007387 */ /* 0x0003e40000100a00 */
[----:B------:R-:W3:Y:S01]  /*52030*/  LDL.LU R4, [R1+0x230] ;  /* 0x0002300001047983 */ /* 0x000ee20000300800 */
[----:B------:R-:W3:Y:S04]  /*52040*/  LDL.LU R5, [R1+0x234] ;  /* 0x0002340001057983 */ /* 0x000ee80000300800 */
[----:B0-----:R-:W4:Y:S01]  /*52050*/  LDL.LU R6, [R1+0x238] ;  /* 0x0002380001067983 */ /* 0x001f220000300800 */
[----:B------:R-:W4:Y:S03]  /*52060*/  LDL.LU R7, [R1+0x23c] ;  /* 0x00023c0001077983 */ /* 0x000f260000300800 */
[----:B----4-:R-:W-:Y:S01]  /*52070*/  STL.64 [R1+0x2060], R6 ;  /* 0x0020600601007387 */ /* 0x010fe20000100a00 */
[----:B---3--:R0:W-:Y:S02]  /*52080*/  STL.64 [R1+0x2058], R4 ;  /* 0x0020580401007387 */ /* 0x0081e40000100a00 */
[----:B-1----:R-:W3:Y:S01]  /*52090*/  LDL.LU R10, [R1+0x58] ;  /* 0x00005800010a7983 */ /* 0x002ee20000300800 */
[----:B--2---:R-:W-:-:S02]  /*520a0*/  MOV R11, R3 ;  /* 0x00000003000b7202 */ /* 0x004fc40000000f00 */
[----:B------:R-:W2:Y:S04]  /*520b0*/  LDL.LU R3, [R1+0x20f4] ;  /* 0x0020f40001037983 */ /* 0x000ea80000300800 */
[----:B---3--:R1:W-:Y:S01]  /*520c0*/  STL.64 [R1+0x2068], R10 ;  /* 0x0020680a01007387 */ /* 0x0083e20000100a00 */
[----:B0-----:R-:W3:Y:S02]  /*520d0*/  LDL.LU R4, [R1+0x240] ;  /* 0x0002400001047983 */ /* 0x001ee40000300800 */
[----:B------:R-:W3:Y:S02]  /*520e0*/  LDL.LU R5, [R1+0x244] ;  /* 0x0002440001057983 */ /* 0x000ee40000300800 */
[----:B------:R-:W4:Y:S01]  /*520f0*/  LDL.LU R6, [R1+0x248] ;  /* 0x0002480001067983 */ /* 0x000f220000300800 */
[----:B------:R-:W4:Y:S04]  /*52100*/  LDL.LU R7, [R1+0x24c] ;  /* 0x00024c0001077983 */ /* 0x000f280000300800 */
[----:B----4-:R-:W-:Y:S01]  /*52110*/  STL.64 [R1+0x2078], R6 ;  /* 0x0020780601007387 */ /* 0x010fe20000100a00 */
[----:B---3--:R-:W-:Y:S02]  /*52120*/  STL.64 [R1+0x2070], R4 ;  /* 0x0020700401007387 */ /* 0x008fe40000100a00 */
[----:B-1----:R-:W3:Y:S02]  /*52130*/  LDL.LU R10, [R1+0x68] ;  /* 0x00006800010a7983 */ /* 0x002ee40000300800 */
[----:B------:R-:W3:Y:S01]  /*52140*/  LDL.LU R11, [R1+0x6c] ;  /* 0x00006c00010b7983 */ /* 0x000ee20000300800 */
[----:B--2---:R-:W-:Y:S01]  /*52150*/  MOV R15, R3 ;  /* 0x00000003000f7202 */ /* 0x004fe20000000f00 */
[----:B---3--:R0:W-:Y:S01]  /*52160*/  STL.64 [R1+0x2080], R10 ;  /* 0x0020800a01007387 */ /* 0x0081e20000100a00 */
[----:B------:R-:W2:Y:S02]  /*52170*/  LDL.LU R14, [R1+0x78] ;  /* 0x00007800010e7983 */ /* 0x000ea40000300800 */
[----:B------:R-:W3:Y:S01]  /*52180*/  LDL.LU R3, [R1+0x20f0] ;  /* 0x0020f00001037983 */ /* 0x000ee20000300800 */
[----:B--2---:R1:W-:Y:S01]  /*52190*/  STL.64 [R1+0x2088], R14 ;  /* 0x0020880e01007387 */ /* 0x0043e20000100a00 */
[----:B------:R-:W2:Y:S02]  /*521a0*/  LDL.LU R8, [R1+0x260] ;  /* 0x0002600001087983 */ /* 0x000ea40000300800 */
[----:B------:R-:W2:Y:S02]  /*521b0*/  LDL.LU R9, [R1+0x264] ;  /* 0x0002640001097983 */ /* 0x000ea40000300800 */
[----:B0-----:R-:W4:Y:S01]  /*521c0*/  LDL.LU R10, [R1+0x268] ;  /* 0x00026800010a7983 */ /* 0x001f220000300800 */
[----:B------:R-:W4:Y:S04]  /*521d0*/  LDL.LU R11, [R1+0x26c] ;  /* 0x00026c00010b7983 */ /* 0x000f280000300800 */
[----:B----4-:R-:W-:Y:S01]  /*521e0*/  STL.64 [R1+0x2098], R10 ;  /* 0x0020980a01007387 */ /* 0x010fe20000100a00 */
[----:B--2---:R-:W-:Y:S02]  /*521f0*/  STL.64 [R1+0x2090], R8 ;  /* 0x0020900801007387 */ /* 0x004fe40000100a00 */
[----:B-1----:R-:W2:Y:S02]  /*52200*/  LDL.LU R14, [R1+0x88] ;  /* 0x00008800010e7983 */ /* 0x002ea40000300800 */
[----:B------:R-:W2:Y:S02]  /*52210*/  LDL.LU R15, [R1+0x8c] ;  /* 0x00008c00010f7983 */ /* 0x000ea40000300800 */
[----:B--2---:R0:W-:Y:S04]  /*52220*/  STL.64 [R1+0x20a0], R14 ;  /* 0x0020a00e01007387 */ /* 0x0041e80000100a00 */
[----:B0-----:R-:W2:Y:S01]  /*52230*/  LDL.LU R14, [R1+0x98] ;  /* 0x00009800010e7983 */ /* 0x001ea20000300800 */
[----:B---3--:R-:W-:-:S02]  /*52240*/  IMAD.MOV.U32 R15, RZ, RZ, R3 ;  /* 0x000000ffff0f7224 */ /* 0x008fc400078e0003 */
[----:B------:R-:W3:Y:S03]  /*52250*/  LDL.LU R3, [R1+0x20ec] ;  /* 0x0020ec0001037983 */ /* 0x000ee60000300800 */
        /* <DEDUP_REMOVED lines=15> */
[----:B---3--:R-:W-:-:S02]  /*52350*/  MOV R15, R3 ;  /* 0x00000003000f7202 */ /* 0x008fc40000000f00 */
[----:B------:R-:W3:Y:S01]  /*52360*/  LDL.LU R3, [R1+0x20e8] ;  /* 0x0020e80001037983 */ /* 0x000ee20000300800 */
        /* <DEDUP_REMOVED lines=16> */
[----:B------:R-:W-:Y:S01]  /*52470*/  STL.64 [R1+0x2028], R22 ;  /* 0x0020281601007387 */ /* 0x000fe20000100a00 */
        /* <DEDUP_REMOVED lines=11> */
[----:B------:R-:W4:Y:S01]  /*52530*/  LDL.LU R16, [R1+0x1e0] ;  /* 0x0001e00001107983 */ /* 0x000f220000300800 */
[----:B------:R-:W4:Y:S02]  /*52540*/  LDL.LU R17, [R1+0x1e4] ;  /* 0x0001e40001117983 */ /* 0x000f240000300800 */
[----:B------:R-:W2:Y:S02]  /*52550*/  LDL.LU R18, [R1+0x1e8] ;  /* 0x0001e80001127983 */ /* 0x000ea40000300800 */
[----:B------:R-:W2:Y:S01]  /*52560*/  LDL.LU R19, [R1+0x1ec] ;  /* 0x0001ec0001137983 */ /* 0x000ea20000300800 */
[C---:B-----5:R-:W-:Y:S01]  /*52570*/  HMMA.16816.F32 R12, R24.reuse, R14, R8 ;  /* 0x0000000e180c723c */ /* 0x060fe20000001808 */
[----:B------:R-:W5:Y:S04]  /*52580*/  LDL.LU R2, [R1+0xa30] ;  /* 0x000a300001027983 */ /* 0x000f680000300800 */
[----:B--2---:R-:W-:Y:S01]  /*52590*/  STL.64 [R1+0x2008], R18 ;  /* 0x0020081201007387 */ /* 0x004fe20000100a00 */
[----:B----4-:R0:W-:Y:S03]  /*525a0*/  STL.64 [R1+0x2000], R16 ;  /* 0x0020001001007387 */ /* 0x0101e60000100a00 */
[----:B0-----:R-:W2:Y:S01]  /*525b0*/  LDL.LU R16, [R1+0x1f0] ;  /* 0x0001f00001107983 */ /* 0x001ea20000300800 */
[----:B------:R-:W2:Y:S02]  /*525c0*/  LDL.LU R17, [R1+0x1f4] ;  /* 0x0001f40001117983 */ /* 0x000ea40000300800 */
[----:B------:R-:W2:Y:S02]  /*525d0*/  LDL.LU R18, [R1+0x1f8] ;  /* 0x0001f80001127983 */ /* 0x000ea40000300800 */
[----:B------:R-:W2:Y:S01]  /*525e0*/  LDL.LU R19, [R1+0x1fc] ;  /* 0x0001fc0001137983 */ /* 0x000ea20000300800 */
[----:B------:R-:W4:Y:S01]  /*525f0*/  LDL.LU.64 R10, [R1+0x20e0] ;  /* 0x0020e000010a7983 */ /* 0x000f220000300a00 */
[----:B------:R-:W4:Y:S07]  /*52600*/  LDL.LU.64 R8, [R1+0x20d8] ;  /* 0x0020d80001087983 */ /* 0x000f2e0000300a00 */
[----:B------:R-:W-:Y:S02]  /*52610*/  STL.64 [R1+0x660], R12 ;  /* 0x0006600c01007387 */ /* 0x000fe40000100a00 */
[----:B------:R0:W-:Y:S02]  /*52620*/  STL.64 [R1+0x668], R14 ;  /* 0x0006680e01007387 */ /* 0x0001e40000100a00 */
[----:B0-----:R-:W4:Y:S02]  /*52630*/  LDL.LU.64 R14, [R1+0x20d0] ;  /* 0x0020d000010e7983 */ /* 0x001f240000300a00 */
[C---:B----4-:R-:W-:Y:S02]  /*52640*/  HMMA.16816.F32 R12, R24.reuse, R14, R8 ;  /* 0x0000000e180c723c */ /* 0x050fe40000001808 */
[----:B------:R-:W4:Y:S01]  /*52650*/  LDL.LU.64 R10, [R1+0x20c8] ;  /* 0x0020c800010a7983 */ /* 0x000f220000300a00 */
[----:B------:R-:W4:Y:S11]  /*52660*/  LDL.LU.64 R8, [R1+0x20c0] ;  /* 0x0020c00001087983 */ /* 0x000f360000300a00 */
[----:B------:R-:W-:Y:S09]  /*52670*/  @!UPT UIADD3 URZ, URZ, URZ, URZ ;  /* 0x0000003f3f3ff290 */ /* 0x000ff2000fffe03f */
        /* <DEDUP_REMOVED lines=18> */
[----:B------:R-:W4:Y:S11]  /*527a0*/  LDL.LU.64 R10, [R1+0x2080] ;  /* 0x00208000010a7983 */ /* 0x000f360000300a00 */
[----:B------:R-:W-:Y:S10]  /*527b0*/  @!UPT UIADD3 URZ, URZ, URZ, URZ ;  /* 0x0000003f3f3ff290 */ /* 0x000ff4000fffe03f */
[----:B------:R0:W-:Y:S01]  /*527c0*/  STL.64 [R1+0x620], R12 ;  /* 0x0006200c01007387 */ /* 0x0001e20000100a00 */
[----:B------:R1:W-:Y:S03]  /*527d0*/  STL.64 [R1+0x628], R14 ;  /* 0x0006280e01007387 */ /* 0x0003e60000100a00 */
[----:B0-----:R-:W2:Y:S01]  /*527e0*/  LDL.LU R12, [R1+0x1d0] ;  /* 0x0001d000010c7983 */ /* 0x001ea20000300800 */
[----:B------:R-:W2:Y:S02]  /*527f0*/  LDL.LU R13, [R1+0x1d4] ;  /* 0x0001d400010d7983 */ /* 0x000ea40000300800 */
[----:B-1----:R-:W2:Y:S02]  /*52800*/  LDL.LU R14, [R1+0x1d8] ;  /* 0x0001d800010e7983 */ /* 0x002ea40000300800 */
[----:B------:R-:W2:Y:S01]  /*52810*/  LDL.LU R15, [R1+0x1dc] ;  /* 0x0001dc00010f7983 */ /* 0x000ea20000300800 */
[C---:B----4-:R-:W-:Y:S01]  /*52820*/  HMMA.16816.F32 R8, R24.reuse, R10, R4 ;  /* 0x0000000a1808723c */ /* 0x050fe20000001804 */
[----:B------:R-:W4:Y:S01]  /*52830*/  LDL.LU.64 R6, [R1+0x2078] ;  /* 0x0020780001067983 */ /* 0x000f220000300a00 */
[----:B------:R-:W4:Y:S11]  /*52840*/  LDL.LU.64 R4, [R1+0x2070] ;  /* 0x0020700001047983 */ /* 0x000f360000300a00 */
[----:B------:R-:W-:Y:S10]  /*52850*/  @!UPT UIADD3 URZ, URZ, URZ, URZ ;  /* 0x0000003f3f3ff290 */ /* 0x000ff4000fffe03f */
        /* <DEDUP_REMOVED lines=12> */
[----:B------:R-:W2:Y:S11]  /*52920*/  LDL.LU R29, [R1+0xa44] ;  /* 0x000a4400011d7983 */ /* 0x000eb60000300800 */
[----:B------:R-:W-:Y:S09]  /*52930*/  @!UPT UIADD3 URZ, URZ, URZ, URZ ;  /* 0x0000003f3f3ff290 */ /* 0x000ff2000fffe03f */
[----:B------:R0:W-:Y:S01]  /*52940*/  STL.64 [R1+0x5f0], R8 ;  /* 0x0005f00801007387 */ /* 0x0001e20000100a00 */
[----:B------:R1:W-:Y:S03]  /*52950*/  STL.64 [R1+0x5f8], R10 ;  /* 0x0005f80a01007387 */ /* 0x0003e60000100a00 */
[----:B0-----:R-:W2:Y:S01]  /*52960*/  LDL.LU R8, [R1+0x5a0] ;  /* 0x0005a00001087983 */ /* 0x001ea20000300800 */
[----:B------:R-:W2:Y:S02]  /*52970*/  LDL.LU R9, [R1+0x5a4] ;  /* 0x0005a40001097983 */ /* 0x000ea40000300800 */
[----:B-1----:R-:W2:Y:S01]  /*52980*/  LDL.LU R10, [R1+0x5a8] ;  /* 0x0005a800010a7983 */ /* 0x002ea20000300800 */
        /* <DEDUP_REMOVED lines=15> */
[----:B------:R-:W2:Y:S01]  /*52a80*/  LDL.LU.64 R22, [R1+0x2010] ;  /* 0x0020100001167983 */ /* 0x000ea20000300a00 */
[----:B---3--:R-:W-:Y:S02]  /*52a90*/  MOV R11, R3 ;  /* 0x00000003000b7202 */ /* 0x008fe40000000f00 */
[----:B------:R-:W3:Y:S11]  /*52aa0*/  LDL.LU R3, [R1+0xa38] ;  /* 0x000a380001037983 */ /* 0x000ef60000300800 */
[----:B------:R-:W-:Y:S07]  /*52ab0*/  @!UPT UIADD3 URZ, URZ, URZ, URZ ;  /* 0x0000003f3f3ff290 */ /* 0x000fee000fffe03f */
[----:B------:R0:W-:Y:S01]  /*52ac0*/  STL.64 [R1+0x5c0], R4 ;  /* 0x0005c00401007387 */ /* 0x0001e20000100a00 */
[----:B------:R1:W-:Y:S03]  /*52ad0*/  STL.64 [R1+0x5c8], R6 ;  /* 0x0005c80601007387 */ /* 0x0003e60000100a00 */
[----:B0-----:R-:W4:Y:S01]  /*52ae0*/  LDL.LU R4, [R1+0x590] ;  /* 0x0005900001047983 */ /* 0x001f220000300800 */
[----:B------:R-:W4:Y:S02]  /*52af0*/  LDL.LU R5, [R1+0x594] ;  /* 0x0005940001057983 */ /* 0x000f240000300800 */
[----:B-1----:R-:W4:Y:S02]  /*52b00*/  LDL.LU R6, [R1+0x598] ;  /* 0x0005980001067983 */ /* 0x002f240000300800 */
[----:B------:R-:W4:Y:S01]  /*52b10*/  LDL.LU R7, [R1+0x59c] ;  /* 0x00059c0001077983 */ /* 0x000f220000300800 */
[C---:B--2---:R-:W-:Y:S01]  /*52b20*/  HMMA.16816.F32 R20, R24.reuse, R22, R16 ;  /* 0x000000161814723c */ /* 0x044fe20000001810 */
[----:B------:R-:W2:Y:S01]  /*52b30*/  LDL.LU.64 R18, [R1+0x2008] ;  /* 0x0020080001127983 */ /* 0x000ea20000300a00 */
[----:B------:R-:W2:Y:S11]  /*52b40*/  LDL.LU.64 R16, [R1+0x2000] ;  /* 0x0020000001107983 */ /* 0x000eb60000300a00 */
[----:B------:R-:W-:Y:S10]  /*52b50*/  @!UPT UIADD3 URZ, URZ, URZ, URZ ;  /* 0x0000003f3f3ff290 */ /* 0x000ff4000fffe03f */
[----:B------:R-:W-:Y:S01]  /*52b60*/  STL.64 [R1+0x5b0], R20 ;  /* 0x0005b01401007387 */ /* 0x000fe20000100a00 */
[----:B------:R0:W-:Y:S03]  /*52b70*/  STL.64 [R1+0x5b8], R22 ;  /* 0x0005b81601007387 */ /* 0x0001e60000100a00 */
[----:B0-----:R-:W2:Y:S01]  /*52b80*/  LDL.LU.64 R22, [R1+0x1ff8] ;  /* 0x001ff80001167983 */ /* 0x001ea20000300a00 */
[--C-:B-----5:R-:W-:Y:S02]  /*52b90*/  FFMA R0, R2, c[0x0][0x188], -R28.reuse ;  /* 0x0000620002007a23 */ /* 0x120fe4000000081c */
[----:B------:R-:W5:Y:S02]  /*52ba0*/  LDL.LU.64 R20, [R1+0x1ff0] ;  /* 0x001ff00001147983 */ /* 0x000f640000300a00 */
[----:B------:R-:W-:Y:S02]  /*52bb0*/  FMUL R2, R0, 1.4426950216293334961 ;  /* 0x3fb8aa3b00027820 */ /* 0x000fe40000400000 */
[----:B------:R-:W3:Y:S04]  /*52bc0*/  LDL.LU R0, [R1+0xa34] ;  /* 0x000a340001007983 */ /* 0x000ee80000300800 */
[----:B------:R-:W0:Y:S01]  /*52bd0*/  MUFU.EX2 R2, R2 ;  /* 0x0000000200027308 */ /* 0x000e220000000800 */
[----:B--2---:R-:W-:Y:S11]  /*52be0*/  HMMA.16816.F32 R16, R24, R22, R16 ;  /* 0x000000161810723c */ /* 0x004ff60000001810 */
[----:B------:R-:W-:Y:S11]  /*52bf0*/  @!UPT UIADD3 URZ, URZ, URZ, URZ ;  /* 0x0000003f3f3ff290 */ /* 0x000ff6000fffe03f */
[----:B------:R-:W-:Y:S01]  /*52c00*/  @!UPT UIADD3 URZ, URZ, URZ, URZ ;  /* 0x0000003f3f3ff290 */ /* 0x000fe2000fffe03f */
[----:B------:R-:W-:Y:S01]  /*52c10*/  STL.64 [R1+0x580], R16 ;  /* 0x0005801001007387 */ /* 0x000fe20000100a00 */
[----:B0-----:R-:W-:Y:S02]  /*52c20*/  STL [R1+0x97c], R2 ;  /* 0x00097c0201007387 */ /* 0x001fe40000100800 */
[----:B------:R0:W-:Y:S02]  /*52c30*/  STL.64 [R1+0x588], R18 ;  /* 0x0005881201007387 */ /* 0x0001e40000100a00 */
[----:B0-----:R-:W2:Y:S01]  /*52c40*/  LDL.LU.64 R18, [R1+0x1fe8] ;  /* 0x001fe80001127983 */ /* 0x001ea20000300a00 */
[----:B---3--:R-:W-:Y:S02]  /*52c50*/  FFMA R0, R0, c[0x0][0x188], -R28 ;  /* 0x0000620000007a23 */ /* 0x008fe4000000081c */
[----:B------:R-:W3:Y:S02]  /*52c60*/  LDL.LU.64 R16, [R1+0x1fe0] ;  /* 0x001fe00001107983 */ /* 0x000ee40000300a00 */
[----:B------:R-:W-:-:S06]  /*52c70*/  FMUL R2, R0, 1.4426950216293334961 ;  /* 0x3fb8aa3b00027820 */ /* 0x000fcc0000400000 */
[----:B------:R-:W0:Y:S01]  /*52c80*/  MUFU.EX2 R2, R2 ;  /* 0x0000000200027308 */ /* 0x000e220000000800 */
[----:B-----5:R1:W-:Y:S04]  /*52c90*/  STL.64 [R1+0x1e38], R20 ;  /* 0x001e381401007387 */ /* 0x0203e80000100a00 */
[----:B-1----:R-:W5:Y:S01]  /*52ca0*/  LDL.LU R20, [R1+0x1b0] ;  /* 0x0001b00001147983 */ /* 0x002f620000300800 */
[----:B------:R-:W5:Y:S02]  /*52cb0*/  LDL.LU R21, [R1+0x1b4] ;  /* 0x0001b40001157983 */ /* 0x000f640000300800 */
[----:B------:R-:W5:Y:S02]  /*52cc0*/  LDL.LU R22, [R1+0x1b8] ;  /* 0x0001b80001167983 */ /* 0x000f640000300800 */
[----:B------:R-:W5:Y:S01]  /*52cd0*/  LDL.LU R23, [R1+0x1bc] ;  /* 0x0001bc0001177983 */ /* 0x000f620000300800 */
[----:B------:R-:W3:Y:S01]  /*52ce0*/  LDL.LU R0, [R1+0xa40] ;  /* 0x000a400001007983 */ /* 0x000ee20000300800 */
[C---:B--2---:R-:W-:Y:S11]  /*52cf0*/  HMMA.16816.F32 R12, R24.reuse, R18, R12 ;  /* 0x00000012180c723c */ /* 0x044ff6000000180c */
[----:B------:R-:W-:Y:S11]  /*52d00*/  @!UPT UIADD3 URZ, URZ, URZ, URZ ;  /* 0x0000003f3f3ff290 */ /* 0x000ff6000fffe03f */
[----:B------:R-:W-:Y:S01]  /*52d10*/  @!UPT UIADD3 URZ, URZ, URZ, URZ ;  /* 0x0000003f3f3ff290 */ /* 0x000fe2000fffe03f */
[----:B------:R-:W-:Y:S01]  /*52d20*/  STL.64 [R1+0x570], R12 ;  /* 0x0005700c01007387 */ /* 0x000fe20000100a00 */
[----:B0-----:R-:W-:Y:S02]  /*52d30*/  STL [R1+0x978], R2 ;  /* 0x0009780201007387 */ /* 0x001fe40000100800 */
[----:B------:R0:W-:Y:S02]  /*52d40*/  STL.64 [R1+0x578], R14 ;  /* 0x0005780e01007387 */ /* 0x0001e40000100a00 */
[----:B0-----:R-:W2:Y:S01]  /*52d50*/  LDL.LU.64 R14, [R1+0x1fd8] ;  /* 0x001fd800010e7983 */ /* 0x001ea20000300a00 */
[----:B------:R-:W4:Y:S02]  /*52d60*/  LDL.LU.64 R12, [R1+0x1fd0] ;  /* 0x001fd000010c7983 */ /* 0x000f240000300a00 */
[----:B------:R-:W4:Y:S02]  /*52d70*/  LDL R18, [R1+0x984] ;  /* 0x0009840001127983 */ /* 0x000f240000100800 */
[----:B------:R-:W4:Y:S01]  /*52d80*/  LDL.LU R19, [R1+0xa4c] ;  /* 0x000a4c0001137983 */ /* 0x000f220000300800 */
[----:B---3--:R0:W-:Y:S04]  /*52d90*/  STL.64 [R1+0x1e68], R16 ;  /* 0x001e681001007387 */ /* 0x0081e80000100a00 */
[----:B0-----:R-:W3:Y:S01]  /*52da0*/  LDL.LU R16, [R1+0xa48] ;  /* 0x000a480001107983 */ /* 0x001ee20000300800 */
[----:B--2---:R-:W-:Y:S11]  /*52db0*/  HMMA.16816.F32 R8, R24, R14, R8 ;  /* 0x0000000e1808723c */ /* 0x004ff60000001808 */
[----:B------:R-:W-:Y:S11]  /*52dc0*/  @!UPT UIADD3 URZ, URZ, URZ, URZ ;  /* 0x0000003f3f3ff290 */ /* 0x000ff6000fffe03f */
[----:B------:R-:W-:Y:S01]  /*52dd0*/  @!UPT UIADD3 URZ, URZ, URZ, URZ ;  /* 0x0000003f3f3ff290 */ /* 0x000fe2000fffe03f */
[----:B------:R-:W-:Y:S01]  /*52de0*/  STL.64 [R1+0x560], R8 ;  /* 0x0005600801007387 */ /* 0x000fe20000100a00 */
[----:B------:R0:W-:Y:S03]  /*52df0*/  STL.64 [R1+0x568], R10 ;  /* 0x0005680a01007387 */ /* 0x0001e60000100a00 */
[----:B0-----:R-:W2:Y:S01]  /*52e00*/  LDL.LU.64 R10, [R1+0x1fc8] ;  /* 0x001fc800010a7983 */ /* 0x001ea20000300a00 */
[----:B------:R-:W3:Y:S02]  /*52e10*/  LDL.LU.64 R8, [R1+0x1fc0] ;  /* 0x001fc00001087983 */ /* 0x000ee40000300a00 */
[----:B------:R-:W-:Y:S02]  /*52e20*/  FFMA R0, R0, c[0x0][0x188], -R28 ;  /* 0x0000620000007a23 */ /* 0x000fe4000000081c */
[----:B------:R-:W3:Y:S02]  /*52e30*/  LDL.LU R15, [R1+0xa3c] ;  /* 0x000a3c00010f7983 */ /* 0x000ee40000300800 */
[----:B------:R-:W-:-:S02]  /*52e40*/  FMUL R2, R0, 1.4426950216293334961 ;  /* 0x3fb8aa3b00027820 */ /* 0x000fc40000400000 */
[----:B------:R-:W-:Y:S02]  /*52e50*/  FFMA R0, R29, c[0x0][0x188], -R28 ;  /* 0x000062001d007a23 */ /* 0x000fe4000000081c */
[----:B------:R-:W0:Y:S01]  /*52e60*/  MUFU.EX2 R29, R2 ;  /* 0x00000002001d7308 */ /* 0x000e220000000800 */
[----:B----4-:R-:W-:Y:S04]  /*52e70*/  STL.64 [R1+0x1fa8], R12 ;  /* 0x001fa80c01007387 */ /* 0x010fe80000100a00 */
[----:B0-----:R-:W-:Y:S01]  /*52e80*/  STL [R1+0x974], R29 ;  /* 0x0009741d01007387 */ /* 0x001fe20000100800 */
[----:B------:R-:W-:Y:S02]  /*52e90*/  STL [R1+0x1f70], R29 ;  /* 0x001f701d01007387 */ /* 0x000fe40000100800 */
[----:B------:R-:W-:-:S02]  /*52ea0*/  FMUL R2, R0, 1.4426950216293334961 ;  /* 0x3fb8aa3b00027820 */ /* 0x000fc40000400000 */
[----:B------:R-:W-:Y:S02]  /*52eb0*/  FFMA R0, R3, c[0x0][0x188], -R18 ;  /* 0x0000620003007a23 */ /* 0x000fe40000000812 */
[----:B------:R-:W0:Y:S01]  /*52ec0*/  S2R R3, SR_TID.X ;  /* 0x0000000000037919 */ /* 0x000e220000002100 */
[----:B--2---:R-:W-:Y:S11]  /*52ed0*/  HMMA.16816.F32 R4, R24, R10, R4 ;  /* 0x0000000a1804723c */ /* 0x004ff60000001804 */
[----:B------:R-:W-:Y:S11]  /*52ee0*/  @!UPT UIADD3 URZ, URZ, URZ, URZ ;  /* 0x0000003f3f3ff290 */ /* 0x000ff6000fffe03f */
[----:B------:R-:W-:Y:S01]  /*52ef0*/  @!UPT UIADD3 URZ, URZ, URZ, URZ ;  /* 0x0000003f3f3ff290 */ /* 0x000fe2000fffe03f */
[----:B------:R-:W-:Y:S01]  /*52f00*/  STL.64 [R1+0x550], R4 ;  /* 0x0005500401007387 */ /* 0x000fe20000100a00 */
[----:B------:R1:W-:Y:S03]  /*52f10*/  STL.64 [R1+0x558], R6 ;  /* 0x0005580601007387 */ /* 0x0003e60000100a00 */
[----:B-1----:R-:W5:Y:S04]  /*52f20*/  LDL.LU.64 R6, [R1+0x1fb8] ;  /* 0x001fb80001067983 */ /* 0x002f680000300a00 */
[----:B------:R-:W1:Y:S01]  /*52f30*/  S2R R17, SR_TID.X ;  /* 0x0000000000117919 */ /* 0x000e620000002100 */
[----:B0-----:R-:W-:Y:S01]  /*52f40*/  LOP3.LUT R5, R3, 0x7, RZ, 0xc0, !PT ;  /* 0x0000000703057812 */ /* 0x001fe200078ec0ff */
[----:B------:R-:W-:Y:S01]  /*52f50*/  FMUL R3, R0, 1.4426950216293334961 ;  /* 0x3fb8aa3b00037820 */ /* 0x000fe20000400000 */
[----:B------:R-:W0:Y:S01]  /*52f60*/  MUFU.EX2 R28, R2 ;  /* 0x00000002001c7308 */ /* 0x000e220000000800 */
[----:B------:R-:W2:Y:S01]  /*52f70*/  LDL.LU R4, [R1+0x1fb0] ;  /* 0x001fb00001047983 */ /* 0x000ea20000300800 */
[----:B---3--:R3:W-:Y:S02]  /*52f80*/  STL.64 [R1+0x1d90], R8 ;  /* 0x001d900801007387 */ /* 0x0087e40000100a00 */
[----:B------:R-:W-:-:S04]  /*52f90*/  IMAD R5, R5, 0x110, RZ ;  /* 0x0000011005057824 */ /* 0x000fc800078e02ff */
[----:B---3--:R-:W3:Y:S01]  /*52fa0*/  MUFU.EX2 R8, R3 ;  /* 0x0000000300087308 */ /* 0x008ee20000000800 */
[----:B-1----:R-:W-:-:S05]  /*52fb0*/  IMAD.SHL.U32 R17, R17, 0x2, RZ ;  /* 0x0000000211117824 */ /* 0x002fca00078e00ff */
[----:B------:R-:W-:Y:S01]  /*52fc0*/  LOP3.LUT R5, R5, 0x30, R17, 0x78, !PT ;  /* 0x0000003005057812 */ /* 0x000fe200078e7811 */
[----:B0-----:R-:W-:Y:S03]  /*52fd0*/  STL [R1+0x970], R28 ;  /* 0x0009701c01007387 */ /* 0x001fe60000100800 */
[----:B------:R-:W-:Y:S01]  /*52fe0*/  LOP3.LUT R5, R5, 0x40, RZ, 0x3c, !PT ;  /* 0x0000004005057812 */ /* 0x000fe200078e3cff */
[----:B------:R-:W-:Y:S01]  /*52ff0*/  STL [R1+0x1f74], R28 ;  /* 0x001f741c01007387 */ /* 0x000fe20000100800 */
[----:B---3--:R-:W-:Y:S03]  /*53000*/  STL [R1+0x96c], R8 ;  /* 0x00096c0801007387 */ /* 0x008fe60000100800 */
[----:B------:R-:W0:Y:S01]  /*53010*/  LDSM.16.M88.4 R8, [R5+0x20080] ;  /* 0x020080000508783b */ /* 0x000e220000000200 */
[----:B------:R-:W-:Y:S01]  /*53020*/  FFMA R0, R15, c[0x0][0x188], -R18 ;  /* 0x000062000f007a23 */ /* 0x000fe20000000812 */
[----:B0-----:R-:W-:Y:S01]  /*53030*/  MOV R29, R8 ;  /* 0x00000008001d7202 */ /* 0x001fe20000000f00 */
[----:B-----5:R-:W-:Y:S02]  /*53040*/  HMMA.16816.F32 R12, R24, R6, R20 ;  /* 0x00000006180c723c */ /* 0x020fe40000001814 */
[----:B------:R-:W-:-:S02]  /*53050*/  FMUL R0, R0, 1.4426950216293334961 ;  /* 0x3fb8aa3b00007820 */ /* 0x000fc40000400000 */
[--C-:B------:R-:W-:Y:S02]  /*53060*/  FFMA R2, R16, c[0x0][0x188], -R18.reuse ;  /* 0x0000620010027a23 */ /* 0x100fe40000000812 */
[----:B------:R-:W-:Y:S01]  /*53070*/  FFMA R3, R19, c[0x0][0x188], -R18 ;  /* 0x0000620013037a23 */ /* 0x000fe20000000812 */
[----:B------:R-:W-:Y:S01]  /*53080*/  LDSM.16.M88.4 R20, [R5+0x26080] ;  /* 0x026080000514783b */ /* 0x000fe20000000200 */
[----:B------:R-:W-:Y:S11]  /*53090*/  MOV R26, R9 ;  /* 0x00000009001a7202 */ /* 0x000ff60000000f00 */
[----:B------:R-:W-:Y:S04]  /*530a0*/  @!UPT UIADD3 URZ, URZ, URZ, URZ ;  /* 0x0000003f3f3ff290 */ /* 0x000fe8000fffe03f */
[----:B------:R-:W-:Y:S01]  /*530b0*/  STL.64 [R1+0x1b0], R12 ;  /* 0x0001b00c01007387 */ /* 0x000fe20000100a00 */
[----:B------:R-:W-:Y:S02]  /*530c0*/  STL.64 [R1+0x1b8], R14 ;  /* 0x0001b80e01007387 */ /* 0x000fe40000100a00 */
[----:B------:R-:W-:Y:S02]  /*530d0*/  STL.64 [R1+0x1a0], R8 ;  /* 0x0001a00801007387 */ /* 0x000fe40000100a00 */
[----:B------:R-:W-:Y:S02]  /*530e0*/  STL.64 [R1+0x1a8], R10 ;  /* 0x0001a80a01007387 */ /* 0x000fe40000100a00 */
[----:B------:R-:W0:Y:S04]  /*530f0*/  LDSM.16.M88.4 R8, [R5+0x20880] ;  /* 0x020880000508783b */ /* 0x000e280000000200 */
[----:B------:R-:W-:Y:S01]  /*53100*/  STL [R1+0x1f7c], R26 ;  /* 0x001f7c1a01007387 */ /* 0x000fe20000100800 */
[----:B------:R-:W-:Y:S03]  /*53110*/  STL [R1+0x1f78], R29 ;  /* 0x001f781d01007387 */ /* 0x000fe60000100800 */
[----:B------:R-:W-:Y:S01]  /*53120*/  LDSM.16.M88.4 R12, [R5+0x23080] ;  /* 0x02308000050c783b */ /* 0x000fe20000000200 */
[----:B------:R-:W1:Y:S01]  /*53130*/  MUFU.EX2 R25, R0 ;  /* 0x0000000000197308 */ /* 0x000e620000000800 */
[----:B------:R-:W-:-:S02]  /*53140*/  FMUL R2, R2, 1.4426950216293334961 ;  /* 0x3fb8aa3b02027820 */ /* 0x000fc40000400000 */
[----:B------:R-:W-:Y:S04]  /*53150*/  LDSM.16.M88.4 R16, [R5+0x25080] ;  /* 0x025080000510783b */ /* 0x000fe80000000200 */
[----:B0-----:R-:W-:Y:S01]  /*53160*/  STL.64 [R1+0x190], R8 ;  /* 0x0001900801007387 */ /* 0x001fe20000100a00 */
[----:B------:R-:W-:Y:S02]  /*53170*/  STL.64 [R1+0x198], R10 ;  /* 0x0001980a01007387 */ /* 0x000fe40000100a00 */
[----:B------:R-:W-:Y:S02]  /*53180*/  IMAD.MOV.U32 R28, RZ, RZ, R9 ;  /* 0x000000ffff1c7224 */ /* 0x000fe400078e0009 */
[----:B------:R-:W0:Y:S04]  /*53190*/  LDSM.16.M88.4 R8, [R5+0x21080] ;  /* 0x021080000508783b */ /* 0x000e280000000200 */
        /* <DEDUP_REMOVED lines=9> */
[----:B------:R-:W-:Y:S02]  /*53230*/  STL.64 [R1+0x178], R10 ;  /* 0x0001780a01007387 */ /* 0x000fe40000100a00 */
[----:B------:R-:W-:-:S02]  /*53240*/  IMAD.MOV.U32 R28, RZ, RZ, R9 ;  /* 0x000000ffff1c7224 */ /* 0x000fc400078e0009 */
        /* <DEDUP_REMOVED lines=8> */
[----:B------:R-:W-:Y:S02]  /*532d0*/  STL [R1+0x1f90], R29 ;  /* 0x001f901d01007387 */ /* 0x000fe40000100800 */
[----:B0-----:R-:W-:Y:S01]  /*532e0*/  IMAD.MOV.U32 R28, RZ, RZ, R9 ;  /* 0x000000ffff1c7224 */ /* 0x001fe200078e0009 */
[----:B------:R0:W-:Y:S01]  /*532f0*/  STL.64 [R1+0x150], R8 ;  /* 0x0001500801007387 */ /* 0x0001e20000100a00 */
[----:B------:R-:W-:Y:S03]  /*53300*/  STL.64 [R1+0x158], R10 ;  /* 0x0001580a01007387 */ /* 0x000fe60000100a00 */
[----:B------:R-:W-:Y:S01]  /*53310*/  STL [R1+0x1f98], R28 ;  /* 0x001f981c01007387 */ /* 0x000fe20000100800 */
[----:B------:R-:W-:Y:S02]  /*53320*/  STL.64 [R1+0x140], R12 ;  /* 0x0001400c01007387 */ /* 0x000fe40000100a00 */
[----:B------:R-:W-:Y:S01]  /*53330*/  STL.64 [R1+0x148], R14 ;  /* 0x0001480e01007387 */ /* 0x000fe20000100a00 */
[----:B0-----:R-:W-:-:S02]  /*53340*/  MOV R9, R13 ;  /* 0x0000000d00097202 */ /* 0x001fc40000000f00 */
[----:B------:R-:W-:Y:S02]  /*53350*/  MOV R8, R12 ;  /* 0x0000000c00087202 */ /* 0x000fe40000000f00 */
[----:B------:R-:W0:Y:S04]  /*53360*/  LDSM.16.M88.4 R12, [R5+0x23880] ;  /* 0x02388000050c783b */ /* 0x000e280000000200 */
[----:B------:R-:W-:Y:S02]  /*53370*/  STL.64 [R1+0x1fa0], R8 ;  /* 0x001fa00801007387 */ /* 0x000fe40000100a00 */
[----:B------:R-:W3:Y:S04]  /*53380*/  LDSM.16.M88.4 R8, [R5+0x24080] ;  /* 0x024080000508783b */ /* 0x000ee80000000200 */
[----:B-1----:R-:W-:Y:S01]  /*53390*/  STL [R1+0x960], R25 ;  /* 0x0009601901007387 */ /* 0x002fe20000100800 */
[----:B0-----:R-:W-:Y:S01]  /*533a0*/  STL.64 [R1+0x130], R12 ;  /* 0x0001300c01007387 */ /* 0x001fe20000100a00 */
[----:B------:R-:W-:Y:S02]  /*533b0*/  STL.64 [R1+0x138], R14 ;  /* 0x0001380e01007387 */ /* 0x000fe40000100a00 */
[----:B---3--:R-:W-:Y:S01]  /*533c0*/  STL.64 [R1+0x120], R8 ;  /* 0x0001200801007387 */ /* 0x008fe20000100a00 */
[----:B------:R-:W-:Y:S01]  /*533d0*/  MOV R28, R8 ;  /* 0x00000008001c7202 */ /* 0x000fe20000000f00 */
[----:B------:R-:W-:Y:S01]  /*533e0*/  STL.64 [R1+0x128], R10 ;  /* 0x0001280a01007387 */ /* 0x000fe20000100a00 */
[----:B------:R-:W-:-:S02]  /*533f0*/  IMAD.MOV.U32 R26, RZ, RZ, R9 ;  /* 0x000000ffff1a7224 */ /* 0x000fc400078e0009 */
[----:B------:R-:W0:Y:S04]  /*53400*/  LDSM.16.M88.4 R8, [R5+0x24880] ;  /* 0x024880000508783b */ /* 0x000e280000000200 */
[----:B------:R-:W-:Y:S01]  /*53410*/  IMAD.MOV.U32 R0, RZ, RZ, R13 ;  /* 0x000000ffff007224 */ /* 0x000fe200078e000d */
[----:B------:R-:W-:Y:S01]  /*53420*/  MOV R29, R12 ;  /* 0x0000000c001d7202 */ /* 0x000fe20000000f00 */
[----:B------:R-:W3:Y:S04]  /*53430*/  LDL R24, [R1+0x97c] ;  /* 0x00097c0001187983 */ /* 0x000ee80000100800 */
[----:B------:R-:W1:Y:S01]  /*53440*/  LDSM.16.M88.4 R12, [R5+0x25880] ;  /* 0x02588000050c783b */ /* 0x000e620000000200 */
[----:B------:R4:W5:Y:S03]  /*53450*/  MUFU.EX2 R27, R2 ;  /* 0x00000002001b7308 */ /* 0x0009660000000800 */
[----:B0-----:R0:W-:Y:S01]  /*53460*/  STL.64 [R1+0x110], R8 ;  /* 0x0001100801007387 */ /* 0x0011e20000100a00 */
[----:B------:R-:W-:Y:S01]  /*53470*/  STL.64 [R1+0x118], R10 ;  /* 0x0001180a01007387 */ /* 0x000fe20000100a00 */
[----:B------:R-:W-:-:S02]  /*53480*/  MOV R7, R8 ;  /* 0x0000000800077202 */ /* 0x000fc40000000f00 */
[----:B-1----:R-:W-:Y:S01]  /*53490*/  STL.64 [R1+0xf0], R12 ;  /* 0x0000f00c01007387 */ /* 0x002fe20000100a00 */
[----:B------:R-:W-:Y:S01]  /*534a0*/  STL.64 [R1+0xf8], R14 ;  /* 0x0000f80e01007387 */ /* 0x000fe20000100a00 */
[----:B----4-:R-:W-:Y:S01]  /*534b0*/  MOV R2, R13 ;  /* 0x0000000d00027202 */ /* 0x010fe20000000f00 */
[----:B0-----:R-:W-:Y:S02]  /*534c0*/  IMAD.MOV.U32 R8, RZ, RZ, R12 ;  /* 0x000000ffff087224 */ /* 0x001fe400078e000c */
[----:B------:R-:W0:Y:S04]  /*534d0*/  LDSM.16.M88.4 R12, [R5+0x26880] ;  /* 0x02688000050c783b */ /* 0x000e280000000200 */
[----:B-----5:R-:W-:Y:S01]  /*534e0*/  STL [R1+0x964], R27 ;  /* 0x0009641b01007387 */ /* 0x020fe20000100800 */
        /* <DEDUP_REMOVED lines=8> */
[----:B------:R-:W-:Y:S02]  /*53570*/  MOV R6, R9 ;  /* 0x0000000900067202 */ /* 0x000fe40000000f00 */
[----:B----4-:R-:W-:-:S03]  /*53580*/  MOV R16, R7 ;  /* 0x0000000700107202 */ /* 0x010fc60000000f00 */
[----:B------:R-:W-:Y:S01]  /*53590*/  IMAD.MOV.U32 R17, RZ, RZ, R6 ;  /* 0x000000ffff117224 */ /* 0x000fe200078e0006 */
[----:B0-----:R0:W-:Y:S01]  /*535a0*/  STL.64 [R1+0xc0], R12 ;  /* 0x0000c00c01007387 */ /* 0x0011e20000100a00 */
[----:B------:R-:W-:Y:S02]  /*535b0*/  IMAD.MOV.U32 R7, RZ, RZ, R12 ;  /* 0x000000ffff077224 */ /* 0x000fe400078e000c */
[----:B------:R-:W-:Y:S01]  /*535c0*/  STL.64 [R1+0xc8], R14 ;  /* 0x0000c80e01007387 */ /* 0x000fe20000100a00 */
[----:B------:R-:W-:Y:S02]  /*535d0*/  MOV R6, R13 ;  /* 0x0000000d00067202 */ /* 0x000fe40000000f00 */
[----:B0-----:R-:W4:Y:S01]  /*535e0*/  LDL.LU.64 R12, [R1+0x1fa8] ;  /* 0x001fa800010c7983 */ /* 0x001f220000300a00 */
[----:B------:R-:W-:Y:S02]  /*535f0*/  STL.64 [R1+0xe0], R20 ;  /* 0x0000e01401007387 */ /* 0x000fe40000100a00 */
[----:B------:R0:W-:Y:S02]  /*53600*/  STL.64 [R1+0xe8], R22 ;  /* 0x0000e81601007387 */ /* 0x0001e40000100a00 */
[----:B0-----:R-:W-:-:S02]  /*53610*/  MOV R22, R8 ;  /* 0x0000000800167202 */ /* 0x001fc40000000f00 */
[----:B------:R-:W0:Y:S04]  /*53620*/  LDSM.16.M88.4 R8, [R5+0x27880] ;  /* 0x027880000508783b */ /* 0x000e280000000200 */
[----:B------:R1:W-:Y:S04]  /*53630*/  STL.64 [R1+0x1e50], R20 ;  /* 0x001e501401007387 */ /* 0x0003e80000100a00 */
[----:B-1----:R-:W3:Y:S04]  /*53640*/  LDL R21, [R1+0x978] ;  /* 0x0009780001157983 */ /* 0x002ee80000100800 */
[----:B0-----:R0:W-:Y:S01]  /*53650*/  STL.64 [R1+0xb0], R8 ;  /* 0x0000b00801007387 */ /* 0x0011e20000100a00 */
[----:B------:R-:W-:Y:S01]  /*53660*/  MOV R15, R8 ;  /* 0x00000008000f7202 */ /* 0x000fe20000000f00 */
[----:B------:R-:W-:Y:S01]  /*53670*/  STL.64 [R1+0xb8], R10 ;  /* 0x0000b80a01007387 */ /* 0x000fe20000100a00 */
[----:B------:R-:W-:-:S02]  /*53680*/  MOV R14, R9 ;  /* 0x00000009000e7202 */ /* 0x000fc40000000f00 */
[----:B0-----:R-:W5:Y:S03]  /*53690*/  LDL.LU.64 R8, [R1+0x1fa0] ;  /* 0x001fa00001087983 */ /* 0x001f660000300a00 */
[----:B------:R5:W-:Y:S02]  /*536a0*/  STL.64 [R1+0x1e48], R14 ;  /* 0x001e480e01007387 */ /* 0x000be40000100a00 */
[----:B------:R-:W-:-:S06]  /*536b0*/  FMUL R3, R3, 1.4426950216293334961 ;  /* 0x3fb8aa3b03037820 */ /* 0x000fcc0000400000 */
[----:B------:R-:W0:Y:S01]  /*536c0*/  MUFU.EX2 R3, R3 ;  /* 0x0000000300037308 */ /* 0x000e220000000800 */
[----:B------:R-:W-:Y:S01]  /*536d0*/  IMAD.MOV.U32 R23, RZ, RZ, R2 ;  /* 0x000000ffff177224 */ /* 0x000fe200078e0002 */
[----:B------:R-:W-:Y:S01]  /*536e0*/  MOV R20, R22 ;  /* 0x0000001600147202 */ /* 0x000fe20000000f00 */
[----:B----4-:R-:W-:Y:S01]  /*536f0*/  STL.64 [R1+0x1e40], R12 ;  /* 0x001e400c01007387 */ /* 0x010fe20000100a00 */
[----:B-----5:R-:W-:Y:S01]  /*53700*/  IMAD.MOV.U32 R15, RZ, RZ, R9 ;  /* 0x000000ffff0f7224 */ /* 0x020fe200078e0009 */
[----:B------:R-:W-:Y:S02]  /*53710*/  MOV R14, R8 ;  /* 0x00000008000e7202 */ /* 0x000fe40000000f00 */
[----:B------:R-:W1:Y:S01]  /*53720*/  LDSM.16.M88.4 R8, [R5+0x28080] ;  /* 0x028080000508783b */ /* 0x000e620000000200 */
[----:B---3--:R-:W-:Y:S01]  /*53730*/  F2FP.PACK_AB R24, R21, R24 ;  /* 0x000000181518723e */ /* 0x008fe200000000ff */
[----:B------:R-:W-:Y:S02]  /*53740*/  IMAD.MOV.U32 R21, RZ, RZ, R23 ;  /* 0x000000ffff157224 */ /* 0x000fe400078e0017 */
[----:B-1----:R-:W-:Y:S01]  /*53750*/  STL.64 [R1+0xa0], R8 ;  /* 0x0000a00801007387 */ /* 0x002fe20000100a00 */
[----:B------:R-:W-:Y:S02]  /*53760*/  STL.64 [R1+0xa8], R10 ;  /* 0x0000a80a01007387 */ /* 0x000fe40000100a00 */
[----:B0-----:R-:W-:Y:S02]  /*53770*/  STL [R1+0x968], R3 ;  /* 0x0009680301007387 */ /* 0x001fe40000100800 */
[----:B------:R-:W-:Y:S01]  /*53780*/  STL.64 [R1+0x1e60], R6 ;  /* 0x001e600601007387 */ /* 0x000fe20000100a00 */
[----:B--2---:R-:W-:Y:S01]  /*53790*/  STL.64 [R1+0x1e58], R4 ;  /* 0x001e580401007387 */ /* 0x004fe20000100a00 */
[----:B------:R-:W-:Y:S02]  /*537a0*/  STL.64 [R1+0x1e90], R16 ;  /* 0x001e901001007387 */ /* 0x000fe40000100a00 */
[----:B------:R0:W-:Y:S02]  /*537b0*/  STL.64 [R1+0x1e70], R20 ;  /* 0x001e701401007387 */ /* 0x0001e40000100a00 */
[----:B0-----:R-:W2:Y:S01]  /*537c0*/  LDL.LU R20, [R1+0x700] ;  /* 0x0007000001147983 */ /* 0x001ea20000300800 */
[----:B------:R-:W2:Y:S02]  /*537d0*/  LDL.LU R21, [R1+0x704] ;  /* 0x0007040001157983 */ /* 0x000ea40000300800 */
[----:B------:R-:W3:Y:S02]  /*537e0*/  LDL.LU R22, [R1+0x708] ;  /* 0x0007080001167983 */ /* 0x000ee40000300800 */
[----:B------:R-:W3:Y:S01]  /*537f0*/  LDL.LU R23, [R1+0x70c] ;  /* 0x00070c0001177983 */ /* 0x000ee20000300800 */
[----:B------:R-:W-:-:S02]  /*53800*/  MOV R16, R28 ;  /* 0x0000001c00107202 */ /* 0x000fc40000000f00 */
[----:B------:R-:W-:Y:S02]  /*53810*/  MOV R17, R26 ;  /* 0x0000001a00117202 */ /* 0x000fe40000000f00 */
[----:B------:R-:W-:Y:S01]  /*53820*/  MOV R13, R0 ;  /* 0x00000000000d7202 */ /* 0x000fe20000000f00 */
[----:B------:R-:W4:Y:S01]  /*53830*/  LDL.LU R28, [R1+0x1f98] ;  /* 0x001f9800011c7983 */ /* 0x000f220000300800 */
[----:B------:R-:W5:Y:S02]  /*53840*/  LDL.LU R26, [R1+0x1f94] ;  /* 0x001f9400011a7983 */ /* 0x000f640000300800 */
[----:B------:R0:W-:Y:S02]  /*53850*/  STL.64 [R1+0x1ea8], R16 ;  /* 0x001ea81001007387 */ /* 0x0001e40000100a00 */
[----:B0-----:R-:W-:Y:S01]  /*53860*/  IMAD.MOV.U32 R16, RZ, RZ, R29 ;  /* 0x000000ffff107224 */ /* 0x001fe200078e001d */
[----:B------:R-:W-:Y:S01]  /*53870*/  MOV R17, R13 ;  /* 0x0000000d00117202 */ /* 0x000fe20000000f00 */
[----:B------:R-:W4:Y:S04]  /*53880*/  LDL.LU R29, [R1+0x1f90] ;  /* 0x001f9000011d7983 */ /* 0x000f280000300800 */
[----:B------:R-:W-:Y:S04]  /*53890*/  STL.64 [R1+0x1ec0], R16 ;  /* 0x001ec01001007387 */ /* 0x000fe80000100a00 */
[----:B---3--:R-:W-:Y:S01]  /*538a0*/  STL.64 [R1+0x1e88], R22 ;  /* 0x001e881601007387 */ /* 0x008fe20000100a00 */
[----:B--2---:R0:W-:Y:S03]  /*538b0*/  STL.64 [R1+0x1e80], R20 ;  /* 0x001e801401007387 */ /* 0x0041e60000100a00 */
[----:B0-----:R-:W2:Y:S01]  /*538c0*/  LDL.LU R20, [R1+0x710] ;  /* 0x0007100001147983 */ /* 0x001ea20000300800 */
[----:B------:R-:W2:Y:S02]  /*538d0*/  LDL.LU R21, [R1+0x714] ;  /* 0x0007140001157983 */ /* 0x000ea40000300800 */
[----:B------:R-:W3:Y:S02]  /*538e0*/  LDL.LU R22, [R1+0x718] ;  /* 0x0007180001167983 */ /* 0x000ee40000300800 */
[----:B------:R-:W3:Y:S01]  /*538f0*/  LDL.LU R23, [R1+0x71c] ;  /* 0x00071c0001177983 */ /* 0x000ee20000300800 */
[----:B------:R-:W-:Y:S01]  /*53900*/  MOV R16, R14 ;  /* 0x0000000e00107202 */ /* 0x000fe20000000f00 */
[----:B------:R-:W-:-:S05]  /*53910*/  IMAD.MOV.U32 R17, RZ, RZ, R15 ;  /* 0x000000ffff117224 */ /* 0x000fca00078e000f */
[----:B------:R-:W-:Y:S04]  /*53920*/  STL.64 [R1+0x1ed8], R16 ;  /* 0x001ed81001007387 */ /* 0x000fe80000100a00 */
[----:B---3--:R-:W-:Y:S01]  /*53930*/  STL.64 [R1+0x1ea0], R22 ;  /* 0x001ea01601007387 */ /* 0x008fe20000100a00 */
[----:B--2---:R0:W-:Y:S03]  /*53940*/  STL.64 [R1+0x1e98], R20 ;  /* 0x001e981401007387 */ /* 0x0041e60000100a00 */
[----:B0-----:R-:W2:Y:S01]  /*53950*/  LDL.LU R20, [R1+0x720] ;  /* 0x0007200001147983 */ /* 0x001ea20000300800 */
[----:B------:R-:W2:Y:S02]  /*53960*/  LDL.LU R21, [R1+0x724] ;  /* 0x0007240001157983 */ /* 0x000ea40000300800 */
[----:B------:R-:W3:Y:S02]  /*53970*/  LDL.LU R22, [R1+0x728] ;  /* 0x0007280001167983 */ /* 0x000ee40000300800 */
[----:B------:R-:W3:Y:S01]  /*53980*/  LDL.LU R23, [R1+0x72c] ;  /* 0x00072c0001177983 */ /* 0x000ee20000300800 */
[----:B------:R-:W2:Y:S01]  /*53990*/  LDL R16, [R1+0x150] ;  /* 0x0001500001107983 */ /* 0x000ea20000100800 */
[----:B----4-:R-:W-:-:S02]  /*539a0*/  MOV R17, R28 ;  /* 0x0000001c00117202 */ /* 0x010fc40000000f00 */
[----:B------:R-:W4:Y:S03]  /*539b0*/  LDL.LU R28, [R1+0x1f8c] ;  /* 0x001f8c00011c7983 */ /* 0x000f260000300800 */
[----:B--2---:R-:W-:Y:S01]  /*539c0*/  STL.64 [R1+0x1ef0], R16 ;  /* 0x001ef01001007387 */ /* 0x004fe20000100a00 */
[----:B---3--:R-:W-:Y:S02]  /*539d0*/  STL.64 [R1+0x1eb8], R22 ;  /* 0x001eb81601007387 */ /* 0x008fe40000100a00 */
[----:B------:R0:W-:Y:S02]  /*539e0*/  STL.64 [R1+0x1eb0], R20 ;  /* 0x001eb01401007387 */ /* 0x0001e40000100a00 */
[----:B0-----:R-:W2:Y:S01]  /*539f0*/  LDL.LU R20, [R1+0x730] ;  /* 0x0007300001147983 */ /* 0x001ea20000300800 */
[----:B------:R-:W2:Y:S02]  /*53a00*/  LDL.LU R21, [R1+0x734] ;  /* 0x0007340001157983 */ /* 0x000ea40000300800 */
[----:B------:R-:W3:Y:S02]  /*53a10*/  LDL.LU R22, [R1+0x738] ;  /* 0x0007380001167983 */ /* 0x000ee40000300800 */
[----:B------:R-:W3:Y:S01]  /*53a20*/  LDL.LU R23, [R1+0x73c] ;  /* 0x00073c0001177983 */ /* 0x000ee20000300800 */
[----:B------:R-:W-:Y:S01]  /*53a30*/  MOV R16, R29 ;  /* 0x0000001d00107202 */ /* 0x000fe20000000f00 */
[----:B-----5:R-:W-:Y:S01]  /*53a40*/  IMAD.MOV.U32 R17, RZ, RZ, R26 ;  /* 0x000000ffff117224 */ /* 0x020fe200078e001a */
[----:B------:R-:W5:Y:S01]  /*53a50*/  LDL.LU R29, [R1+0x1f88] ;  /* 0x001f8800011d7983 */ /* 0x000f620000300800 */
[----:B------:R-:W4:Y:S03]  /*53a60*/  LDL.LU R26, [R1+0x1f84] ;  /* 0x001f8400011a7983 */ /* 0x000f260000300800 */
        /* <DEDUP_REMOVED lines=10> */
[----:B--2---:R0:W-:Y:S01]  /*53b10*/  STL.64 [R1+0x1f20], R16 ;  /* 0x001f201001007387 */ /* 0x0041e20000100a00 */
[----:B---3--:R-:W-:Y:S02]  /*53b20*/  STL.64 [R1+0x1ee8], R22 ;  /* 0x001ee81601007387 */ /* 0x008fe40000100a00 */
[----:B------:R1:W-:Y:S01]  /*53b30*/  STL.64 [R1+0x1ee0], R20 ;  /* 0x001ee01401007387 */ /* 0x0003e20000100a00 */
[----:B0-----:R-:W-:Y:S01]  /*53b40*/  MOV R16, R26 ;  /* 0x0000001a00107202 */ /* 0x001fe20000000f00 */
[----:B-----5:R-:W-:Y:S01]  /*53b50*/  IMAD.MOV.U32 R17, RZ, RZ, R29 ;  /* 0x000000ffff117224 */ /* 0x020fe200078e001d */
[----:B-1----:R-:W2:Y:S01]  /*53b60*/  LDL.LU R20, [R1+0x750] ;  /* 0x0007500001147983 */ /* 0x002ea20000300800 */
[----:B------:R-:W2:Y:S02]  /*53b70*/  LDL.LU R21, [R1+0x754] ;  /* 0x0007540001157983 */ /* 0x000ea40000300800 */
[----:B------:R-:W3:Y:S02]  /*53b80*/  LDL.LU R22, [R1+0x758] ;  /* 0x0007580001167983 */ /* 0x000ee40000300800 */
[----:B------:R-:W3:Y:S01]  /*53b90*/  LDL.LU R23, [R1+0x75c] ;  /* 0x00075c0001177983 */ /* 0x000ee20000300800 */
[----:B------:R-:W5:Y:S01]  /*53ba0*/  LDL.LU R26, [R1+0x1f7c] ;  /* 0x001f7c00011a7983 */ /* 0x000f620000300800 */
[----:B------:R-:W2:Y:S02]  /*53bb0*/  LDL.LU R29, [R1+0x1f78] ;  /* 0x001f7800011d7983 */ /* 0x000ea40000300800 */
[----:B------:R0:W-:Y:S02]  /*53bc0*/  STL.64 [R1+0x1f38], R16 ;  /* 0x001f381001007387 */ /* 0x0001e40000100a00 */
[----:B0-----:R-:W2:Y:S01]  /*53bd0*/  LDL R16, [R1+0x190] ;  /* 0x0001900001107983 */ /* 0x001ea20000100800 */
        /* <DEDUP_REMOVED lines=11> */
[----:B------:R-:W4:Y:S01]  /*53c90*/  LDL.LU R29, [R1+0x1f70] ;  /* 0x001f7000011d7983 */ /* 0x000f220000300800 */
[----:B------:R-:W5:Y:S03]  /*53ca0*/  LDL R26, [R1+0x96c] ;  /* 0x00096c00011a7983 */ /* 0x000f660000100800 */
        /* <DEDUP_REMOVED lines=18> */
[----:B------:R-:W-:Y:S01]  /*53dd0*/  IMAD.MOV.U32 R2, RZ, RZ, R8 ;  /* 0x000000ffff027224 */ /* 0x000fe200078e0008 */
[----:B------:R-:W-:-:S02]  /*53de0*/  MOV R0, R9 ;  /* 0x0000000900007202 */ /* 0x000fc40000000f00 */
[----:B------:R-:W0:Y:S04]  /*53df0*/  LDSM.16.M88.4 R8, [R5+0x28880] ;  /* 0x028880000508783b */ /* 0x000e280000000200 */
[----:B---3--:R-:W-:Y:S01]  /*53e00*/  STL.64 [R1+0x1f60], R22 ;  /* 0x001f601601007387 */ /* 0x008fe20000100a00 */
[----:B--2---:R1:W-:Y:S03]  /*53e10*/  STL.64 [R1+0x1f58], R20 ;  /* 0x001f581401007387 */ /* 0x0043e60000100a00 */
        /* <DEDUP_REMOVED lines=8> */
[----:B------:R-:W3:Y:S01]  /*53ea0*/  LDL.LU R12, [R1+0x6e0] ;  /* 0x0006e000010c7983 */ /* 0x000ee20000300800 */
[----:B------:R-:W3:Y:S02]  /*53eb0*/  LDL.LU R13, [R1+0x6e4] ;  /* 0x0006e400010d7983 */ /* 0x000ee40000300800 */
[----:B------:R-:W3:Y:S01]  /*53ec0*/  LDL.LU R14, [R1+0x6e8] ;  /* 0x0006e800010e7983 */ /* 0x000ee20000300800 */
[----:B-----5:R-:W-:Y:S01]  /*53ed0*/  F2FP.PACK_AB R25, R25, R26 ;  /* 0x0000001a1919723e */ /* 0x020fe200000000ff */
[----:B------:R-:W5:Y:S01]  /*53ee0*/  LDL.LU R15, [R1+0x6ec] ;  /* 0x0006ec00010f7983 */ /* 0x000f620000300800 */
[----:B----4-:R-:W-:-:S02]  /*53ef0*/  F2FP.PACK_AB R26, R28, R29 ;  /* 0x0000001d1c1a723e */ /* 0x010fc400000000ff */
[----:B------:R-:W-:Y:S01]  /*53f00*/  F2FP.PACK_AB R27, R3, R27 ;  /* 0x0000001b031b723e */ /* 0x000fe200000000ff */
[----:B------:R-:W4:Y:S01]  /*53f10*/  LDL.LU R28, [R1+0x1f6c] ;  /* 0x001f6c00011c7983 */ /* 0x000f220000300800 */
[----:B------:R-:W3:Y:S01]  /*53f20*/  LDL.LU R29, [R1+0x1f68] ;  /* 0x001f6800011d7983 */ /* 0x000ee20000300800 */
[----:B0-----:R-:W-:Y:S02]  /*53f30*/  STL.64 [R1+0x90], R8 ;  /* 0x0000900801007387 */ /* 0x001fe40000100a00 */
[----:B------:R-:W-:Y:S02]  /*53f40*/  STL.64 [R1+0x98], R10 ;  /* 0x0000980a01007387 */ /* 0x000fe40000100a00 */
[----:B------:R0:W-:Y:S02]  /*53f50*/  STL.64 [R1+0x1e00], R8 ;  /* 0x001e000801007387 */ /* 0x0001e40000100a00 */
[----:B0-----:R-:W-:Y:S02]  /*53f60*/  MOV R8, R19 ;  /* 0x0000001300087202 */ /* 0x001fe40000000f00 */
[----:B------:R-:W-:-:S02]  /*53f70*/  MOV R9, R18 ;  /* 0x0000001200097202 */ /* 0x000fc40000000f00 */
        /* <DEDUP_REMOVED lines=76> */
[----:B-1----:R-:W2:Y:S02]  /*54440*/  LDL.LU R18, [R1+0x698] ;  /* 0x0006980001127983 */ /* 0x002ea40000300800 */
[----:B------:R-:W2:Y:S01]  /*54450*/  LDL.LU R19, [R1+0x69c] ;  /* 0x00069c0001137983 */ /* 0x000ea20000300800 */
[C---:B---3--:R-:W-:Y:S01]  /*54460*/  HMMA.16816.F32 R20, R24.reuse, R20, R4 ;  /* 0x000000141814723c */ /* 0x048fe20000001804 */
[----:B--2---:R-:W-:Y:S01]  /*54470*/  STL.64 [R1+0x1e10], R18 ;  /* 0x001e101201007387 */ /* 0x004fe20000100a00 */
[----:B------:R0:W-:Y:S03]  /*54480*/  STL.64 [R1+0x1e08], R16 ;  /* 0x001e081001007387 */ /* 0x0001e60000100a00 */
[----:B0-----:R-:W2:Y:S01]  /*54490*/  LDL.LU R16, [R1+0x6d0] ;  /* 0x0006d00001107983 */ /* 0x001ea20000300800 */
[----:B------:R-:W2:Y:S02]  /*544a0*/  LDL.LU R17, [R1+0x6d4] ;  /* 0x0006d40001117983 */ /* 0x000ea40000300800 */
[----:B------:R-:W2:Y:S02]  /*544b0*/  LDL.LU R18, [R1+0x6d8] ;  /* 0x0006d80001127983 */ /* 0x000ea40000300800 */
[----:B------:R-:W2:Y:S01]  /*544c0*/  LDL.LU R19, [R1+0x6dc] ;  /* 0x0006dc0001137983 */ /* 0x000ea20000300800 */
[----:B------:R-:W3:Y:S01]  /*544d0*/  LDL.LU.64 R6, [R1+0x1e60] ;  /* 0x001e600001067983 */ /* 0x000ee20000300a00 */
[----:B------:R-:W2:Y:S11]  /*544e0*/  LDL.LU.64 R4, [R1+0x1e58] ;  /* 0x001e580001047983 */ /* 0x000eb60000300a00 */
[----:B------:R0:W-:Y:S02]  /*544f0*/  STL.64 [R1+0x490], R20 ;  /* 0x0004901401007387 */ /* 0x0001e40000100a00 */
[----:B------:R5:W-:Y:S01]  /*54500*/  STL.64 [R1+0x498], R22 ;  /* 0x0004981601007387 */ /* 0x000be20000100a00 */
[----:B0-----:R-:W5:Y:S02]  /*54510*/  LDL.LU.64 R20, [R1+0x1e50] ;  /* 0x001e500001147983 */ /* 0x001f640000300a00 */
[C---:B-----5:R-:W-:Y:S02]  /*54520*/  HMMA.16816.F32 R20, R24.reuse, R20, R12 ;  /* 0x000000141814723c */ /* 0x060fe4000000180c */
[----:B------:R-:W5:Y:S06]  /*54530*/  LDL.LU.64 R14, [R1+0x1e48] ;  /* 0x001e4800010e7983 */ /* 0x000f6c0000300a00 */
[----:B--2---:R-:W-:Y:S01]  /*54540*/  HMMA.16816.F32 R16, R24, R8, R16 ;  /* 0x000000081810723c */ /* 0x004fe20000001810 */
[----:B------:R-:W2:Y:S11]  /*54550*/  LDL.LU.64 R12, [R1+0x1e40] ;  /* 0x001e4000010c7983 */ /* 0x000eb60000300a00 */
[----:B------:R-:W-:Y:S03]  /*54560*/  @!UPT UIADD3 URZ, URZ, URZ, URZ ;  /* 0x0000003f3f3ff290 */ /* 0x000fe6000fffe03f */
[----:B------:R0:W-:Y:S01]  /*54570*/  STL.64 [R1+0x480], R20 ;  /* 0x0004801401007387 */ /* 0x0001e20000100a00 */
[----:B------:R-:W-:Y:S03]  /*54580*/  STL.64 [R1+0x488], R22 ;  /* 0x0004881601007387 */ /* 0x000fe60000100a00 */
[----:B0-----:R-:W2:Y:S04]  /*54590*/  LDL.LU.64 R20, [R1+0x1e38] ;  /* 0x001e380001147983 */ /* 0x001ea80000300a00 */
[----:B------:R0:W-:Y:S02]  /*545a0*/  STL.64 [R1+0x470], R16 ;  /* 0x0004701001007387 */ /* 0x0001e40000100a00 */
[----:B------:R1:W-:Y:S02]  /*545b0*/  STL.64 [R1+0x478], R18 ;  /* 0x0004781201007387 */ /* 0x0003e40000100a00 */
[----:B-----5:R-:W-:Y:S01]  /*545c0*/  IMAD.MOV.U32 R8, RZ, RZ, R15 ;  /* 0x000000ffff087224 */ /* 0x020fe200078e000f */
[----:B------:R-:W-:-:S05]  /*545d0*/  MOV R9, R14 ;  /* 0x0000000e00097202 */ /* 0x000fca0000000f00 */
[----:B------:R3:W-:Y:S01]  /*545e0*/  STL.64 [R1+0x1e18], R8 ;  /* 0x001e180801007387 */ /* 0x0007e20000100a00 */
[----:B0-----:R-:W5:Y:S02]  /*545f0*/  LDL.LU R16, [R1+0x6b0] ;  /* 0x0006b00001107983 */ /* 0x001f640000300800 */
[----:B------:R-:W5:Y:S02]  /*54600*/  LDL.LU R17, [R1+0x6b4] ;  /* 0x0006b40001117983 */ /* 0x000f640000300800 */
[----:B-1----:R-:W2:Y:S01]  /*54610*/  LDL.LU R18, [R1+0x6b8] ;  /* 0x0006b80001127983 */ /* 0x002ea20000300800 */
[----:B------:R-:W2:Y:S01]  /*54620*/  LDL.LU R19, [R1+0x6bc] ;  /* 0x0006bc0001137983 */ /* 0x000ea20000300800 */
[----:B---3--:R-:W-:-:S03]  /*54630*/  MOV R8, R7 ;  /* 0x0000000700087202 */ /* 0x008fc60000000f00 */
[----:B--2---:R-:W-:Y:S01]  /*54640*/  STL.64 [R1+0x1e28], R18 ;  /* 0x001e281201007387 */ /* 0x004fe20000100a00 */
[----:B-----5:R0:W-:Y:S03]  /*54650*/  STL.64 [R1+0x1e20], R16 ;  /* 0x001e201001007387 */ /* 0x0201e60000100a00 */
[----:B0-----:R-:W2:Y:S01]  /*54660*/  LDL.LU R16, [R1+0x6c0] ;  /* 0x0006c00001107983 */ /* 0x001ea20000300800 */
[----:B------:R-:W2:Y:S02]  /*54670*/  LDL.LU R17, [R1+0x6c4] ;  /* 0x0006c40001117983 */ /* 0x000ea40000300800 */
[----:B------:R-:W2:Y:S01]  /*54680*/  LDL.LU R18, [R1+0x6c8] ;  /* 0x0006c80001127983 */ /* 0x000ea20000300800 */
[----:B------:R-:W-:Y:S01]  /*54690*/  MOV R19, R13 ;  /* 0x0000000d00137202 */ /* 0x000fe20000000f00 */
[----:B------:R-:W3:Y:S01]  /*546a0*/  LDL.LU R7, [R1+0xa14] ;  /* 0x000a140001077983 */ /* 0x000ee20000300800 */
[----:B------:R-:W5:Y:S03]  /*546b0*/  LDL.LU R13, [R1+0xa28] ;  /* 0x000a2800010d7983 */ /* 0x000f660000300800 */
[----:B-----5:R0:W-:Y:S04]  /*546c0*/  STL.64 [R1+0x1d98], R12 ;  /* 0x001d980c01007387 */ /* 0x0201e80000100a00 */
[----:B0-----:R-:W5:Y:S01]  /*546d0*/  LDL.LU R12, [R1+0x820] ;  /* 0x00082000010c7983 */ /* 0x001f620000300800 */
[----:B------:R-:W5:Y:S02]  /*546e0*/  LDL.LU R13, [R1+0x824] ;  /* 0x00082400010d7983 */ /* 0x000f640000300800 */
[----:B------:R-:W2:Y:S02]  /*546f0*/  LDL.LU R14, [R1+0x828] ;  /* 0x00082800010e7983 */ /* 0x000ea40000300800 */
[----:B------:R-:W2:Y:S02]  /*54700*/  LDL.LU R15, [R1+0x82c] ;  /* 0x00082c00010f7983 */ /* 0x000ea40000300800 */
[----:B------:R-:W-:-:S02]  /*54710*/  IMAD.MOV.U32 R9, RZ, RZ, R6 ;  /* 0x000000ffff097224 */ /* 0x000fc400078e0006 */
[----:B------:R-:W3:Y:S04]  /*54720*/  LDL.LU R6, [R1+0xa10] ;  /* 0x000a100001067983 */ /* 0x000ee80000300800 */
[----:B--2---:R-:W-:Y:S01]  /*54730*/  STL.64 [R1+0x1da8], R14 ;  /* 0x001da80e01007387 */ /* 0x004fe20000100a00 */
[----:B-----5:R0:W-:Y:S02]  /*54740*/  STL.64 [R1+0x1da0], R12 ;  /* 0x001da00c01007387 */ /* 0x0201e40000100a00 */
[----:B------:R-:W2:Y:S01]  /*54750*/  LDL.LU R22, [R1+0x818] ;  /* 0x0008180001167983 */ /* 0x000ea20000300800 */
[----:B------:R-:W-:Y:S02]  /*54760*/  MOV R23, R29 ;  /* 0x0000001d00177202 */ /* 0x000fe40000000f00 */
[----:B------:R-:W5:Y:S01]  /*54770*/  LDL.LU R29, [R1+0x1e30] ;  /* 0x001e3000011d7983 */ /* 0x000f620000300800 */
[----:B0-----:R-:W-:-:S03]  /*54780*/  IMAD.MOV.U32 R13, RZ, RZ, R0 ;  /* 0x000000ffff0d7224 */ /* 0x001fc600078e0000 */
[----:B------:R-:W5:Y:S01]  /*54790*/  LDL.LU R0, [R1+0xa20] ;  /* 0x000a200001007983 */ /* 0x000f620000300800 */
[----:B------:R-:W3:Y:S03]  /*547a0*/  LDL.LU R3, [R1+0xa24] ;  /* 0x000a240001037983 */ /* 0x000ee60000300800 */
[----:B--2---:R-:W-:Y:S01]  /*547b0*/  STL.64 [R1+0x1db8], R22 ;  /* 0x001db81601007387 */ /* 0x004fe20000100a00 */
[----:B------:R0:W-:Y:S03]  /*547c0*/  STL.64 [R1+0x1db0], R20 ;  /* 0x001db01401007387 */ /* 0x0001e60000100a00 */
[----:B0-----:R-:W2:Y:S01]  /*547d0*/  LDL.LU R20, [R1+0x830] ;  /* 0x0008300001147983 */ /* 0x001ea20000300800 */
[----:B------:R-:W2:Y:S02]  /*547e0*/  LDL.LU R21, [R1+0x834] ;  /* 0x0008340001157983 */ /* 0x000ea40000300800 */
[----:B------:R-:W2:Y:S02]  /*547f0*/  LDL.LU R22, [R1+0x838] ;  /* 0x0008380001167983 */ /* 0x000ea40000300800 */
[----:B------:R-:W2:Y:S01]  /*54800*/  LDL.LU R23, [R1+0x83c] ;  /* 0x00083c0001177983 */ /* 0x000ea20000300800 */
[C---:B------:R-:W-:Y:S01]  /*54810*/  HMMA.16816.F32 R8, R24.reuse, R8, R16 ;  /* 0x000000081808723c */ /* 0x040fe20000001810 */
[----:B--2---:R-:W-:Y:S01]  /*54820*/  STL.64 [R1+0x1dc8], R22 ;  /* 0x001dc81601007387 */ /* 0x004fe20000100a00 */
[----:B------:R0:W-:Y:S03]  /*54830*/  STL.64 [R1+0x1dc0], R20 ;  /* 0x001dc01401007387 */ /* 0x0001e60000100a00 */
[----:B0-----:R-:W2:Y:S01]  /*54840*/  LDL.LU R20, [R1+0x6a0] ;  /* 0x0006a00001147983 */ /* 0x001ea20000300800 */
[----:B------:R-:W2:Y:S02]  /*54850*/  LDL.LU R21, [R1+0x6a4] ;  /* 0x0006a40001157983 */ /* 0x000ea40000300800 */
[----:B------:R-:W2:Y:S02]  /*54860*/  LDL.LU R22, [R1+0x6a8] ;  /* 0x0006a80001167983 */ /* 0x000ea40000300800 */
[----:B------:R-:W2:Y:S01]  /*54870*/  LDL.LU R23, [R1+0x6ac] ;  /* 0x0006ac0001177983 */ /* 0x000ea20000300800 */
[----:B------:R-:W2:Y:S01]  /*54880*/  LDL.LU.64 R18, [R1+0x1e28] ;  /* 0x001e280001127983 */ /* 0x000ea20000300a00 */
[----:B------:R-:W2:Y:S11]  /*54890*/  LDL.LU.64 R16, [R1+0x1e20] ;  /* 0x001e200001107983 */ /* 0x000eb60000300a00 */
[----:B------:R0:W-:Y:S02]  /*548a0*/  STL.64 [R1+0x460], R8 ;  /* 0x0004600801007387 */ /* 0x0001e40000100a00 */
[----:B------:R2:W-:Y:S01]  /*548b0*/  STL.64 [R1+0x468], R10 ;  /* 0x0004680a01007387 */ /* 0x0005e20000100a00 */
[----:B0-----:R-:W2:Y:S02]  /*548c0*/  LDL.LU.64 R8, [R1+0x1e18] ;  /* 0x001e180001087983 */ /* 0x001ea40000300a00 */
[----:B--2---:R-:W-:Y:S02]  /*548d0*/  HMMA.16816.F32 R8, R24, R8, R16 ;  /* 0x000000081808723c */ /* 0x004fe40000001810 */
[----:B------:R-:W2:Y:S01]  /*548e0*/  LDL.LU.64 R18, [R1+0x1e10] ;  /* 0x001e100001127983 */ /* 0x000ea20000300a00 */
[----:B------:R-:W2:Y:S11]  /*548f0*/  LDL.LU.64 R16, [R1+0x1e08] ;  /* 0x001e080001107983 */ /* 0x000eb60000300a00 */
[----:B------:R-:W-:Y:S09]  /*54900*/  @!UPT UIADD3 URZ, URZ, URZ, URZ ;  /* 0x0000003f3f3ff290 */ /* 0x000ff2000fffe03f */
[----:B------:R0:W-:Y:S01]  /*54910*/  STL.64 [R1+0x450], R8 ;  /* 0x0004500801007387 */ /* 0x0001e20000100a00 */
[----:B------:R-:W-:Y:S03]  /*54920*/  STL.64 [R1+0x458], R10 ;  /* 0x0004580a01007387 */ /* 0x000fe60000100a00 */
[----:B0-----:R-:W2:Y:S01]  /*54930*/  LDL.LU.64 R8, [R1+0x1e00] ;  /* 0x001e000001087983 */ /* 0x001ea20000300a00 */
[----:B------:R-:W-:-:S07]  /*54940*/  MOV R12, R2 ;  /* 0x00000002000c7202 */ /* 0x000fce0000000f00 */
[C---:B------:R-:W-:Y:S11]  /*54950*/  HMMA.16816.F32 R20, R24.reuse, R12, R20 ;  /* 0x0000000c1814723c */ /* 0x040ff60000001814 */
[----:B------:R-:W-:Y:S11]  /*54960*/  @!UPT UIADD3 URZ, URZ, URZ, URZ ;  /* 0x0000003f3f3ff290 */ /* 0x000ff6000fffe03f */
[----:B------:R-:W-:Y:S01]  /*54970*/  @!UPT UIADD3 URZ, URZ, URZ, URZ ;  /* 0x0000003f3f3ff290 */ /* 0x000fe2000fffe03f */
[----:B------:R-:W-:Y:S01]  /*54980*/  STL.64 [R1+0x440], R20 ;  /* 0x0004401401007387 */ /* 0x000fe20000100a00 */
[----:B------:R-:W-:Y:S02]  /*54990*/  STL.64 [R1+0x448], R22 ;  /* 0x0004481601007387 */ /* 0x000fe40000100a00 */
[----:B------:R-:W-:Y:S01]  /*549a0*/  LDSM.16.M88.4 R20, [R5+0x29880] ;  /* 0x029880000514783b */ /* 0x000fe20000000200 */
[----:B--2---:R-:W-:Y:S01]  /*549b0*/  HMMA.16816.F32 R12, R24, R8, R16 ;  /* 0x00000008180c723c */ /* 0x004fe20000001810 */
[----:B------:R-:W0:Y:S11]  /*549c0*/  LDSM.16.M88.4 R8, [R5+0x29080] ;  /* 0x029080000508783b */ /* 0x000e360000000200 */
[----:B------:R-:W-:Y:S11]  /*549d0*/  @!UPT UIADD3 URZ, URZ, URZ, URZ ;  /* 0x0000003f3f3ff290 */ /* 0x000ff6000fffe03f */
[----:B------:R-:W-:Y:S01]  /*549e0*/  STL.64 [R1+0x430], R12 ;  /* 0x0004300c01007387 */ /* 0x000fe20000100a00 */
[----:B------:R-:W-:Y:S02]  /*549f0*/  STL.64 [R1+0x438], R14 ;  /* 0x0004380e01007387 */ /* 0x000fe40000100a00 */
[----:B------:R-:W-:Y:S01]  /*54a00*/  LDSM.16.M88.4 R12, [R5+0x2a080] ;  /* 0x02a08000050c783b */ /* 0x000fe20000000200 */
[----:B0-----:R-:W-:Y:S01]  /*54a10*/  STL.64 [R1+0x80], R8 ;  /* 0x0000800801007387 */ /* 0x001fe20000100a00 */
[----:B------:R-:W-:Y:S02]  /*54a20*/  MOV R16, R8 ;  /* 0x0000000800107202 */ /* 0x000fe40000000f00 */
        /* <DEDUP_REMOVED lines=14> */
[----:B---3--:R-:W-:Y:S01]  /*54b10*/  STL.64 [R1+0x1dd8], R6 ;  /* 0x001dd80601007387 */ /* 0x008fe20000100a00 */
        /* <DEDUP_REMOVED lines=11> */
[----:B------:R-:W2:Y:S11]  /*54bd0*/  LDL.LU.64 R16, [R1+0x1df0] ;  /* 0x001df00001107983 */ /* 0x000eb60000300a00 */
[----:B------:R-:W-:Y:S10]  /*54be0*/  @!UPT UIADD3 URZ, URZ, URZ, URZ ;  /* 0x0000003f3f3ff290 */ /* 0x000ff4000fffe03f */
[----:B------:R-:W-:Y:S01]  /*54bf0*/  STL.64 [R1+0x420], R8 ;  /* 0x0004200801007387 */ /* 0x000fe20000100a00 */
[----:B------:R0:W-:Y:S03]  /*54c00*/  STL.64 [R1+0x428], R10 ;  /* 0x0004280a01007387 */ /* 0x0001e60000100a00 */
[----:B0-----:R-:W2:Y:S01]  /*54c10*/  LDL.LU.64 R10, [R1+0x1de8] ;  /* 0x001de800010a7983 */ /* 0x001ea20000300a00 */
[----:B------:R-:W2:Y:S02]  /*54c20*/  LDL.LU.64 R8, [R1+0x1de0] ;  /* 0x001de00001087983 */ /* 0x000ea40000300a00 */
[----:B-----5:R-:W-:Y:S01]  /*54c30*/  FFMA R0, R0, c[0x0][0x188], -R29 ;  /* 0x0000620000007a23 */ /* 0x020fe2000000081d */
[----:B---3--:R-:W-:Y:S03]  /*54c40*/  HMMA.16816.F32 R20, R24, R20, R4 ;  /* 0x000000141814723c */ /* 0x008fe60000001804 */
[----:B------:R-:W-:-:S06]  /*54c50*/  FMUL R2, R0, 1.4426950216293334961 ;  /* 0x3fb8aa3b00027820 */ /* 0x000fcc0000400000 */
[----:B------:R-:W0:Y:S01]  /*54c60*/  MUFU.EX2 R2, R2 ;  /* 0x0000000200027308 */ /* 0x000e220000000800 */
[----:B--2---:R-:W-:Y:S01]  /*54c70*/  STL.64 [R1+0x50], R8 ;  /* 0x0000500801007387 */ /* 0x004fe20000100a00 */
[----:B------:R-:W-:Y:S02]  /*54c80*/  STL.64 [R1+0x58], R10 ;  /* 0x0000580a01007387 */ /* 0x000fe40000100a00 */
[----:B------:R-:W-:Y:S02]  /*54c90*/  STL.64 [R1+0x40], R16 ;  /* 0x0000401001007387 */ /* 0x000fe40000100a00 */
[----:B------:R-:W-:Y:S01]  /*54ca0*/  STL.64 [R1+0x48], R18 ;  /* 0x0000481201007387 */ /* 0x000fe20000100a00 */
[----:B------:R-:W2:Y:S01]  /*54cb0*/  LDL.LU.64 R6, [R1+0x1dd8] ;  /* 0x001dd80001067983 */ /* 0x000ea20000300a00 */
[----:B0-----:R-:W-:Y:S02]  /*54cc0*/  STL [R1+0x6ac], R2 ;  /* 0x0006ac0201007387 */ /* 0x001fe40000100800 */
[----:B------:R-:W3:Y:S04]  /*54cd0*/  LDL.LU.64 R4, [R1+0x1dd0] ;  /* 0x001dd00001047983 */ /* 0x000ee80000300a00 */
[----:B------:R-:W-:Y:S01]  /*54ce0*/  STL.64 [R1+0x410], R20 ;  /* 0x0004101401007387 */ /* 0x000fe20000100a00 */
[----:B------:R0:W-:Y:S04]  /*54cf0*/  STL.64 [R1+0x418], R22 ;  /* 0x0004181601007387 */ /* 0x0001e80000100a00 */
[----:B0-----:R-:W5:Y:S01]  /*54d00*/  LDL.LU.64 R22, [R1+0x1dc8] ;  /* 0x001dc80001167983 */ /* 0x001f620000300a00 */
[----:B------:R-:W5:Y:S02]  /*54d10*/  LDL.LU.64 R20, [R1+0x1dc0] ;  /* 0x001dc00001147983 */ /* 0x000f640000300a00 */
[----:B------:R-:W-:-:S04]  /*54d20*/  FFMA R0, R3, c[0x0][0x188], -R29 ;  /* 0x0000620003007a23 */ /* 0x000fc8000000081d */
[----:B------:R-:W-:-:S06]  /*54d30*/  FMUL R2, R0, 1.4426950216293334961 ;  /* 0x3fb8aa3b00027820 */ /* 0x000fcc0000400000 */
[----:B------:R-:W0:Y:S01]  /*54d40*/  MUFU.EX2 R2, R2 ;  /* 0x0000000200027308 */ /* 0x000e220000000800 */
[----:B-----5:R-:W-:Y:S01]  /*54d50*/  HMMA.16816.F32 R12, R24, R12, R20 ;  /* 0x0000000c180c723c */ /* 0x020fe20000001814 */
[----:B------:R-:W5:Y:S01]  /*54d60*/  LDL.LU.64 R22, [R1+0x1db8] ;  /* 0x001db80001167983 */ /* 0x000f620000300a00 */
[----:B0-----:R-:W-:Y:S02]  /*54d70*/  STL [R1+0x6a4], R2 ;  /* 0x0006a40201007387 */ /* 0x001fe40000100800 */
[----:B------:R-:W5:Y:S11]  /*54d80*/  LDL.LU.64 R20, [R1+0x1db0] ;  /* 0x001db00001147983 */ /* 0x000f760000300a00 */
[----:B------:R-:W-:Y:S08]  /*54d90*/  @!UPT UIADD3 URZ, URZ, URZ, URZ ;  /* 0x0000003f3f3ff290 */ /* 0x000ff0000fffe03f */
[----:B------:R-:W-:Y:S01]  /*54da0*/  STL.64 [R1+0x400], R12 ;  /* 0x0004000c01007387 */ /* 0x000fe20000100a00 */
[----:B------:R0:W-:Y:S03]  /*54db0*/  STL.64 [R1+0x408], R14 ;  /* 0x0004080e01007387 */ /* 0x0001e60000100a00 */
[----:B0-----:R-:W3:Y:S01]  /*54dc0*/  LDL.LU.64 R14, [R1+0x1da8] ;  /* 0x001da800010e7983 */ /* 0x001ee20000300a00 */
[----:B------:R-:W3:Y:S02]  /*54dd0*/  LDL.LU.64 R12, [R1+0x1da0] ;  /* 0x001da000010c7983 */ /* 0x000ee40000300a00 */
[----:B------:R-:W-:Y:S02]  /*54de0*/  STL [R1+0x19f8], R29 ;  /* 0x0019f81d01007387 */ /* 0x000fe40000100800 */
[----:B--2---:R-:W-:-:S04]  /*54df0*/  FFMA R0, R6, c[0x0][0x188], -R29 ;  /* 0x0000620006007a23 */ /* 0x004fc8000000081d */
[----:B------:R-:W-:-:S06]  /*54e00*/  FMUL R0, R0, 1.4426950216293334961 ;  /* 0x3fb8aa3b00007820 */ /* 0x000fcc0000400000 */
[----:B------:R-:W0:Y:S01]  /*54e10*/  MUFU.EX2 R0, R0 ;  /* 0x0000000000007308 */ /* 0x000e220000000800 */
[C---:B---3--:R-:W-:Y:S01]  /*54e20*/  HMMA.16816.F32 R8, R24.reuse, R8, R12 ;  /* 0x000000081808723c */ /* 0x048fe2000000180c */
[----:B------:R-:W4:Y:S01]  /*54e30*/  LDL.LU.64 R12, [R1+0x1d98] ;  /* 0x001d9800010c7983 */ /* 0x000f220000300a00 */
[----:B0-----:R-:W-:Y:S11]  /*54e40*/  STL [R1+0x6a8], R0 ;  /* 0x0006a80001007387 */ /* 0x001ff60000100800 */
[----:B------:R-:W-:Y:S10]  /*54e50*/  @!UPT UIADD3 URZ, URZ, URZ, URZ ;  /* 0x0000003f3f3ff290 */ /* 0x000ff4000fffe03f */
[----:B------:R0:W-:Y:S01]  /*54e60*/  STL.64 [R1+0x3f0], R8 ;  /* 0x0003f00801007387 */ /* 0x0001e20000100a00 */
[----:B------:R-:W-:Y:S03]  /*54e70*/  STL.64 [R1+0x3f8], R10 ;  /* 0x0003f80a01007387 */ /* 0x000fe60000100a00 */
[----:B0-----:R-:W2:Y:S01]  /*54e80*/  LDL.LU.64 R8, [R1+0x1d90] ;  /* 0x001d900001087983 */ /* 0x001ea20000300a00 */
[----:B-----5:R-:W-:Y:S01]  /*54e90*/  HMMA.16816.F32 R16, R24, R16, R20 ;  /* 0x000000101810723c */ /* 0x020fe20000001814 */
[----:B------:R-:W0:Y:S04]  /*54ea0*/  LDSM.16.M88.4 R20, [R5+0x2b880] ;  /* 0x02b880000514783b */ /* 0x000e280000000200 */
[----:B------:R-:W-:-:S04]  /*54eb0*/  FFMA R2, R7, c[0x0][0x188], -R29 ;  /* 0x0000620007027a23 */ /* 0x000fc8000000081d */
[----:B------:R-:W-:Y:S02]  /*54ec0*/  FMUL R2, R2, 1.4426950216293334961 ;  /* 0x3fb8aa3b02027820 */ /* 0x000fe40000400000 */
[----:B----4-:R-:W-:-:S04]  /*54ed0*/  FFMA R0, R13, c[0x0][0x188], -R28 ;  /* 0x000062000d007a23 */ /* 0x010fc8000000081c */
[----:B------:R-:W-:Y:S02]  /*54ee0*/  FMUL R3, R0, 1.4426950216293334961 ;  /* 0x3fb8aa3b00037820 */ /* 0x000fe40000400000 */
[----:B------:R-:W1:Y:S02]  /*54ef0*/  MUFU.EX2 R0, R2 ;  /* 0x0000000200007308 */ /* 0x000e640000000800 */
[----:B-1----:R-:W-:Y:S04]  /*54f00*/  STL [R1+0x6a0], R0 ;  /* 0x0006a00001007387 */ /* 0x002fe80000100800 */
[----:B------:R-:W-:Y:S02]  /*54f10*/  STL.64 [R1+0x3e0], R16 ;  /* 0x0003e01001007387 */ /* 0x000fe40000100a00 */
[----:B------:R-:W-:Y:S02]  /*54f20*/  STL.64 [R1+0x3e8], R18 ;  /* 0x0003e81201007387 */ /* 0x000fe40000100a00 */
[----:B------:R-:W1:Y:S04]  /*54f30*/  LDSM.16.M88.4 R16, [R5+0x2c080] ;  /* 0x02c080000510783b */ /* 0x000e680000000200 */
[----:B0-----:R-:W-:Y:S01]  /*54f40*/  STL.64 [R1+0x30], R20 ;  /* 0x0000301401007387 */ /* 0x001fe20000100a00 */
[----:B------:R-:W-:Y:S02]  /*54f50*/  STL.64 [R1+0x38], R22 ;  /* 0x0000381601007387 */ /* 0x000fe40000100a00 */
[----:B------:R-:W0:Y:S01]  /*54f60*/  LDSM.16.M88.4 R20, [R5+0x2c880] ;  /* 0x02c880000514783b */ /* 0x000e220000000200 */
[----:B-1----:R-:W-:Y:S03]  /*54f70*/  STL.64 [R1+0x20], R16 ;  /* 0x0000201001007387 */ /* 0x002fe60000100a00 */
[----:B------:R-:W-:Y:S02]  /*54f80*/  STL.64 [R1+0x28], R18 ;  /* 0x0000281201007387 */ /* 0x000fe40000100a00 */
[----:B0-----:R-:W-:Y:S02]  /*54f90*/  STL.64 [R1+0x10], R20 ;  /* 0x0000101401007387 */ /* 0x001fe40000100a00 */
[----:B------:R-:W-:Y:S02]  /*54fa0*/  STL.64 [R1+0x18], R22 ;  /* 0x0000181601007387 */ /* 0x000fe40000100a00 */
[----:B------:R-:W0:Y:S04]  /*54fb0*/  LDSM.16.M88.4 R20, [R5+0x2d880] ;  /* 0x02d880000514783b */ /* 0x000e280000000200 */
[----:B------:R-:W1:Y:S04]  /*54fc0*/  LDSM.16.M88.4 R16, [R5+0x2d080] ;  /* 0x02d080000510783b */ /* 0x000e680000000200 */
[----:B0-----:R-:W-:Y:S01]  /*54fd0*/  STL [R1+0x1818], R22 ;  /* 0x0018181601007387 */ /* 0x001fe20000100800 */
[----:B-1----:R-:W-:Y:S02]  /*54fe0*/  STL.64 [R1], R16 ;  /* 0x0000001001007387 */ /* 0x002fe40000100a00 */
[----:B------:R-:W-:Y:S02]  /*54ff0*/  STL.64 [R1+0x8], R18 ;  /* 0x0000081201007387 */ /* 0x000fe40000100a00 */
[----:B------:R-:W0:Y:S04]  /*55000*/  LDSM.16.M88.4 R16, [R5+0x2e080] ;  /* 0x02e080000510783b */ /* 0x000e280000000200 */
[----:B------:R-:W-:Y:S01]  /*55010*/  STL [R1+0x17f0], R23 ;  /* 0x0017f01701007387 */ /* 0x000fe20000100800 */
[----:B------:R-:W-:Y:S03]  /*55020*/  STL.64 [R1+0x1d40], R20 ;  /* 0x001d401401007387 */ /* 0x000fe60000100a00 */
[----:B0-----:R2:W-:Y:S01]  /*55030*/  STL [R1+0x17dc], R18 ;  /* 0x0017dc1201007387 */ /* 0x0015e20000100800 */
[----:B------:R-:W-:Y:S02]  /*55040*/  STL [R1+0x17d8], R19 ;  /* 0x0017d81301007387 */ /* 0x000fe40000100800 */
[----:B------:R0:W-:Y:S02]  /*55050*/  STL.64 [R1+0x1d38], R16 ;  /* 0x001d381001007387 */ /* 0x0001e40000100a00 */
[----:B------:R-:W3:Y:S01]  /*55060*/  LDL.LU R29, [R1+0xa2c] ;  /* 0x000a2c00011d7983 */ /* 0x000ee20000300800 */
[----:B--2---:R-:W-:Y:S01]  /*55070*/  MOV R18, R8 ;  /* 0x0000000800127202 */ /* 0x004fe20000000f00 */
[----:B0-----:R-:W-:-:S02]  /*55080*/  IMAD.MOV.U32 R16, RZ, RZ, R12 ;  /* 0x000000ffff107224 */ /* 0x001fc400078e000c */
[----:B------:R-:W0:Y:S01]  /*55090*/  LDSM.16.M88.4 R12, [R5+0x2e880] ;  /* 0x02e88000050c783b */ /* 0x000e220000000200 */
[----:B------:R-:W-:Y:S02]  /*550a0*/  MOV R17, R9 ;  /* 0x0000000900117202 */ /* 0x000fe40000000f00 */
[----:B------:R-:W1:Y:S01]  /*550b0*/  LDSM.16.M88.4 R8, [R5+0x2f080] ;  /* 0x02f080000508783b */ /* 0x000e620000000200 */
[----:B0-----:R-:W-:Y:S03]  /*550c0*/  STL [R1+0x17c4], R14 ;  /* 0x0017c40e01007387 */ /* 0x001fe60000100800 */
[----:B------:R-:W-:Y:S02]  /*550d0*/  STL [R1+0x17c0], R15 ;  /* 0x0017c00f01007387 */ /* 0x000fe40000100800 */
[----:B------:R-:W-:Y:S02]  /*550e0*/  STL.64 [R1+0x1d48], R12 ;  /* 0x001d480c01007387 */ /* 0x000fe40000100a00 */
[----:B-1----:R-:W-:Y:S01]  /*550f0*/  STL [R1+0x17bc], R10 ;  /* 0x0017bc0a01007387 */ /* 0x002fe20000100800 */
[----:B------:R-:W-:Y:S01]  /*55100*/  STL [R1+0x17b8], R11 ;  /* 0x0017b80b01007387 */ /* 0x000fe20000100800 */
[----:B------:R0:W-:Y:S03]  /*55110*/  STL.64 [R1+0x1d50], R8 ;  /* 0x001d500801007387 */ /* 0x0001e60000100a00 */
[----:B0-----:R-:W2:Y:S04]  /*55120*/  LDL.LU.64 R8, [R1+0x10] ;  /* 0x0000100001087983 */ /* 0x001ea80000300a00 */
[----:B--2---:R0:W-:Y:S01]  /*55130*/  STL.64 [R1+0x1d68], R8 ;  /* 0x001d680801007387 */ /* 0x0041e20000100a00 */
[----:B------:R-:W2:Y:S02]  /*55140*/  LDL.LU R20, [R1+0x920] ;  /* 0x0009200001147983 */ /* 0x000ea40000300800 */
[----:B------:R-:W2:Y:S02]  /*55150*/  LDL.LU R21, [R1+0x924] ;  /* 0x0009240001157983 */ /* 0x000ea40000300800 */
[----:B------:R-:W4:Y:S01]  /*55160*/  LDL.LU R22, [R1+0x928] ;  /* 0x0009280001167983 */ /* 0x000f220000300800 */
[----:B------:R-:W4:Y:S01]  /*55170*/  LDL.LU R23, [R1+0x92c] ;  /* 0x00092c0001177983 */ /* 0x000f220000300800 */
[----:B------:R-:W5:Y:S03]  /*55180*/  LDL.LU R15, [R1+0xa18] ;  /* 0x000a1800010f7983 */ /* 0x000f660000300800 */
[----:B0-----:R-:W2:Y:S01]  /*55190*/  LDL.LU R8, [R1+0x940] ;  /* 0x0009400001087983 */ /* 0x001ea20000300800 */
[----:B------:R-:W2:Y:S02]  /*551a0*/  LDL.LU R9, [R1+0x944] ;  /* 0x0009440001097983 */ /* 0x000ea40000300800 */
[----:B------:R-:W2:Y:S02]  /*551b0*/  LDL.LU R10, [R1+0x948] ;  /* 0x00094800010a7983 */ /* 0x000ea40000300800 */
[----:B------:R-:W2:Y:S02]  /*551c0*/  LDL.LU R11, [R1+0x94c] ;  /* 0x00094c00010b7983 */ /* 0x000ea40000300800 */
[----:B------:R-:W-:-:S02]  /*551d0*/  IMAD.MOV.U32 R19, RZ, RZ, R4 ;  /* 0x000000ffff137224 */ /* 0x000fc400078e0004 */
[----:B------:R-:W0:Y:S04]  /*551e0*/  LDSM.16.M88.4 R4, [R5+0x2f880] ;  /* 0x02f880000504783b */ /* 0x000e280000000200 */
[----:B--2---:R-:W-:Y:S01]  /*551f0*/  STL.64 [R1+0x1d88], R10 ;  /* 0x001d880a01007387 */ /* 0x004fe20000100a00 */
[----:B------:R1:W-:Y:S03]  /*55200*/  STL.64 [R1+0x1d80], R8 ;  /* 0x001d800801007387 */ /* 0x0003e60000100a00 */
[----:B-1----:R-:W2:Y:S01]  /*55210*/  LDL.LU.64 R8, [R1+0x30] ;  /* 0x0000300001087983 */ /* 0x002ea20000300a00 */
[----:B------:R-:W3:Y:S02]  /*55220*/  LDL.LU R14, [R1+0xa1c] ;  /* 0x000a1c00010e7983 */ /* 0x000ee40000300800 */
[----:B----4-:R-:W-:Y:S02]  /*55230*/  STL.64 [R1+0x1d60], R22 ;  /* 0x001d601601007387 */ /* 0x010fe40000100a00 */
[----:B------:R1:W-:Y:S02]  /*55240*/  STL.64 [R1+0x1d58], R20 ;  /* 0x001d581401007387 */ /* 0x0003e40000100a00 */
[----:B-1----:R-:W4:Y:S01]  /*55250*/  LDL.LU R20, [R1+0x930] ;  /* 0x0009300001147983 */ /* 0x002f220000300800 */
[----:B------:R-:W4:Y:S02]  /*55260*/  LDL.LU R21, [R1+0x934] ;  /* 0x0009340001157983 */ /* 0x000f240000300800 */
[----:B------:R-:W3:Y:S02]  /*55270*/  LDL.LU R22, [R1+0x938] ;  /* 0x0009380001167983 */ /* 0x000ee40000300800 */
[----:B------:R-:W3:Y:S01]  /*55280*/  LDL.LU R23, [R1+0x93c] ;  /* 0x00093c0001177983 */ /* 0x000ee20000300800 */
[----:B------:R1:W0:Y:S01]  /*55290*/  MUFU.EX2 R2, R3 ;  /* 0x0000000300027308 */ /* 0x0002220000000800 */
[----:B--2---:R-:W-:Y:S01]  /*552a0*/  HMMA.16816.F32 R16, R24, R8, R16 ;  /* 0x000000081810723c */ /* 0x004fe20000001810 */
[----:B-1----:R-:W-:Y:S01]  /*552b0*/  MOV R3, R9 ;  /* 0x0000000900037202 */ /* 0x002fe20000000f00 */
[----:B---3--:R-:W-:Y:S01]  /*552c0*/  STL.64 [R1+0x1d78], R22 ;  /* 0x001d781601007387 */ /* 0x008fe20000100a00 */
[----:B----4-:R1:W-:Y:S03]  /*552d0*/  STL.64 [R1+0x1d70], R20 ;  /* 0x001d701401007387 */ /* 0x0103e60000100a00 */
[----:B-1----:R-:W2:Y:S01]  /*552e0*/  LDL.LU.64 R20, [R1+0x20] ;  /* 0x0000200001147983 */ /* 0x002ea20000300a00 */
[----:B------:R-:W3:Y:S02]  /*552f0*/  LDL.LU.64 R12, [R1] ;  /* 0x00000000010c7983 */ /* 0x000ee40000300a00 */
[----:B0-----:R0:W-:Y:S02]  /*55300*/  STL [R1+0x1790], R6 ;  /* 0x0017900601007387 */ /* 0x0011e40000100800 */
[----:B------:R-:W-:Y:S01]  /*55310*/  STL [R1+0x178c], R7 ;  /* 0x00178c0701007387 */ /* 0x000fe20000100800 */
[----:B------:R1:W-:Y:S01]  /*55320*/  STL [R1+0x69c], R2 ;  /* 0x00069c0201007387 */ /* 0x0003e20000100800 */
[----:B------:R-:W2:Y:S01]  /*55330*/  LDL.LU.64 R10, [R1+0x1d88] ;  /* 0x001d8800010a7983 */ /* 0x000ea20000300a00 */
[----:B0-----:R-:W-:-:S02]  /*55340*/  MOV R6, R8 ;  /* 0x0000000800067202 */ /* 0x001fc40000000f00 */
[----:B------:R-:W2:Y:S01]  /*55350*/  LDL.LU.64 R8, [R1+0x1d80] ;  /* 0x001d800001087983 */ /* 0x000ea20000300a00 */
[----:B------:R-:W-:-:S06]  /*55360*/  FFMA R0, R29, c[0x0][0x188], -R28 ;  /* 0x000062001d007a23 */ /* 0x000fcc000000081c */
[----:B------:R0:W-:Y:S02]  /*55370*/  STL.64 [R1+0x3d0], R16 ;  /* 0x0003d01001007387 */ /* 0x0001e40000100a00 */
[----:B------:R4:W-:Y:S02]  /*55380*/  STL [R1+0x3d8], R18 ;  /* 0x0003d81201007387 */ /* 0x0009e40000100800 */
[----:B------:R-:W-:Y:S02]  /*55390*/  IMAD.MOV.U32 R29, RZ, RZ, R19 ;  /* 0x000000ffff1d7224 */ /* 0x000fe400078e0013 */
[----:B-1----:R-:W-:Y:S01]  /*553a0*/  FMUL R2, R0, 1.4426950216293334961 ;  /* 0x3fb8aa3b00027820 */ /* 0x002fe20000400000 */
[----:B0-----:R-:W3:Y:S01]  /*553b0*/  LDL.LU R16, [R1+0x910] ;  /* 0x0009100001107983 */ /* 0x001ee20000300800 */
[----:B------:R-:W3:Y:S02]  /*553c0*/  LDL.LU R17, [R1+0x914] ;  /* 0x0009140001117983 */ /* 0x000ee40000300800 */
[----:B----4-:R-:W4:Y:S02]  /*553d0*/  LDL.LU R18, [R1+0x918] ;  /* 0x0009180001127983 */ /* 0x010f240000300800 */
[----:B------:R-:W4:Y:S01]  /*553e0*/  LDL.LU R19, [R1+0x91c] ;  /* 0x00091c0001137983 */ /* 0x000f220000300800 */
[----:B------:R0:W-:Y:S02]  /*553f0*/  STL [R1+0x1cac], R3 ;  /* 0x001cac0301007387 */ /* 0x0001e40000100800 */
[----:B0-----:R-:W0:Y:S02]  /*55400*/  MUFU.EX2 R3, R2 ;  /* 0x0000000200037308 */ /* 0x001e240000000800 */
[----:B------:R1:W-:Y:S01]  /*55410*/  STL [R1+0x1ca8], R6 ;  /* 0x001ca80601007387 */ /* 0x0003e20000100800 */
[----:B------:R0:W-:Y:S03]  /*55420*/  STL [R1+0x1a80], R29 ;  /* 0x001a801d01007387 */ /* 0x0001e60000100800 */
[----:B0-----:R-:W-:Y:S01]  /*55430*/  STL [R1+0x690], R3 ;  /* 0x0006900301007387 */ /* 0x001fe20000100800 */
[----:B------:R-:W3:Y:S01]  /*55440*/  LDL.LU.64 R22, [R1+0x1d78] ;  /* 0x001d780001167983 */ /* 0x000ee20000300a00 */
[----:B--2---:R-:W-:Y:S01]  /*55450*/  HMMA.16816.F32 R8, R24, R20, R8 ;  /* 0x000000141808723c */ /* 0x004fe20000001808 */
[----:B-1----:R-:W-:-:S02]  /*55460*/  MOV R6, R20 ;  /* 0x0000001400067202 */ /* 0x002fc40000000f00 */
[----:B------:R-:W-:Y:S02]  /*55470*/  MOV R29, R21 ;  /* 0x00000015001d7202 */ /* 0x000fe40000000f00 */
[----:B------:R-:W3:Y:S11]  /*55480*/  LDL.LU.64 R20, [R1+0x1d70] ;  /* 0x001d700001147983 */ /* 0x000ef60000300a00 */
[----:B------:R-:W-:Y:S07]  /*55490*/  @!UPT UIADD3 URZ, URZ, URZ, URZ ;  /* 0x0000003f3f3ff290 */ /* 0x000fee000fffe03f */
[----:B------:R0:W-:Y:S01]  /*554a0*/  STL.64 [R1+0x3c0], R8 ;  /* 0x0003c00801007387 */ /* 0x0001e20000100a00 */
[----:B------:R-:W-:Y:S03]  /*554b0*/  STL [R1+0x3c8], R10 ;  /* 0x0003c80a01007387 */ /* 0x000fe60000100800 */
[----:B0-----:R-:W3:Y:S01]  /*554c0*/  LDL.LU.64 R8, [R1+0x1d68] ;  /* 0x001d680001087983 */ /* 0x001ee20000300a00 */
[----:B-----5:R-:W-:-:S04]  /*554d0*/  FFMA R0, R15, c[0x0][0x188], -R28 ;  /* 0x000062000f007a23 */ /* 0x020fc8000000081c */
[----:B------:R-:W-:-:S06]  /*554e0*/  FMUL R2, R0, 1.4426950216293334961 ;  /* 0x3fb8aa3b00027820 */ /* 0x000fcc0000400000 */
[----:B------:R-:W0:Y:S01]  /*554f0*/  MUFU.EX2 R2, R2 ;  /* 0x0000000200027308 */ /* 0x000e220000000800 */
[----:B------:R-:W-:Y:S01]  /*55500*/  STL [R1+0x1d10], R6 ;  /* 0x001d100601007387 */ /* 0x000fe20000100800 */
[----:B------:R-:W-:Y:S03]  /*55510*/  STL [R1+0x1a84], R28 ;  /* 0x001a841c01007387 */ /* 0x000fe60000100800 */
[----:B0-----:R-:W-:Y:S01]  /*55520*/  STL [R1+0x694], R2 ;  /* 0x0006940201007387 */ /* 0x001fe20000100800 */
[----:B---3--:R-:W-:Y:S11]  /*55530*/  HMMA.16816.F32 R20, R24, R8, R20 ;  /* 0x000000081814723c */ /* 0x008ff60000001814 */
[----:B------:R-:W-:Y:S11]  /*55540*/  @!UPT UIADD3 URZ, URZ, URZ, URZ ;  /* 0x0000003f3f3ff290 */ /* 0x000ff6000fffe03f */
[----:B------:R-:W-:Y:S01]  /*55550*/  @!UPT UIADD3 URZ, URZ, URZ, URZ ;  /* 0x0000003f3f3ff290 */ /* 0x000fe2000fffe03f */
[----:B------:R-:W-:Y:S01]  /*55560*/  STL.64 [R1+0x3b0], R20 ;  /* 0x0003b01401007387 */ /* 0x000fe20000100a00 */
[----:B------:R0:W-:Y:S03]  /*55570*/  STL.64 [R1+0x3b8], R22 ;  /* 0x0003b81601007387 */ /* 0x0001e60000100a00 */
[----:B0-----:R-:W2:Y:S01]  /*55580*/  LDL.LU.64 R22, [R1+0x1d60] ;  /* 0x001d600001167983 */ /* 0x001ea20000300a00 */
[----:B------:R-:W2:Y:S02]  /*55590*/  LDL.LU.64 R20, [R1+0x1d58] ;  /* 0x001d580001147983 */ /* 0x000ea40000300a00 */
[----:B------:R-:W-:-:S04]  /*555a0*/  FFMA R0, R14, c[0x0][0x188], -R28 ;  /* 0x000062000e007a23 */ /* 0x000fc8000000081c */
[----:B------:R-:W-:Y:S01]  /*555b0*/  FMUL R0, R0, 1.4426950216293334961 ;  /* 0x3fb8aa3b00007820 */ /* 0x000fe20000400000 */
[----:B------:R-:W-:Y:S02]  /*555c0*/  MOV R28, R8 ;  /* 0x00000008001c7202 */ /* 0x000fe40000000f00 */
[----:B------:R-:W-:Y:S01]  /*555d0*/  MOV R2, R9 ;  /* 0x0000000900027202 */ /* 0x000fe20000000f00 */
[----:B------:R-:W-:Y:S01]  /*555e0*/  IMAD.MOV.U32 R3, RZ, RZ, R12 ;  /* 0x000000ffff037224 */ /* 0x000fe200078e000c */
[----:B------:R0:W1:Y:S01]  /*555f0*/  MUFU.EX2 R6, R0 ;  /* 0x0000000000067308 */ /* 0x0000620000000800 */
[----:B------:R-:W3:Y:S01]  /*55600*/  LDL.LU.64 R8, [R1+0x1d50] ;  /* 0x001d500001087983 */ /* 0x000ee20000300a00 */
[----:B0-----:R-:W-:Y:S01]  /*55610*/  MOV R0, R13 ;  /* 0x0000000d00007202 */ /* 0x001fe20000000f00 */
[C---:B--2---:R-:W-:Y:S02]  /*55620*/  HMMA.16816.F32 R20, R24.reuse, R12, R20 ;  /* 0x0000000c1814723c */ /* 0x044fe40000001814 */
[----:B------:R-:W2:Y:S11]  /*55630*/  LDL.LU.64 R12, [R1+0x1d48] ;  /* 0x001d4800010c7983 */ /* 0x000eb60000300a00 */
[----:B------:R-:W-:Y:S10]  /*55640*/  @!UPT UIADD3 URZ, URZ, URZ, URZ ;  /* 0x0000003f3f3ff290 */ /* 0x000ff4000fffe03f */
[----:B------:R0:W-:Y:S01]  /*55650*/  STL.64 [R1+0x3a0], R20 ;  /* 0x0003a01401007387 */ /* 0x0001e20000100a00 */
[----:B------:R5:W-:Y:S03]  /*55660*/  STL [R1+0x3a8], R22 ;  /* 0x0003a81601007387 */ /* 0x000be60000100800 */
[----:B0-----:R-:W4:Y:S01]  /*55670*/  LDL.LU.64 R20, [R1+0x1d40] ;  /* 0x001d400001147983 */ /* 0x001f220000300a00 */
[----:B------:R-:W-:Y:S02]  /*55680*/  IMAD.MOV.U32 R7, RZ, RZ, R11 ;  /* 0x000000ffff077224 */ /* 0x000fe400078e000b */
[----:B-1----:R-:W-:Y:S01]  /*55690*/  STL [R1+0x698], R6 ;  /* 0x0006980601007387 */ /* 0x002fe20000100800 */
[----:B-----5:R-:W-:Y:S02]  /*556a0*/  MOV R22, R23 ;  /* 0x0000001700167202 */ /* 0x020fe40000000f00 */
[----:B------:R-:W-:Y:S01]  /*556b0*/  STL.64 [R1+0x1d30], R6 ;  /* 0x001d300601007387 */ /* 0x000fe20000100a00 */
[----:B------:R0:W-:Y:S03]  /*556c0*/  STL.64 [R1+0x1d28], R4 ;  /* 0x001d280401007387 */ /* 0x0001e60000100a00 */
[----:B0-----:R-:W2:Y:S01]  /*556d0*/  LDL.LU R4, [R1+0x8f0] ;  /* 0x0008f00001047983 */ /* 0x001ea20000300800 */
[----:B------:R-:W2:Y:S02]  /*556e0*/  LDL.LU R5, [R1+0x8f4] ;  /* 0x0008f40001057983 */ /* 0x000ea40000300800 */
[----:B------:R-:W2:Y:S02]  /*556f0*/  LDL.LU R6, [R1+0x8f8] ;  /* 0x0008f80001067983 */ /* 0x000ea40000300800 */
[----:B------:R-:W2:Y:S01]  /*55700*/  LDL.LU R7, [R1+0x8fc] ;  /* 0x0008fc0001077983 */ /* 0x000ea20000300800 */
[C---:B----4-:R-:W-:Y:S11]  /*55710*/  HMMA.16816.F32 R16, R24.reuse, R20, R16 ;  /* 0x000000141810723c */ /* 0x050ff60000001810 */
[----:B------:R-:W-:Y:S11]  /*55720*/  @!UPT UIADD3 URZ, URZ, URZ, URZ ;  /* 0x0000003f3f3ff290 */ /* 0x000ff6000fffe03f */
[----:B------:R-:W-:Y:S02]  /*55730*/  @!UPT UIADD3 URZ, URZ, URZ, URZ ;  /* 0x0000003f3f3ff290 */ /* 0x000fe4000fffe03f */
[----:B------:R-:W-:Y:S01]  /*55740*/  IMAD.MOV.U32 R23, RZ, RZ, R16 ;  /* 0x000000ffff177224 */ /* 0x000fe200078e0010 */
[----:B------:R0:W-:Y:S01]  /*55750*/  STL [R1+0x394], R17 ;  /* 0x0003941101007387 */ /* 0x0001e20000100800 */
[----:B------:R-:W-:Y:S03]  /*55760*/  STL.64 [R1+0x398], R18 ;  /* 0x0003981201007387 */ /* 0x000fe60000100a00 */
[----:B0-----:R-:W4:Y:S01]  /*55770*/  LDL.LU.64 R16, [R1+0x1d38] ;  /* 0x001d380001107983 */ /* 0x001f220000300a00 */
[----:B------:R-:W-:Y:S02]  /*55780*/  STL.64 [R1+0x1ac0], R22 ;  /* 0x001ac01601007387 */ /* 0x000fe40000100a00 */
[----:B------:R0:W-:Y:S02]  /*55790*/  STL.64 [R1+0x1ab8], R20 ;  /* 0x001ab81401007387 */ /* 0x0001e40000100a00 */
[----:B0-----:R-:W5:Y:S01]  /*557a0*/  LDL.LU R20, [R1+0x150] ;  /* 0x0001500001147983 */ /* 0x001f620000300800 */
[----:B------:R-:W5:Y:S03]  /*557b0*/  LDL.LU R21, [R1+0x154] ;  /* 0x0001540001157983 */ /* 0x000f660000300800 */
[----:B-----5:R0:W-:Y:S04]  /*557c0*/  STL.64 [R1+0x1cb0], R20 ;  /* 0x001cb01401007387 */ /* 0x0201e80000100a00 */
[----:B0-----:R-:W4:Y:S01]  /*557d0*/  LDL.LU R20, [R1+0x900] ;  /* 0x0009000001147983 */ /* 0x001f220000300800 */
[----:B------:R-:W4:Y:S02]  /*557e0*/  LDL.LU R21, [R1+0x904] ;  /* 0x0009040001157983 */ /* 0x000f240000300800 */
[----:B------:R-:W4:Y:S02]  /*557f0*/  LDL.LU R22, [R1+0x908] ;  /* 0x0009080001167983 */ /* 0x000f240000300800 */
[----:B------:R-:W4:Y:S01]  /*55800*/  LDL.LU R23, [R1+0x90c] ;  /* 0x00090c0001177983 */ /* 0x000f220000300800 */
[C---:B--2---:R-:W-:Y:S08]  /*55810*/  HMMA.16816.F32 R4, R24.reuse, R12, R4 ;  /* 0x0000000c1804723c */ /* 0x044ff00000001804 */
[C---:B----4-:R-:W-:Y:S11]  /*55820*/  HMMA.16816.F32 R20, R24.reuse, R16, R20 ;  /* 0x000000101814723c */ /* 0x050ff60000001814 */
[----:B------:R-:W-:Y:S11]  /*55830*/  @!UPT UIADD3 URZ, URZ, URZ, URZ ;  /* 0x0000003f3f3ff290 */ /* 0x000ff6000fffe03f */
[----:B------:R-:W-:Y:S01]  /*55840*/  @!UPT UIADD3 URZ, URZ, URZ, URZ ;  /* 0x0000003f3f3ff290 */ /* 0x000fe2000fffe03f */
[----:B------:R0:W-:Y:S01]  /*55850*/  STL.64 [R1+0x380], R20 ;  /* 0x0003801401007387 */ /* 0x0001e20000100a00 */
[----:B------:R-:W-:Y:S02]  /*55860*/  STL.64 [R1+0x388], R22 ;  /* 0x0003881601007387 */ /* 0x000fe40000100a00 */
[----:B------:R-:W-:Y:S01]  /*55870*/  STL.64 [R1+0x370], R4 ;  /* 0x0003700401007387 */ /* 0x000fe20000100a00 */
[----:B0-----:R-:W2:Y:S01]  /*55880*/  LDL.LU R20, [R1+0x170] ;  /* 0x0001700001147983 */ /* 0x001ea20000300800 */
[----:B------:R-:W2:Y:S01]  /*55890*/  LDL.LU R21, [R1+0x174] ;  /* 0x0001740001157983 */ /* 0x000ea20000300800 */
[----:B------:R-:W-:Y:S02]  /*558a0*/  MOV R18, R6 ;  /* 0x0000000600127202 */ /* 0x000fe40000000f00 */
[----:B------:R-:W-:Y:S01]  /*558b0*/  MOV R19, R7 ;  /* 0x0000000700137202 */ /* 0x000fe20000000f00 */
[----:B--2---:R-:W-:Y:S04]  /*558c0*/  STL.64 [R1+0x1cc8], R20 ;  /* 0x001cc81401007387 */ /* 0x004fe80000100a00 */
[----:B------:R-:W-:Y:S02]  /*558d0*/  STL.64 [R1+0x1ab0], R18 ;  /* 0x001ab01201007387 */ /* 0x000fe40000100a00 */
[----:B------:R0:W-:Y:S02]  /*558e0*/  STL.64 [R1+0x1aa8], R16 ;  /* 0x001aa81001007387 */ /* 0x0001e40000100a00 */
        /* <DEDUP_REMOVED lines=8> */
[----:B------:R-:W5:Y:S02]  /*55970*/  LDL.LU R21, [R1+0x194] ;  /* 0x0001940001157983 */ /* 0x000f640000300800 */
[----:B------:R-:W3:Y:S02]  /*55980*/  LDL.LU R4, [R1+0x8e0] ;  /* 0x0008e00001047983 */ /* 0x000ee40000300800 */
[----:B------:R-:W3:Y:S01]  /*55990*/  LDL.LU R5, [R1+0x8e4] ;  /* 0x0008e40001057983 */ /* 0x000ee20000300800 */
[----:B------:R-:W3:Y:S01]  /*559a0*/  LDL.LU R6, [R1+0x8e8] ;  /* 0x0008e80001067983 */ /* 0x000ee20000300800 */
[----:B------:R-:W3:Y:S03]  /*559b0*/  LDL.LU R7, [R1+0x8ec] ;  /* 0x0008ec0001077983 */ /* 0x000ee60000300800 */
        /* <DEDUP_REMOVED lines=9> */
[----:B----4-:R-:W-:Y:S01]  /*55a50*/  STL.64 [R1+0x1cd8], R18 ;  /* 0x001cd81201007387 */ /* 0x010fe20000100a00 */
[----:B--2---:R0:W-:Y:S03]  /*55a60*/  STL.64 [R1+0x1cd0], R16 ;  /* 0x001cd01001007387 */ /* 0x0041e60000100a00 */
[----:B0-----:R-:W2:Y:S01]  /*55a70*/  LDL.LU R16, [R1+0x8b0] ;  /* 0x0008b00001107983 */ /* 0x001ea20000300800 */
[----:B------:R-:W2:Y:S02]  /*55a80*/  LDL.LU R17, [R1+0x8b4] ;  /* 0x0008b40001117983 */ /* 0x000ea40000300800 */
[----:B------:R-:W4:Y:S02]  /*55a90*/  LDL.LU R18, [R1+0x8b8] ;  /* 0x0008b80001127983 */ /* 0x000f240000300800 */
[----:B------:R-:W4:Y:S01]  /*55aa0*/  LDL.LU R19, [R1+0x8bc] ;  /* 0x0008bc0001137983 */ /* 0x000f220000300800 */
[----:B------:R-:W2:Y:S04]  /*55ab0*/  LDL R22, [R1+0x6a8] ;  /* 0x0006a80001167983 */ /* 0x000ea80000100800 */
[----:B------:R-:W2:Y:S01]  /*55ac0*/  LDL R23, [R1+0x694] ;  /* 0x0006940001177983 */ /* 0x000ea20000100800 */
[----:B---3--:R-:W-:Y:S03]  /*55ad0*/  HMMA.16816.F32 R4, R24, R8, R4 ;  /* 0x000000081804723c */ /* 0x008fe60000001804 */
[----:B--2---:R-:W-:Y:S01]  /*55ae0*/  STL.64 [R1+0x1d20], R22 ;  /* 0x001d201601007387 */ /* 0x004fe20000100a00 */
[----:B-----5:R0:W-:Y:S03]  /*55af0*/  STL.64 [R1+0x1d18], R20 ;  /* 0x001d181401007387 */ /* 0x0201e60000100a00 */
[----:B0-----:R-:W2:Y:S01]  /*55b00*/  LDL.LU R20, [R1+0x1c0] ;  /* 0x0001c00001147983 */ /* 0x001ea20000300800 */
[----:B------:R-:W2:Y:S02]  /*55b10*/  LDL.LU R21, [R1+0x1c4] ;  /* 0x0001c40001157983 */ /* 0x000ea40000300800 */
[----:B------:R-:W2:Y:S02]  /*55b20*/  LDL.LU R22, [R1+0x1c8] ;  /* 0x0001c80001167983 */ /* 0x000ea40000300800 */
[----:B------:R-:W2:Y:S01]  /*55b30*/  LDL.LU R23, [R1+0x1cc] ;  /* 0x0001cc0001177983 */ /* 0x000ea20000300800 */
[----:B----4-:R-:W-:Y:S01]  /*55b40*/  STL.64 [R1+0x1cf0], R18 ;  /* 0x001cf01201007387 */ /* 0x010fe20000100a00 */
[----:B------:R0:W-:Y:S03]  /*55b50*/  STL.64 [R1+0x1ce8], R16 ;  /* 0x001ce81001007387 */ /* 0x0001e60000100a00 */
[----:B0-----:R-:W3:Y:S01]  /*55b60*/  LDL.LU R16, [R1+0x8c0] ;  /* 0x0008c00001107983 */ /* 0x001ee20000300800 */
[----:B------:R-:W3:Y:S02]  /*55b70*/  LDL.LU R17, [R1+0x8c4] ;  /* 0x0008c40001117983 */ /* 0x000ee40000300800 */
[----:B------:R-:W4:Y:S02]  /*55b80*/  LDL.LU R18, [R1+0x8c8] ;  /* 0x0008c80001127983 */ /* 0x000f240000300800 */
[----:B------:R-:W4:Y:S02]  /*55b90*/  LDL.LU R19, [R1+0x8cc] ;  /* 0x0008cc0001137983 */ /* 0x000f240000300800 */
[----:B------:R-:W-:Y:S01]  /*55ba0*/  MOV R10, R6 ;  /* 0x00000006000a7202 */ /* 0x000fe20000000f00 */
[----:B------:R-:W-:-:S02]  /*55bb0*/  IMAD.MOV.U32 R11, RZ, RZ, R7 ;  /* 0x000000ffff0b7224 */ /* 0x000fc400078e0007 */
[----:B------:R-:W-:Y:S01]  /*55bc0*/  IMAD.MOV.U32 R14, RZ, RZ, R4 ;  /* 0x000000ffff0e7224 */ /* 0x000fe200078e0004 */
[----:B------:R-:W-:Y:S01]  /*55bd0*/  MOV R15, R5 ;  /* 0x00000005000f7202 */ /* 0x000fe20000000f00 */
[----:B----4-:R-:W-:Y:S01]  /*55be0*/  STL.64 [R1+0x1d08], R18 ;  /* 0x001d081201007387 */ /* 0x010fe20000100a00 */
[----:B---3--:R0:W-:Y:S03]  /*55bf0*/  STL.64 [R1+0x1d00], R16 ;  /* 0x001d001001007387 */ /* 0x0081e60000100a00 */
[----:B0-----:R-:W3:Y:S01]  /*55c00*/  LDL.LU R16, [R1+0x8d0] ;  /* 0x0008d00001107983 */ /* 0x001ee20000300800 */
[----:B------:R-:W3:Y:S02]  /*55c10*/  LDL.LU R17, [R1+0x8d4] ;  /* 0x0008d40001117983 */ /* 0x000ee40000300800 */
[----:B------:R-:W3:Y:S02]  /*55c20*/  LDL.LU R18, [R1+0x8d8] ;  /* 0x0008d80001127983 */ /* 0x000ee40000300800 */
[----:B------:R-:W3:Y:S01]  /*55c30*/  LDL.LU R19, [R1+0x8dc] ;  /* 0x0008dc0001137983 */ /* 0x000ee20000300800 */
[----:B------:R-:W4:Y:S01]  /*55c40*/  LDL.LU.64 R6, [R1+0x1d30] ;  /* 0x001d300001067983 */ /* 0x000f220000300a00 */
[----:B------:R-:W2:Y:S02]  /*55c50*/  LDL.LU.64 R4, [R1+0x1d28] ;  /* 0x001d280001047983 */ /* 0x000ea40000300a00 */
[----:B------:R0:W-:Y:S02]  /*55c60*/  STL.64 [R1+0x1ad0], R10 ;  /* 0x001ad00a01007387 */ /* 0x0001e40000100a00 */
[----:B0-----:R-:W5:Y:S04]  /*55c70*/  LDL R10, [R1+0x69c] ;  /* 0x00069c00010a7983 */ /* 0x001f680000100800 */
[----:B------:R-:W3:Y:S01]  /*55c80*/  LDL R11, [R1+0x6a0] ;  /* 0x0006a000010b7983 */ /* 0x000ee20000100800 */
[----:B------:R0:W-:Y:S03]  /*55c90*/  STL.64 [R1+0x1ac8], R8 ;  /* 0x001ac80801007387 */ /* 0x0001e60000100a00 */
[----:B0-----:R-:W3:Y:S01]  /*55ca0*/  LDL.LU R8, [R1+0x160] ;  /* 0x0001600001087983 */ /* 0x001ee20000300800 */
[----:B------:R-:W3:Y:S02]  /*55cb0*/  LDL.LU R9, [R1+0x164] ;  /* 0x0001640001097983 */ /* 0x000ee40000300800 */
[----:B------:R-:W-:Y:S02]  /*55cc0*/  STL.64 [R1+0x1aa0], R14 ;  /* 0x001aa00e01007387 */ /* 0x000fe40000100a00 */
[----:B------:R0:W-:Y:S02]  /*55cd0*/  STL.64 [R1+0x1a98], R12 ;  /* 0x001a980c01007387 */ /* 0x0001e40000100a00 */
[----:B0-----:R-:W3:Y:S01]  /*55ce0*/  LDL.LU R12, [R1+0x890] ;  /* 0x00089000010c7983 */ /* 0x001ee20000300800 */
[----:B------:R-:W3:Y:S02]  /*55cf0*/  LDL.LU R13, [R1+0x894] ;  /* 0x00089400010d7983 */ /* 0x000ee40000300800 */
[----:B------:R-:W3:Y:S02]  /*55d00*/  LDL.LU R14, [R1+0x898] ;  /* 0x00089800010e7983 */ /* 0x000ee40000300800 */
[----:B------:R-:W3:Y:S01]  /*55d10*/  LDL.LU R15, [R1+0x89c] ;  /* 0x00089c00010f7983 */ /* 0x000ee20000300800 */
[----:B--2---:R-:W-:Y:S01]  /*55d20*/  HMMA.16816.F32 R24, R24, R4, R20 ;  /* 0x000000041818723c */ /* 0x004fe20000001814 */
[----:B------:R-:W3:Y:S01]  /*55d30*/  LDL.LU.64 R22, [R1+0x1d20] ;  /* 0x001d200001167983 */ /* 0x000ee20000300a00 */
[----:B------:R-:W2:Y:S11]  /*55d40*/  LDL.LU.64 R20, [R1+0x1d18] ;  /* 0x001d180001147983 */ /* 0x000eb60000300a00 */
[----:B------:R-:W-:Y:S10]  /*55d50*/  @!UPT UIADD3 URZ, URZ, URZ, URZ ;  /* 0x0000003f3f3ff290 */ /* 0x000ff4000fffe03f */
[----:B------:R0:W-:Y:S01]  /*55d60*/  STL.64 [R1+0x1c0], R24 ;  /* 0x0001c01801007387 */ /* 0x0001e20000100a00 */
[----:B------:R1:W-:Y:S03]  /*55d70*/  STL.64 [R1+0x1c8], R26 ;  /* 0x0001c81a01007387 */ /* 0x0003e60000100a00 */
[----:B0-----:R-:W2:Y:S04]  /*55d80*/  LDL R25, [R1+0x6a4] ;  /* 0x0006a40001197983 */ /* 0x001ea80000100800 */
[----:B-1----:R-:W2:Y:S04]  /*55d90*/  LDL R26, [R1+0x6ac] ;  /* 0x0006ac00011a7983 */ /* 0x002ea80000100800 */
[----:B------:R-:W5:Y:S01]  /*55da0*/  LDL R27, [R1+0x690] ;  /* 0x00069000011b7983 */ /* 0x000f620000100800 */
[----:B----4-:R-:W-:Y:S02]  /*55db0*/  STL [R1+0x1c18], R7 ;  /* 0x001c180701007387 */ /* 0x010fe40000100800 */
[----:B------:R-:W-:Y:S01]  /*55dc0*/  STL.64 [R1+0x1c10], R4 ;  /* 0x001c100401007387 */ /* 0x000fe20000100a00 */
[----:B--2---:R-:W-:Y:S01]  /*55dd0*/  F2FP.PACK_AB R24, R25, R26 ;  /* 0x0000001a1918723e */ /* 0x004fe200000000ff */
[----:B-----5:R-:W-:Y:S01]  /*55de0*/  F2FP.PACK_AB R25, R27, R10 ;  /* 0x0000000a1b19723e */ /* 0x020fe200000000ff */
[----:B---3--:R-:W-:-:S02]  /*55df0*/  F2FP.PACK_AB R26, R11, R22 ;  /* 0x000000160b1a723e */ /* 0x008fc400000000ff */
[----:B------:R-:W-:Y:S02]  /*55e00*/  F2FP.PACK_AB R27, R6, R23 ;  /* 0x00000017061b723e */ /* 0x000fe400000000ff */
[----:B------:R-:W2:Y:S05]  /*55e10*/  LDL.LU R6, [R1+0x1d10] ;  /* 0x001d100001067983 */ /* 0x000eaa0000300800 */
[C---:B------:R-:W-:Y:S01]  /*55e20*/  HMMA.16816.F32 R20, R24.reuse, R20, R16 ;  /* 0x000000141814723c */ /* 0x040fe20000001810 */
        /* <DEDUP_REMOVED lines=25> */
[----:B------:R-:W-:Y:S03]  /*55fc0*/  STL.64 [R1+0x328], R22 ;  /* 0x0003281601007387 */ /* 0x000fe60000100a00 */
[----:B0-----:R-:W3:Y:S01]  /*55fd0*/  LDL.LU.64 R20, [R1+0x1cb0] ;  /* 0x001cb00001147983 */ /* 0x001ee20000300a00 */
[C---:B------:R-:W-:Y:S11]  /*55fe0*/  HMMA.16816.F32 R12, R24.reuse, R8, R12 ;  /* 0x00000008180c723c */ /* 0x040ff6000000180c */
[----:B------:R-:W-:Y:S11]  /*55ff0*/  @!UPT UIADD3 URZ, URZ, URZ, URZ ;  /* 0x0000003f3f3ff290 */ /* 0x000ff6000fffe03f */
[----:B------:R-:W-:Y:S01]  /*56000*/  @!UPT UIADD3 URZ, URZ, URZ, URZ ;  /* 0x0000003f3f3ff290 */ /* 0x000fe2000fffe03f */
[----:B------:R-:W-:Y:S01]  /*56010*/  STL.64 [R1+0x310], R12 ;  /* 0x0003100c01007387 */ /* 0x000fe20000100a00 */
[----:B------:R-:W-:Y:S01]  /*56020*/  STL.64 [R1+0x318], R14 ;  /* 0x0003180e01007387 */ /* 0x000fe20000100a00 */
[----:B---3--:R-:W-:Y:S07]  /*56030*/  HMMA.16816.F32 R8, R24, R20, R16 ;  /* 0x000000141808723c */ /* 0x008fee0000001810 */
[----:B------:R-:W-:Y:S02]  /*56040*/  MOV R20, R3 ;  /* 0x0000000300147202 */ /* 0x000fe40000000f00 */
[----:B------:R-:W-:Y:S01]  /*56050*/  MOV R21, R0 ;  /* 0x0000000000157202 */ /* 0x000fe20000000f00 */
[----:B------:R-:W3:Y:S11]  /*56060*/  LDL.LU R3, [R1+0x1cac] ;  /* 0x001cac0001037983 */ /* 0x000ef60000300800 */
[----:B------:R-:W-:Y:S02]  /*56070*/  @!UPT UIADD3 URZ, URZ, URZ, URZ ;  /* 0x0000003f3f3ff290 */ /* 0x000fe4000fffe03f */
[----:B------:R0:W-:Y:S01]  /*56080*/  STL.64 [R1+0x300], R8 ;  /* 0x0003000801007387 */ /* 0x0001e20000100a00 */
[----:B------:R1:W-:Y:S02]  /*56090*/  STL.64 [R1+0x308], R10 ;  /* 0x0003080a01007387 */ /* 0x0003e40000100a00 */
[----:B------:R4:W-:Y:S01]  /*560a0*/  STL.64 [R1+0x1ad8], R20 ;  /* 0x001ad81401007387 */ /* 0x0009e20000100a00 */
[----:B0-----:R-:W5:Y:S01]  /*560b0*/  LDL.LU R8, [R1+0x5b0] ;  /* 0x0005b00001087983 */ /* 0x001f620000300800 */
[----:B------:R-:W5:Y:S02]  /*560c0*/  LDL.LU R9, [R1+0x5b4] ;  /* 0x0005b40001097983 */ /* 0x000f640000300800 */
        /* <DEDUP_REMOVED lines=14> */
[----:B--2---:R0:W-:Y:S02]  /*561b0*/  STL.64 [R1+0x1af8], R8 ;  /* 0x001af80801007387 */ /* 0x0041e40000100a00 */
[----:B------:R-:W2:Y:S02]  /*561c0*/  LDL.LU R6, [R1+0x1ca8] ;  /* 0x001ca80001067983 */ /* 0x000ea40000300800 */
[----:B------:R3:W-:Y:S01]  /*561d0*/  STL.64 [R1+0x1b08], R20 ;  /* 0x001b081401007387 */ /* 0x0007e20000100a00 */
[----:B0-----:R-:W4:Y:S01]  /*561e0*/  LDL.LU R8, [R1+0x5d0] ;  /* 0x0005d00001087983 */ /* 0x001f220000300800 */
[----:B------:R-:W4:Y:S02]  /*561f0*/  LDL.LU R9, [R1+0x5d4] ;  /* 0x0005d40001097983 */ /* 0x000f240000300800 */
[----:B------:R-:W5:Y:S02]  /*56200*/  LDL.LU R10, [R1+0x5d8] ;  /* 0x0005d800010a7983 */ /* 0x000f640000300800 */
[----:B------:R-:W5:Y:S01]  /*56210*/  LDL.LU R11, [R1+0x5dc] ;  /* 0x0005dc00010b7983 */ /* 0x000f620000300800 */
[----:B---3--:R-:W-:-:S02]  /*56220*/  MOV R21, R3 ;  /* 0x0000000300157202 */ /* 0x008fc40000000f00 */
[----:B--2---:R-:W-:Y:S01]  /*56230*/  MOV R20, R6 ;  /* 0x0000000600147202 */ /* 0x004fe20000000f00 */
[----:B-----5:R-:W-:Y:S01]  /*56240*/  STL.64 [R1+0x1b18], R10 ;  /* 0x001b180a01007387 */ /* 0x020fe20000100a00 */
[----:B----4-:R-:W-:Y:S03]  /*56250*/  STL.64 [R1+0x1b10], R8 ;  /* 0x001b100801007387 */ /* 0x010fe60000100a00 */
[----:B------:R0:W-:Y:S02]  /*56260*/  STL.64 [R1+0x1b20], R20 ;  /* 0x001b201401007387 */ /* 0x0001e40000100a00 */
[----:B0-----:R-:W2:Y:S01]  /*56270*/  LDL.LU R20, [R1+0x40] ;  /* 0x0000400001147983 */ /* 0x001ea20000300800 */
[----:B------:R-:W2:Y:S03]  /*56280*/  LDL.LU R21, [R1+0x44] ;  /* 0x0000440001157983 */ /* 0x000ea60000300800 */
[----:B--2---:R0:W-:Y:S01]  /*56290*/  STL.64 [R1+0x1b38], R20 ;  /* 0x001b381401007387 */ /* 0x0041e20000100a00 */
[----:B------:R-:W2:Y:S02]  /*562a0*/  LDL.LU R8, [R1+0x5e0] ;  /* 0x0005e00001087983 */ /* 0x000ea40000300800 */
[----:B------:R-:W2:Y:S02]  /*562b0*/  LDL.LU R9, [R1+0x5e4] ;  /* 0x0005e40001097983 */ /* 0x000ea40000300800 */
[----:B------:R-:W3:Y:S01]  /*562c0*/  LDL.LU R10, [R1+0x5e8] ;  /* 0x0005e800010a7983 */ /* 0x000ee20000300800 */
[----:B------:R-:W3:Y:S04]  /*562d0*/  LDL.LU R11, [R1+0x5ec] ;  /* 0x0005ec00010b7983 */ /* 0x000ee80000300800 */
[----:B0-----:R-:W4:Y:S01]  /*562e0*/  LDL.LU R20, [R1+0x50] ;  /* 0x0000500001147983 */ /* 0x001f220000300800 */
        /* <DEDUP_REMOVED lines=79> */
[----:B----4-:R0:W-:Y:S01]  /*567e0*/  STL.64 [R1+0x1c40], R4 ;  /* 0x001c400401007387 */ /* 0x0101e20000100a00 */
        /* <DEDUP_REMOVED lines=118> */
[----:B------:R-:W-:Y:S01]  /*56f50*/  STL.64 [R1+0x290], R4 ;  /* 0x0002900401007387 */ /* 0x000fe20000100a00 */
[----:B------:R0:W-:Y:S03]  /*56f60*/  STL.64 [R1+0x298], R6 ;  /* 0x0002980601007387 */ /* 0x0001e60000100a00 */
[----:B0-----:R-:W2:Y:S01]  /*56f70*/  LDL.LU R7, [R1+0x1c18] ;  /* 0x001c180001077983 */ /* 0x001ea20000300800 */
[----:B------:R-:W2:Y:S02]  /*56f80*/  LDL.LU.64 R4, [R1+0x1c10] ;  /* 0x001c100001047983 */ /* 0x000ea40000300a00 */
[----:B------:R-:W2:Y:S01]  /*56f90*/  LDL.LU R6, [R1+0xa84] ;  /* 0x000a840001067983 */ /* 0x000ea20000300800 */
        /* <DEDUP_REMOVED lines=93> */
[----:B------:R-:W2:Y:S11]  /*57570*/  LDL.LU.64 R8, [R1+0x1ac8] ;  /* 0x001ac80001087983 */ /* 0x000eb60000300a00 */
[----:B------:R-:W-:Y:S09]  /*57580*/  @!UPT UIADD3 URZ, URZ, URZ, URZ ;  /* 0x0000003f3f3ff290 */ /* 0x000ff2000fffe03f */
        /* <DEDUP_REMOVED lines=16> */
[----:B---3--:R-:W-:Y:S11]  /*57690*/  HMMA.16816.F32 R12, R24, R16, R12 ;  /* 0x00000010180c723c */ /* 0x008ff6000000180c */
[----:B------:R-:W-:Y:S11]  /*576a0*/  @!UPT UIADD3 URZ, URZ, URZ, URZ ;  /* 0x0000003f3f3ff290 */ /* 0x000ff6000fffe03f */
[----:B------:R-:W-:Y:S01]  /*576b0*/  @!UPT UIADD3 URZ, URZ, URZ, URZ ;  /* 0x0000003f3f3ff290 */ /* 0x000fe2000fffe03f */
[----:B------:R-:W-:Y:S01]  /*576c0*/  STL.64 [R1+0x570], R12 ;  /* 0x0005700c01007387 */ /* 0x000fe20000100a00 */
[----:B------:R0:W-:Y:S03]  /*576d0*/  STL.64 [R1+0x578], R14 ;  /* 0x0005780e01007387 */ /* 0x0001e60000100a00 */
[----:B0-----:R-:W3:Y:S01]  /*576e0*/  LDL.LU.64 R14, [R1+0x1aa0] ;  /* 0x001aa000010e7983 */ /* 0x001ee20000300a00 */
[----:B------:R-:W2:Y:S02]  /*576f0*/  LDL.LU.64 R12, [R1+0x1a98] ;  /* 0x001a9800010c7983 */ /* 0x000ea40000300a00 */
[----:B----4-:R0:W-:Y:S02]  /*57700*/  STL.64 [R1+0x1a10], R18 ;  /* 0x001a101201007387 */ /* 0x0101e40000100a00 */
[----:B------:R-:W2:Y:S01]  /*57710*/  LDL.LU R16, [R1+0x560] ;  /* 0x0005600001107983 */ /* 0x000ea20000300800 */
[----:B------:R-:W2:Y:S04]  /*57720*/  LDL.LU R17, [R1+0x564] ;  /* 0x0005640001117983 */ /* 0x000ea80000300800 */
[----:B0-----:R-:W2:Y:S01]  /*57730*/  LDL.LU R18, [R1+0x568] ;  /* 0x0005680001127983 */ /* 0x001ea20000300800 */
[----:B------:R-:W2:Y:S02]  /*57740*/  LDL.LU R19, [R1+0x56c] ;  /* 0x00056c0001137983 */ /* 0x000ea40000300800 */
[----:B-----5:R-:W-:-:S04]  /*57750*/  FFMA R0, R2, c[0x0][0x188], -R3 ;  /* 0x0000620002007a23 */ /* 0x020fc80000000803 */
[----:B------:R-:W-:Y:S02]  /*57760*/  FMUL R2, R0, 1.4426950216293334961 ;  /* 0x3fb8aa3b00027820 */ /* 0x000fe40000400000 */
[--C-:B------:R-:W-:Y:S01]  /*57770*/  FFMA R0, R28, c[0x0][0x188], -R3.reuse ;  /* 0x000062001c007a23 */ /* 0x100fe20000000803 */
[----:B---3--:R0:W-:Y:S01]  /*57780*/  STL.64 [R1+0x1a00], R14 ;  /* 0x001a000e01007387 */ /* 0x0081e20000100a00 */
[C---:B--2---:R-:W-:Y:S08]  /*57790*/  HMMA.16816.F32 R16, R24.reuse, R12, R16 ;  /* 0x0000000c1810723c */ /* 0x044ff00000001810 */
[----:B0-----:R-:W-:Y:S01]  /*577a0*/  HMMA.16816.F32 R12, R24, R8, R20 ;  /* 0x00000008180c723c */ /* 0x001fe20000001814 */
[----:B------:R0:W1:Y:S02]  /*577b0*/  MUFU.EX2 R8, R2 ;  /* 0x0000000200087308 */ /* 0x0000640000000800 */
[----:B0-----:R-:W-:Y:S11]  /*577c0*/  FMUL R2, R0, 1.4426950216293334961 ;  /* 0x3fb8aa3b00027820 */ /* 0x001ff60000400000 */
[----:B------:R-:W-:Y:S01]  /*577d0*/  @!UPT UIADD3 URZ, URZ, URZ, URZ ;  /* 0x0000003f3f3ff290 */ /* 0x000fe2000fffe03f */
[----:B------:R-:W-:Y:S01]  /*577e0*/  STL.64 [R1+0x560], R16 ;  /* 0x0005601001007387 */ /* 0x000fe20000100a00 */
[----:B------:R-:W-:Y:S02]  /*577f0*/  STL.64 [R1+0x568], R18 ;  /* 0x0005681201007387 */ /* 0x000fe40000100a00 */
[----:B------:R-:W-:Y:S05]  /*57800*/  STL.64 [R1+0x1a18], R10 ;  /* 0x001a180a01007387 */ /* 0x000fea0000100a00 */
[----:B------:R-:W-:Y:S01]  /*57810*/  STL.64 [R1+0x550], R12 ;  /* 0x0005500c01007387 */ /* 0x000fe20000100a00 */
[----:B------:R-:W-:Y:S01]  /*57820*/  STL.64 [R1+0x558], R14 ;  /* 0x0005580e01007387 */ /* 0x000fe20000100a00 */
[----:B-1----:R0:W-:Y:S02]  /*57830*/  STL [R1+0x34], R8 ;  /* 0x0000340801007387 */ /* 0x0021e40000100800 */
[----:B0-----:R-:W0:Y:S02]  /*57840*/  MUFU.EX2 R8, R2 ;  /* 0x0000000200087308 */ /* 0x001e240000000800 */
[----:B0-----:R0:W-:Y:S01]  /*57850*/  STL [R1+0x40], R8 ;  /* 0x0000400801007387 */ /* 0x0011e20000100800 */
[----:B------:R-:W2:Y:S02]  /*57860*/  LDL.LU R20, [R1+0x4f0] ;  /* 0x0004f00001147983 */ /* 0x000ea40000300800 */
[----:B------:R-:W2:Y:S02]  /*57870*/  LDL.LU R21, [R1+0x4f4] ;  /* 0x0004f40001157983 */ /* 0x000ea40000300800 */
[----:B------:R-:W3:Y:S01]  /*57880*/  LDL.LU R22, [R1+0x4f8] ;  /* 0x0004f80001167983 */ /* 0x000ee20000300800 */
[----:B------:R-:W3:Y:S04]  /*57890*/  LDL.LU R23, [R1+0x4fc] ;  /* 0x0004fc0001177983 */ /* 0x000ee80000300800 */
[----:B---3--:R1:W-:Y:S01]  /*578a0*/  STL.64 [R1+0x1a28], R22 ;  /* 0x001a281601007387 */ /* 0x0083e20000100a00 */
[----:B--2---:R-:W-:Y:S02]  /*578b0*/  STL.64 [R1+0x1a20], R20 ;  /* 0x001a201401007387 */ /* 0x004fe40000100a00 */
[----:B------:R-:W2:Y:S02]  /*578c0*/  LDL R18, [R1+0x168] ;  /* 0x0001680001127983 */ /* 0x000ea40000100800 */
[----:B------:R-:W2:Y:S02]  /*578d0*/  LDL R19, [R1+0x16c] ;  /* 0x00016c0001137983 */ /* 0x000ea40000100800 */
[----:B--2---:R-:W-:Y:S01]  /*578e0*/  STL.64 [R1+0x1a30], R18 ;  /* 0x001a301201007387 */ /* 0x004fe20000100a00 */
[----:B0-----:R-:W2:Y:S02]  /*578f0*/  LDL.LU R8, [R1+0x500] ;  /* 0x0005000001087983 */ /* 0x001ea40000300800 */
[----:B------:R-:W2:Y:S02]  /*57900*/  LDL.LU R9, [R1+0x504] ;  /* 0x0005040001097983 */ /* 0x000ea40000300800 */
[----:B------:R-:W3:Y:S01]  /*57910*/  LDL.LU R10, [R1+0x508] ;  /* 0x00050800010a7983 */ /* 0x000ee20000300800 */
[----:B------:R-:W3:Y:S04]  /*57920*/  LDL.LU R11, [R1+0x50c] ;  /* 0x00050c00010b7983 */ /* 0x000ee80000300800 */
[----:B---3--:R0:W-:Y:S01]  /*57930*/  STL.64 [R1+0x1a40], R10 ;  /* 0x001a400a01007387 */ /* 0x0081e20000100a00 */
[----:B--2---:R-:W-:Y:S02]  /*57940*/  STL.64 [R1+0x1a38], R8 ;  /* 0x001a380801007387 */ /* 0x004fe40000100a00 */
[----:B-1----:R-:W2:Y:S02]  /*57950*/  LDL R22, [R1+0x178] ;  /* 0x0001780001167983 */ /* 0x002ea40000100800 */
[----:B------:R-:W2:Y:S02]  /*57960*/  LDL R23, [R1+0x17c] ;  /* 0x00017c0001177983 */ /* 0x000ea40000100800 */
[----:B--2---:R1:W-:Y:S01]  /*57970*/  STL.64 [R1+0x1a48], R22 ;  /* 0x001a481601007387 */ /* 0x0043e20000100a00 */
[----:B0-----:R-:W2:Y:S02]  /*57980*/  LDL R10, [R1+0x188] ;  /* 0x00018800010a7983 */ /* 0x001ea40000100800 */
[----:B------:R-:W2:Y:S02]  /*57990*/  LDL R11, [R1+0x18c] ;  /* 0x00018c00010b7983 */ /* 0x000ea40000100800 */
[----:B------:R-:W-:Y:S01]  /*579a0*/  FFMA R0, R29, c[0x0][0x188], -R3 ;  /* 0x000062001d007a23 */ /* 0x000fe20000000803 */
[----:B--2---:R0:W-:Y:S01]  /*579b0*/  STL.64 [R1+0x1a50], R10 ;  /* 0x001a500a01007387 */ /* 0x0041e20000100a00 */
[----:B------:R-:W2:Y:S02]  /*579c0*/  LDL.LU R20, [R1+0x520] ;  /* 0x0005200001147983 */ /* 0x000ea40000300800 */
[----:B------:R-:W2:Y:S02]  /*579d0*/  LDL.LU R21, [R1+0x524] ;  /* 0x0005240001157983 */ /* 0x000ea40000300800 */
[----:B-1----:R-:W3:Y:S01]  /*579e0*/  LDL.LU R22, [R1+0x528] ;  /* 0x0005280001167983 */ /* 0x002ee20000300800 */
[----:B------:R-:W3:Y:S01]  /*579f0*/  LDL.LU R23, [R1+0x52c] ;  /* 0x00052c0001177983 */ /* 0x000ee20000300800 */
[----:B------:R-:W-:-:S02]  /*57a00*/  FMUL R2, R0, 1.4426950216293334961 ;  /* 0x3fb8aa3b00027820 */ /* 0x000fc40000400000 */
[----:B------:R-:W-:Y:S02]  /*57a10*/  FFMA R0, R6, c[0x0][0x188], -R3 ;  /* 0x0000620006007a23 */ /* 0x000fe40000000803 */
[----:B------:R-:W4:Y:S01]  /*57a20*/  LDL.LU R13, [R1+0xa98] ;  /* 0x000a9800010d7983 */ /* 0x000f220000300800 */
[----:B------:R-:W4:Y:S04]  /*57a30*/  LDL R3, [R1+0x984] ;  /* 0x0009840001037983 */ /* 0x000f280000100800 */
[----:B---3--:R-:W-:Y:S01]  /*57a40*/  STL.64 [R1+0x1a60], R22 ;  /* 0x001a601601007387 */ /* 0x008fe20000100a00 */
[----:B--2---:R1:W-:Y:S02]  /*57a50*/  STL.64 [R1+0x1a58], R20 ;  /* 0x001a581401007387 */ /* 0x0043e40000100a00 */
[----:B0-----:R-:W2:Y:S02]  /*57a60*/  LDL R10, [R1+0x198] ;  /* 0x00019800010a7983 */ /* 0x001ea40000100800 */
[----:B------:R-:W2:Y:S01]  /*57a70*/  LDL R11, [R1+0x19c] ;  /* 0x00019c00010b7983 */ /* 0x000ea20000100800 */
[----:B------:R-:W3:Y:S04]  /*57a80*/  LDL.LU R29, [R1+0xa9c] ;  /* 0x000a9c00011d7983 */ /* 0x000ee80000300800 */
[----:B--2---:R0:W-:Y:S01]  /*57a90*/  STL.64 [R1+0x1a68], R10 ;  /* 0x001a680a01007387 */ /* 0x0041e20000100a00 */
[----:B-1----:R-:W2:Y:S02]  /*57aa0*/  LDL.LU R20, [R1+0x530] ;  /* 0x0005300001147983 */ /* 0x002ea40000300800 */
[----:B------:R-:W2:Y:S02]  /*57ab0*/  LDL.LU R21, [R1+0x534] ;  /* 0x0005340001157983 */ /* 0x000ea40000300800 */
[----:B------:R-:W5:Y:S01]  /*57ac0*/  LDL.LU R22, [R1+0x538] ;  /* 0x0005380001167983 */ /* 0x000f620000300800 */
[----:B------:R-:W5:Y:S01]  /*57ad0*/  LDL.LU R23, [R1+0x53c] ;  /* 0x00053c0001177983 */ /* 0x000f620000300800 */
[----:B------:R-:W2:Y:S03]  /*57ae0*/  LDL.LU R28, [R1+0xa88] ;  /* 0x000a8800011c7983 */ /* 0x000ea60000300800 */
[----:B-----5:R-:W-:Y:S01]  /*57af0*/  STL.64 [R1+0x1a78], R22 ;  /* 0x001a781601007387 */ /* 0x020fe20000100a00 */
[----:B--2---:R1:W-:Y:S02]  /*57b00*/  STL.64 [R1+0x1a70], R20 ;  /* 0x001a701401007387 */ /* 0x0043e40000100a00 */
[----:B0-----:R-:W2:Y:S02]  /*57b10*/  LDL R10, [R1+0x1a8] ;  /* 0x0001a800010a7983 */ /* 0x001ea40000100800 */
[----:B------:R-:W2:Y:S01]  /*57b20*/  LDL R11, [R1+0x1ac] ;  /* 0x0001ac00010b7983 */ /* 0x000ea20000100800 */
[----:B------:R-:W5:Y:S04]  /*57b30*/  LDL.LU R6, [R1+0xa8c] ;  /* 0x000a8c0001067983 */ /* 0x000f680000300800 */
[----:B-1----:R-:W2:Y:S01]  /*57b40*/  LDL.LU R20, [R1+0x540] ;  /* 0x0005400001147983 */ /* 0x002ea20000300800 */
[----:B------:R-:W2:Y:S02]  /*57b50*/  LDL.LU R21, [R1+0x544] ;  /* 0x0005440001157983 */ /* 0x000ea40000300800 */
[----:B------:R-:W2:Y:S02]  /*57b60*/  LDL.LU R22, [R1+0x548] ;  /* 0x0005480001167983 */ /* 0x000ea40000300800 */
[----:B------:R-:W2:Y:S01]  /*57b70*/  LDL.LU R23, [R1+0x54c] ;  /* 0x00054c0001177983 */ /* 0x000ea20000300800 */
[----:B------:R0:W1:Y:S02]  /*57b80*/  MUFU.EX2 R8, R2 ;  /* 0x0000000200087308 */ /* 0x0000640000000800 */
[----:B0-----:R-:W-:-:S02]  /*57b90*/  FMUL R2, R0, 1.4426950216293334961 ;  /* 0x3fb8aa3b00027820 */ /* 0x001fc40000400000 */
[----:B----4-:R-:W-:-:S04]  /*57ba0*/  FFMA R0, R13, c[0x0][0x188], -R3 ;  /* 0x000062000d007a23 */ /* 0x010fc80000000803 */
[----:B------:R0:W4:Y:S01]  /*57bb0*/  MUFU.EX2 R9, R2 ;  /* 0x0000000200097308 */ /* 0x0001220000000800 */
[----:B--2---:R-:W-:Y:S01]  /*57bc0*/  STL.64 [R1+0x1a90], R22 ;  /* 0x001a901601007387 */ /* 0x004fe20000100a00 */
[----:B------:R2:W-:Y:S03]  /*57bd0*/  STL.64 [R1+0x1a88], R20 ;  /* 0x001a881401007387 */ /* 0x0005e60000100a00 */
[----:B--2---:R-:W2:Y:S01]  /*57be0*/  LDL.LU R20, [R1+0x1b0] ;  /* 0x0001b00001147983 */ /* 0x004ea20000300800 */
[----:B------:R-:W2:Y:S02]  /*57bf0*/  LDL.LU R21, [R1+0x1b4] ;  /* 0x0001b40001157983 */ /* 0x000ea40000300800 */
[----:B------:R-:W2:Y:S02]  /*57c00*/  LDL.LU R22, [R1+0x1b8] ;  /* 0x0001b80001167983 */ /* 0x000ea40000300800 */
[----:B------:R-:W2:Y:S02]  /*57c10*/  LDL.LU R23, [R1+0x1bc] ;  /* 0x0001bc0001177983 */ /* 0x000ea40000300800 */
[----:B0-----:R-:W-:-:S02]  /*57c20*/  FMUL R2, R0, 1.4426950216293334961 ;  /* 0x3fb8aa3b00027820 */ /* 0x001fc40000400000 */
[--C-:B---3--:R-:W-:Y:S01]  /*57c30*/  FFMA R0, R29, c[0x0][0x188], -R3.reuse ;  /* 0x000062001d007a23 */ /* 0x108fe20000000803 */
[----:B------:R-:W3:Y:S01]  /*57c40*/  LDL.LU R16, [R1+0x510] ;  /* 0x0005100001107983 */ /* 0x000ee20000300800 */
[----:B------:R-:W3:Y:S01]  /*57c50*/  LDL.LU R17, [R1+0x514] ;  /* 0x0005140001117983 */ /* 0x000ee20000300800 */
[----:B------:R0:W5:Y:S01]  /*57c60*/  MUFU.EX2 R29, R2 ;  /* 0x00000002001d7308 */ /* 0x0001620000000800 */
[----:B------:R-:W3:Y:S01]  /*57c70*/  LDL.LU R18, [R1+0x518] ;  /* 0x0005180001127983 */ /* 0x000ee20000300800 */
[----:B------:R-:W3:Y:S01]  /*57c80*/  LDL.LU R19, [R1+0x51c] ;  /* 0x00051c0001137983 */ /* 0x000ee20000300800 */
[----:B0-----:R-:W-:Y:S02]  /*57c90*/  FMUL R2, R0, 1.4426950216293334961 ;  /* 0x3fb8aa3b00027820 */ /* 0x001fe40000400000 */
[----:B------:R-:W-:-:S03]  /*57ca0*/  FFMA R0, R28, c[0x0][0x188], -R3 ;  /* 0x000062001c007a23 */ /* 0x000fc60000000803 */
[----:B------:R0:W5:Y:S01]  /*57cb0*/  MUFU.EX2 R28, R2 ;  /* 0x00000002001c7308 */ /* 0x0001620000000800 */
[----:B-1----:R-:W-:Y:S01]  /*57cc0*/  STL [R1+0x44], R8 ;  /* 0x0000440801007387 */ /* 0x002fe20000100800 */
[----:B----4-:R-:W-:Y:S02]  /*57cd0*/  STL [R1+0x50], R9 ;  /* 0x0000500901007387 */ /* 0x010fe40000100800 */
[----:B------:R-:W4:Y:S02]  /*57ce0*/  LDL.LU R12, [R1+0x4e0] ;  /* 0x0004e000010c7983 */ /* 0x000f240000300800 */
[----:B------:R-:W4:Y:S01]  /*57cf0*/  LDL.LU R13, [R1+0x4e4] ;  /* 0x0004e400010d7983 */ /* 0x000f220000300800 */
[----:B------:R-:W4:Y:S01]  /*57d00*/  LDL.LU R14, [R1+0x4e8] ;  /* 0x0004e800010e7983 */ /* 0x000f220000300800 */
[----:B------:R-:W4:Y:S02]  /*57d10*/  LDL.LU R15, [R1+0x4ec] ;  /* 0x0004ec00010f7983 */ /* 0x000f240000300800 */
[----:B0-----:R-:W-:-:S02]  /*57d20*/  FMUL R2, R0, 1.4426950216293334961 ;  /* 0x3fb8aa3b00027820 */ /* 0x001fc40000400000 */
[----:B-----5:R-:W-:-:S04]  /*57d30*/  FFMA R0, R6, c[0x0][0x188], -R3 ;  /* 0x0000620006007a23 */ /* 0x020fc80000000803 */
[----:B------:R-:W-:Y:S01]  /*57d40*/  FMUL R0, R0, 1.4426950216293334961 ;  /* 0x3fb8aa3b00007820 */ /* 0x000fe20000400000 */
[----:B------:R-:W-:Y:S01]  /*57d50*/  STL [R1+0x14], R29 ;  /* 0x0000141d01007387 */ /* 0x000fe20000100800 */
[----:B------:R-:W-:Y:S02]  /*57d60*/  STL [R1+0x20], R28 ;  /* 0x0000201c01007387 */ /* 0x000fe40000100800 */
[----:B------:R0:W-:Y:S02]  /*57d70*/  MUFU.EX2 R3, R0 ;  /* 0x0000000000037308 */ /* 0x0001e40000000800 */
[----:B0-----:R-:W5:Y:S01]  /*57d80*/  LDL R0, [R1+0x34] ;  /* 0x0000340001007983 */ /* 0x001f620000100800 */
[----:B--2---:R-:W-:Y:S03]  /*57d90*/  HMMA.16816.F32 R24, R24, R4, R20 ;  /* 0x000000041818723c */ /* 0x004fe60000001814 */
[----:B------:R-:W2:Y:S01]  /*57da0*/  LDL.LU.64 R22, [R1+0x1a90] ;  /* 0x001a900001167983 */ /* 0x000ea20000300a00 */
[----:B------:R-:W2:Y:S02]  /*57db0*/  LDL.LU.64 R20, [R1+0x1a88] ;  /* 0x001a880001147983 */ /* 0x000ea40000300a00 */
[----:B------:R-:W5:Y:S01]  /*57dc0*/  LDL R5, [R1+0x40] ;  /* 0x0000400001057983 */ /* 0x000f620000100800 */
[----:B------:R-:W0:Y:S02]  /*57dd0*/  MUFU.EX2 R2, R2 ;  /* 0x0000000200027308 */ /* 0x000e240000000800 */
[----:B0-----:R-:W-:Y:S11]  /*57de0*/  STL [R1+0x24], R2 ;  /* 0x0000240201007387 */ /* 0x001ff60000100800 */
[----:B------:R-:W-:Y:S03]  /*57df0*/  @!UPT UIADD3 URZ, URZ, URZ, URZ ;  /* 0x0000003f3f3ff290 */ /* 0x000fe6000fffe03f */
[----:B------:R0:W-:Y:S02]  /*57e00*/  STL.64 [R1+0x1b0], R24 ;  /* 0x0001b01801007387 */ /* 0x0001e40000100a00 */
[----:B------:R1:W-:Y:S01]  /*57e10*/  STL.64 [R1+0x1b8], R26 ;  /* 0x0001b81a01007387 */ /* 0x0003e20000100a00 */
[----:B0-----:R-:W-:Y:S02]  /*57e20*/  F2FP.PACK_AB R25, R28, R29 ;  /* 0x0000001d1c19723e */ /* 0x001fe400000000ff */
[----:B-1----:R-:W-:Y:S02]  /*57e30*/  F2FP.PACK_AB R26, R9, R8 ;  /* 0x00000008091a723e */ /* 0x002fe400000000ff */
[----:B------:R-:W-:Y:S01]  /*57e40*/  F2FP.PACK_AB R27, R3, R2 ;  /* 0x00000002031b723e */ /* 0x000fe200000000ff */
[----:B------:R0:W-:Y:S01]  /*57e50*/  STL [R1+0x1880], R7 ;  /* 0x0018800701007387 */ /* 0x0001e20000100800 */
[----:B------:R-:W-:Y:S02]  /*57e60*/  STL [R1+0x30], R3 ;  /* 0x0000300301007387 */ /* 0x000fe40000100800 */
[----:B------:R-:W3:Y:S01]  /*57e70*/  LDL R6, [R1+0x158] ;  /* 0x0001580001067983 */ /* 0x000ee20000100800 */
[----:B0-----:R-:W3:Y:S01]  /*57e80*/  LDL R7, [R1+0x15c] ;  /* 0x00015c0001077983 */ /* 0x001ee20000100800 */
[----:B------:R-:W3:Y:S02]  /*57e90*/  LDL.LU R28, [R1+0x1a84] ;  /* 0x001a8400011c7983 */ /* 0x000ee40000300800 */
[----:B------:R-:W3:Y:S01]  /*57ea0*/  LDL.LU R29, [R1+0x1a80] ;  /* 0x001a8000011d7983 */ /* 0x000ee20000300800 */
[----:B-----5:R-:W-:-:S07]  /*57eb0*/  F2FP.PACK_AB R24, R5, R0 ;  /* 0x000000000518723e */ /* 0x020fce00000000ff */
        /* <DEDUP_REMOVED lines=22> */
[----:B------:R-:W2:Y:S11]  /*58020*/  LDL.LU.64 R18, [R1+0x1a30] ;  /* 0x001a300001127983 */ /* 0x000eb60000300a00 */
[----:B------:R-:W-:Y:S10]  /*58030*/  @!UPT UIADD3 URZ, URZ, URZ, URZ ;  /* 0x0000003f3f3ff290 */ /* 0x000ff4000fffe03f */
[----:B------:R-:W-:Y:S01]  /*58040*/  STL.64 [R1+0x510], R20 ;  /* 0x0005101401007387 */ /* 0x000fe20000100a00 */
[----:B------:R0:W-:Y:S03]  /*58050*/  STL.64 [R1+0x518], R22 ;  /* 0x0005181601007387 */ /* 0x0001e60000100a00 */
[----:B0-----:R-:W3:Y:S01]  /*58060*/  LDL.LU.64 R22, [R1+0x1a28] ;  /* 0x001a280001167983 */ /* 0x001ee20000300a00 */
[----:B------:R-:W3:Y:S01]  /*58070*/  LDL.LU.64 R20, [R1+0x1a20] ;  /* 0x001a200001147983 */ /* 0x000ee20000300a00 */
[C---:B--2---:R-:W-:Y:S02]  /*58080*/  HMMA.16816.F32 R16, R24.reuse, R18, R8 ;  /* 0x000000121810723c */ /* 0x044fe40000001808 */
[----:B------:R-:W2:Y:S11]  /*58090*/  LDL.LU.64 R10, [R1+0x1a18] ;  /* 0x001a1800010a7983 */ /* 0x000eb60000300a00 */
[----:B------:R-:W-:Y:S10]  /*580a0*/  @!UPT UIADD3 URZ, URZ, URZ, URZ ;  /* 0x0000003f3f3ff290 */ /* 0x000ff4000fffe03f */
[----:B------:R-:W-:Y:S01]  /*580b0*/  STL.64 [R1+0x500], R16 ;  /* 0x0005001001007387 */ /* 0x000fe20000100a00 */
[----:B------:R0:W-:Y:S03]  /*580c0*/  STL.64 [R1+0x508], R18 ;  /* 0x0005081201007387 */ /* 0x0001e60000100a00 */
[----:B0-----:R-:W5:Y:S01]  /*580d0*/  LDL.LU.64 R18, [R1+0x1a10] ;  /* 0x001a100001127983 */ /* 0x001f620000300a00 */
[C---:B---3--:R-:W-:Y:S01]  /*580e0*/  HMMA.16816.F32 R4, R24.reuse, R6, R20 ;  /* 0x000000061804723c */ /* 0x048fe20000001814 */
[----:B------:R-:W3:Y:S02]  /*580f0*/  LDL.LU.64 R22, [R1+0x1a08] ;  /* 0x001a080001167983 */ /* 0x000ee40000300a00 */
[----:B------:R-:W2:Y:S01]  /*58100*/  LDL.LU R17, [R1+0xbbc] ;  /* 0x000bbc0001117983 */ /* 0x000ea20000300800 */
[----:B-----5:R0:W-:Y:S11]  /*58110*/  STL.64 [R1+0x1868], R18 ;  /* 0x0018681201007387 */ /* 0x0201f60000100a00 */
[----:B------:R-:W-:Y:S08]  /*58120*/  @!UPT UIADD3 URZ, URZ, URZ, URZ ;  /* 0x0000003f3f3ff290 */ /* 0x000ff0000fffe03f */
[----:B------:R-:W-:Y:S02]  /*58130*/  STL.64 [R1+0x4f0], R4 ;  /* 0x0004f00401007387 */ /* 0x000fe40000100a00 */
[----:B------:R1:W-:Y:S02]  /*58140*/  STL.64 [R1+0x4f8], R6 ;  /* 0x0004f80601007387 */ /* 0x0003e40000100a00 */
[----:B--2---:R-:W-:Y:S01]  /*58150*/  STL [R1+0x1860], R17 ;  /* 0x0018601101007387 */ /* 0x004fe20000100800 */
[----:B0-----:R-:W2:Y:S04]  /*58160*/  LDL R18, [R1+0x38] ;  /* 0x0000380001127983 */ /* 0x001ea80000100800 */
[----:B-1----:R-:W5:Y:S04]  /*58170*/  LDL R6, [R1+0x48] ;  /* 0x0000480001067983 */ /* 0x002f680000100800 */
[----:B------:R-:W5:Y:S04]  /*58180*/  LDL R7, [R1+0x4c] ;  /* 0x00004c0001077983 */ /* 0x000f680000100800 */
[----:B------:R-:W2:Y:S04]  /*58190*/  LDL R19, [R1+0x3c] ;  /* 0x00003c0001137983 */ /* 0x000ea80000100800 */
[----:B-----5:R0:W-:Y:S04]  /*581a0*/  STL.64 [R1+0x1890], R6 ;  /* 0x0018900601007387 */ /* 0x0201e80000100a00 */
[----:B0-----:R-:W4:Y:S04]  /*581b0*/  LDL R6, [R1+0x148] ;  /* 0x0001480001067983 */ /* 0x001f280000100800 */
[----:B------:R-:W4:Y:S01]  /*581c0*/  LDL R7, [R1+0x14c] ;  /* 0x00014c0001077983 */ /* 0x000f220000100800 */
[----:B------:R-:W5:Y:S01]  /*581d0*/  LDL.LU R20, [R1+0xbc8] ;  /* 0x000bc80001147983 */ /* 0x000f620000300800 */
[C---:B----4-:R-:W-:Y:S02]  /*581e0*/  HMMA.16816.F32 R4, R24.reuse, R6, R12 ;  /* 0x000000061804723c */ /* 0x050fe4000000180c */
[----:B------:R-:W4:Y:S11]  /*581f0*/  LDL.LU.64 R14, [R1+0x1a00] ;  /* 0x001a0000010e7983 */ /* 0x000f360000300a00 */
[----:B------:R-:W-:Y:S10]  /*58200*/  @!UPT UIADD3 URZ, URZ, URZ, URZ ;  /* 0x0000003f3f3ff290 */ /* 0x000ff4000fffe03f */
[----:B------:R-:W-:Y:S01]  /*58210*/  STL.64 [R1+0x4e0], R4 ;  /* 0x0004e00401007387 */ /* 0x000fe20000100a00 */
[----:B------:R0:W-:Y:S03]  /*58220*/  STL.64 [R1+0x4e8], R6 ;  /* 0x0004e80601007387 */ /* 0x0001e60000100a00 */
[----:B0-----:R-:W2:Y:S04]  /*58230*/  LDL R6, [R1+0x58] ;  /* 0x0000580001067983 */ /* 0x001ea80000100800 */
[----:B------:R-:W2:Y:S04]  /*58240*/  LDL R7, [R1+0x5c] ;  /* 0x00005c0001077983 */ /* 0x000ea80000100800 */
[----:B--2---:R0:W-:Y:S04]  /*58250*/  STL.64 [R1+0x18a8], R6 ;  /* 0x0018a80601007387 */ /* 0x0041e80000100a00 */
[----:B0-----:R-:W2:Y:S04]  /*58260*/  LDL R6, [R1+0x68] ;  /* 0x0000680001067983 */ /* 0x001ea80000100800 */
[----:B------:R-:W2:Y:S04]  /*58270*/  LDL R7, [R1+0x6c] ;  /* 0x00006c0001077983 */ /* 0x000ea80000100800 */
[----:B--2---:R-:W-:Y:S01]  /*58280*/  STL.64 [R1+0x18c0], R6 ;  /* 0x0018c00601007387 */ /* 0x004fe20000100a00 */
[----:B------:R-:W2:Y:S02]  /*58290*/  LDL.LU R0, [R1+0xbdc] ;  /* 0x000bdc0001007983 */ /* 0x000ea40000300800 */
[----:B------:R-:W2:Y:S02]  /*582a0*/  LDL.LU R3, [R1+0xbe4] ;  /* 0x000be40001037983 */ /* 0x000ea40000300800 */
[----:B------:R-:W2:Y:S01]  /*582b0*/  LDL.LU R2, [R1+0xa60] ;  /* 0x000a600001027983 */ /* 0x000ea20000300800 */
[----:B------:R-:W2:Y:S01]  /*582c0*/  LDL.LU R13, [R1+0xa64] ;  /* 0x000a6400010d7983 */ /* 0x000ea20000300800 */
[----:B----4-:R-:W-:Y:S03]  /*582d0*/  STL.64 [R1+0x1888], R14 ;  /* 0x0018880e01007387 */ /* 0x010fe60000100a00 */
[----:B--2---:R0:W-:Y:S01]  /*582e0*/  STL [R1+0x1884], R13 ;  /* 0x0018840d01007387 */ /* 0x0041e20000100800 */
[----:B------:R-:W2:Y:S03]  /*582f0*/  LDL.LU R12, [R1+0x3e0] ;  /* 0x0003e000010c7983 */ /* 0x000ea60000300800 */
[----:B0-----:R-:W2:Y:S01]  /*58300*/  LDL.LU R13, [R1+0x3e4] ;  /* 0x0003e400010d7983 */ /* 0x001ea20000300800 */
[----:B------:R-:W4:Y:S02]  /*58310*/  LDL.LU R14, [R1+0x3e8] ;  /* 0x0003e800010e7983 */ /* 0x000f240000300800 */
[----:B------:R-:W4:Y:S02]  /*58320*/  LDL.LU R15, [R1+0x3ec] ;  /* 0x0003ec00010f7983 */ /* 0x000f240000300800 */
[----:B------:R-:W2:Y:S01]  /*58330*/  LDL R6, [R1+0x78] ;  /* 0x0000780001067983 */ /* 0x000ea20000100800 */
[----:B------:R-:W2:Y:S04]  /*58340*/  LDL R7, [R1+0x7c] ;  /* 0x00007c0001077983 */ /* 0x000ea80000100800 */
[----:B--2---:R-:W-:Y:S01]  /*58350*/  STL.64 [R1+0x18d8], R6 ;  /* 0x0018d80601007387 */ /* 0x004fe20000100a00 */
[----:B----4-:R-:W-:Y:S02]  /*58360*/  STL.64 [R1+0x18a0], R14 ;  /* 0x0018a00e01007387 */ /* 0x010fe40000100a00 */
[----:B------:R0:W-:Y:S02]  /*58370*/  STL.64 [R1+0x1898], R12 ;  /* 0x0018980c01007387 */ /* 0x0001e40000100a00 */
[----:B0-----:R-:W2:Y:S01]  /*58380*/  LDL.LU R12, [R1+0x3f0] ;  /* 0x0003f000010c7983 */ /* 0x001ea20000300800 */
[----:B------:R-:W2:Y:S02]  /*58390*/  LDL.LU R13, [R1+0x3f4] ;  /* 0x0003f400010d7983 */ /* 0x000ea40000300800 */
[----:B------:R-:W4:Y:S02]  /*583a0*/  LDL.LU R14, [R1+0x3f8] ;  /* 0x0003f800010e7983 */ /* 0x000f240000300800 */
[----:B------:R-:W4:Y:S01]  /*583b0*/  LDL.LU R15, [R1+0x3fc] ;  /* 0x0003fc00010f7983 */ /* 0x000f220000300800 */
[----:B------:R-:W2:Y:S04]  /*583c0*/  LDL R6, [R1+0x88] ;  /* 0x0000880001067983 */ /* 0x000ea80000100800 */
        /* <DEDUP_REMOVED lines=19> */
[----:B--2---:R0:W-:Y:S04]  /*58500*/  STL.64 [R1+0x1920], R6 ;  /* 0x0019200601007387 */ /* 0x0041e80000100a00 */
[----:B0-----:R-:W2:Y:S04]  /*58510*/  LDL R6, [R1+0xb8] ;  /* 0x0000b80001067983 */ /* 0x001ea80000100800 */
        /* <DEDUP_REMOVED lines=66> */
[----:B------:R-:W3:Y:S04]  /*58940*/  LDL R7, [R1+0x13c] ;  /* 0x00013c0001077983 */ /* 0x000ee80000100800 */
        /* <DEDUP_REMOVED lines=32> */
[----:B------:R-:W5:Y:S02]  /*58b50*/  LDL.LU R21, [R1+0xa50] ;  /* 0x000a500001157983 */ /* 0x000f640000300800 */
[----:B---3--:R0:W-:Y:S02]  /*58b60*/  STL.64 [R1+0x1878], R22 ;  /* 0x0018781601007387 */ /* 0x0081e40000100a00 */
[----:B0-----:R-:W-:Y:S01]  /*58b70*/  IMAD.MOV.U32 R23, RZ, RZ, R29 ;  /* 0x000000ffff177224 */ /* 0x001fe200078e001d */
[C---:B--2---:R-:W-:Y:S01]  /*58b80*/  HMMA.16816.F32 R4, R24.reuse, R6, R12 ;  /* 0x000000061804723c */ /* 0x044fe2000000180c */
[----:B-----5:R0:W-:Y:S04]  /*58b90*/  STL.64 [R1+0x1870], R20 ;  /* 0x0018701401007387 */ /* 0x0201e80000100a00 */
[----:B0-----:R-:W2:Y:S01]  /*58ba0*/  LDL.LU R20, [R1+0x3d0] ;  /* 0x0003d00001147983 */ /* 0x001ea20000300800 */
[----:B------:R-:W2:Y:S02]  /*58bb0*/  LDL.LU R21, [R1+0x3d4] ;  /* 0x0003d40001157983 */ /* 0x000ea40000300800 */
[----:B------:R-:W2:Y:S02]  /*58bc0*/  LDL.LU R22, [R1+0x3d8] ;  /* 0x0003d80001167983 */ /* 0x000ea40000300800 */
[----:B------:R-:W3:Y:S01]  /*58bd0*/  LDL.LU R29, [R1+0x19f8] ;  /* 0x0019f800011d7983 */ /* 0x000ee20000300800 */
[----:B------:R-:W5:Y:S01]  /*58be0*/  LDL.LU.64 R14, [R1+0x19f0] ;  /* 0x0019f000010e7983 */ /* 0x000f620000300a00 */
[----:B------:R-:W5:Y:S11]  /*58bf0*/  LDL.LU.64 R12, [R1+0x19e8] ;  /* 0x0019e800010c7983 */ /* 0x000f760000300a00 */
        /* <DEDUP_REMOVED lines=94> */
[----:B-----5:R-:W-:Y:S02]  /*591e0*/  HMMA.16816.F32 R4, R24, R6, R12 ;  /* 0x000000061804723c */ /* 0x020fe4000000180c */
[----:B------:R-:W5:Y:S01]  /*591f0*/  LDL.LU.64 R14, [R1+0x18a0] ;  /* 0x0018a000010e7983 */ /* 0x000f620000300a00 */
[----:B------:R-:W5:Y:S11]  /*59200*/  LDL.LU.64 R12, [R1+0x1898] ;  /* 0x00189800010c7983 */ /* 0x000f760000300a00 */
[----:B------:R-:W-:Y:S09]  /*59210*/  @!UPT UIADD3 URZ, URZ, URZ, URZ ;  /* 0x0000003f3f3ff290 */ /* 0x000ff2000fffe03f */
[----:B------:R-:W-:Y:S01]  /*59220*/  STL.64 [R1+0x8a0], R4 ;  /* 0x0008a00401007387 */ /* 0x000fe20000100a00 */
[----:B------:R0:W-:Y:S03]  /*59230*/  STL.64 [R1+0x8a8], R6 ;  /* 0x0008a80601007387 */ /* 0x0001e60000100a00 */
[----:B0-----:R-:W5:Y:S01]  /*59240*/  LDL.LU.64 R6, [R1+0x1890] ;  /* 0x0018900001067983 */ /* 0x001f620000300a00 */
[----:B------:R-:W2:Y:S02]  /*59250*/  LDL.LU R9, [R1+0xa58] ;  /* 0x000a580001097983 */ /* 0x000ea40000300800 */
[----:B------:R-:W-:Y:S02]  /*59260*/  FADD R3, R3, R0 ;  /* 0x0000000003037221 */ /* 0x000fe40000000000 */
[----:B---3--:R-:W-:-:S04]  /*59270*/  FFMA R0, R2, c[0x0][0x188], -R29 ;  /* 0x0000620002007a23 */ /* 0x008fc8000000081d */
[----:B------:R-:W-:Y:S01]  /*59280*/  FMUL R2, R0, 1.4426950216293334961 ;  /* 0x3fb8aa3b00027820 */ /* 0x000fe20000400000 */
[C---:B-----5:R-:W-:Y:S01]  /*59290*/  HMMA.16816.F32 R4, R24.reuse, R6, R12 ;  /* 0x000000061804723c */ /* 0x060fe2000000180c */
[----:B------:R-:W3:Y:S01]  /*592a0*/  LDL.LU.64 R14, [R1+0x1888] ;  /* 0x00188800010e7983 */ /* 0x000ee20000300a00 */
[----:B------:R-:W5:Y:S03]  /*592b0*/  LDL.LU R13, [R1+0x1884] ;  /* 0x00188400010d7983 */ /* 0x000f660000300800 */
[----:B------:R-:W0:Y:S11]  /*592c0*/  MUFU.EX2 R2, R2 ;  /* 0x0000000200027308 */ /* 0x000e360000000800 */
[----:B------:R-:W-:Y:S07]  /*592d0*/  @!UPT UIADD3 URZ, URZ, URZ, URZ ;  /* 0x0000003f3f3ff290 */ /* 0x000fee000fffe03f */
[----:B------:R4:W-:Y:S02]  /*592e0*/  STL.64 [R1+0x8b0], R4 ;  /* 0x0008b00401007387 */ /* 0x0009e40000100a00 */
[----:B----4-:R-:W-:Y:S02]  /*592f0*/  FADD R4, R16, R8 ;  /* 0x0000000810047221 */ /* 0x010fe40000000000 */
[----:B--2---:R-:W-:Y:S01]  /*59300*/  HMMA.16816.F32 R16, R24, R18, R20 ;  /* 0x000000121810723c */ /* 0x004fe20000001814 */
[----:B------:R1:W-:Y:S04]  /*59310*/  STL.64 [R1+0x8b8], R6 ;  /* 0x0008b80601007387 */ /* 0x0003e80000100a00 */
[----:B-1----:R-:W2:Y:S01]  /*59320*/  LDL.LU R7, [R1+0x1880] ;  /* 0x0018800001077983 */ /* 0x002ea20000300800 */
[----:B------:R-:W4:Y:S02]  /*59330*/  LDL.LU R12, [R1+0xa68] ;  /* 0x000a6800010c7983 */ /* 0x000f240000300800 */
[----:B------:R-:W2:Y:S02]  /*59340*/  LDL.LU R6, [R1+0xa6c] ;  /* 0x000a6c0001067983 */ /* 0x000ea40000300800 */
[----:B-----5:R-:W-:-:S02]  /*59350*/  FFMA R0, R13, c[0x0][0x188], -R29 ;  /* 0x000062000d007a23 */ /* 0x020fc4000000081d */
[----:B------:R-:W5:Y:S01]  /*59360*/  LDL.LU R13, [R1+0xa5c] ;  /* 0x000a5c00010d7983 */ /* 0x000f620000300800 */
[----:B0-----:R-:W-:Y:S02]  /*59370*/  STL [R1+0x10], R2 ;  /* 0x0000100201007387 */ /* 0x001fe40000100800 */
[----:B------:R-:W2:Y:S02]  /*59380*/  LDL.LU.64 R22, [R1+0x1878] ;  /* 0x0018780001167983 */ /* 0x000ea40000300a00 */
[----:B------:R-:W2:Y:S06]  /*59390*/  LDL.LU.64 R20, [R1+0x1870] ;  /* 0x0018700001147983 */ /* 0x000eac0000300a00 */
[----:B------:R-:W-:Y:S01]  /*593a0*/  STL.64 [R1+0x900], R16 ;  /* 0x0009001001007387 */ /* 0x000fe20000100a00 */
[----:B------:R0:W-:Y:S03]  /*593b0*/  STL.64 [R1+0x908], R18 ;  /* 0x0009081201007387 */ /* 0x0001e60000100a00 */
[----:B0-----:R-:W2:Y:S01]  /*593c0*/  LDL.LU.64 R18, [R1+0x1868] ;  /* 0x0018680001127983 */ /* 0x001ea20000300a00 */
[----:B------:R-:W2:Y:S02]  /*593d0*/  LDL.LU R17, [R1+0x1860] ;  /* 0x0018600001117983 */ /* 0x000ea40000300800 */
[----:B------:R-:W-:-:S06]  /*593e0*/  FMUL R5, R0, 1.4426950216293334961 ;  /* 0x3fb8aa3b00057820 */ /* 0x000fcc0000400000 */
[----:B------:R-:W0:Y:S01]  /*593f0*/  MUFU.EX2 R5, R5 ;  /* 0x0000000500057308 */ /* 0x000e220000000800 */
[----:B--2---:R-:W-:Y:S02]  /*59400*/  FADD R2, R20, R17 ;  /* 0x0000001114027221 */ /* 0x004fe40000000000 */
[----:B------:R-:W2:Y:S01]  /*59410*/  LDL.LU R17, [R1+0xbd8] ;  /* 0x000bd80001117983 */ /* 0x000ea20000300800 */
[----:B------:R-:W2:Y:S02]  /*59420*/  LDL.LU R16, [R1+0xbe8] ;  /* 0x000be80001107983 */ /* 0x000ea40000300800 */
[----:B------:R1:W-:Y:S02]  /*59430*/  STL.64 [R1+0x1848], R18 ;  /* 0x0018481201007387 */ /* 0x0003e40000100a00 */
[----:B0-----:R-:W-:Y:S02]  /*59440*/  STL [R1+0x4], R5 ;  /* 0x0000040501007387 */ /* 0x001fe40000100800 */
[----:B------:R-:W-:Y:S01]  /*59450*/  FFMA R0, R21, c[0x0][0x188], -R29 ;  /* 0x0000620015007a23 */ /* 0x000fe2000000081d */
[----:B--2---:R-:W-:Y:S01]  /*59460*/  STL.64 [R1+0x1840], R16 ;  /* 0x0018401001007387 */ /* 0x004fe20000100a00 */
[----:B-1----:R-:W2:Y:S02]  /*59470*/  LDL R18, [R1+0x28] ;  /* 0x0000280001127983 */ /* 0x002ea40000100800 */
[----:B------:R-:W2:Y:S02]  /*59480*/  LDL R19, [R1+0x2c] ;  /* 0x00002c0001137983 */ /* 0x000ea40000100800 */
[----:B------:R-:W2:Y:S01]  /*59490*/  LDL.LU R21, [R1+0xbb0] ;  /* 0x000bb00001157983 */ /* 0x000ea20000300800 */
[----:B------:R-:W2:Y:S01]  /*594a0*/  LDL.LU R20, [R1+0xbc0] ;  /* 0x000bc00001147983 */ /* 0x000ea20000300800 */
[----:B------:R-:W-:Y:S03]  /*594b0*/  STL.64 [R1+0x1828], R22 ;  /* 0x0018281601007387 */ /* 0x000fe60000100a00 */
[----:B--2---:R0:W-:Y:S04]  /*594c0*/  STL.64 [R1+0x1820], R20 ;  /* 0x0018201401007387 */ /* 0x0041e80000100a00 */
[----:B0-----:R-:W2:Y:S01]  /*594d0*/  LDL.LU R20, [R1+0xbb4] ;  /* 0x000bb40001147983 */ /* 0x001ea20000300800 */
[----:B------:R-:W2:Y:S02]  /*594e0*/  LDL.LU R21, [R1+0xbb8] ;  /* 0x000bb80001157983 */ /* 0x000ea40000300800 */
[----:B------:R-:W2:Y:S02]  /*594f0*/  LDL.LU.64 R22, [R1+0x18] ;  /* 0x0000180001167983 */ /* 0x000ea40000300a00 */
[----:B--2---:R-:W-:Y:S01]  /*59500*/  STL.64 [R1+0x1858], R22 ;  /* 0x0018581601007387 */ /* 0x004fe20000100a00 */
[----:B------:R0:W-:Y:S03]  /*59510*/  STL.64 [R1+0x1850], R20 ;  /* 0x0018501401007387 */ /* 0x0001e60000100a00 */
[----:B0-----:R-:W2:Y:S01]  /*59520*/  LDL.LU R20, [R1+0x3c0] ;  /* 0x0003c00001147983 */ /* 0x001ea20000300800 */
[----:B------:R-:W2:Y:S02]  /*59530*/  LDL.LU R21, [R1+0x3c4] ;  /* 0x0003c40001157983 */ /* 0x000ea40000300800 */
[----:B------:R-:W2:Y:S01]  /*59540*/  LDL.LU R22, [R1+0x3c8] ;  /* 0x0003c80001167983 */ /* 0x000ea20000300800 */
[----:B------:R-:W-:Y:S01]  /*59550*/  MOV R23, R7 ;  /* 0x0000000700177202 */ /* 0x000fe20000000f00 */
[--C-:B----4-:R-:W-:Y:S01]  /*59560*/  FFMA R8, R12, c[0x0][0x188], -R28.reuse ;  /* 0x000062000c087a23 */ /* 0x110fe2000000081c */
[----:B------:R-:W4:Y:S01]  /*59570*/  LDL.LU R7, [R1+0xbac] ;  /* 0x000bac0001077983 */ /* 0x000f220000300800 */
[----:B------:R-:W-:-:S02]  /*59580*/  FFMA R12, R6, c[0x0][0x188], -R28 ;  /* 0x00006200060c7a23 */ /* 0x000fc4000000081c */
[----:B------:R-:W3:Y:S02]  /*59590*/  LDL.LU R6, [R1+0xb94] ;  /* 0x000b940001067983 */ /* 0x000ee40000300800 */
[----:B------:R-:W-:Y:S02]  /*595a0*/  FMUL R5, R0, 1.4426950216293334961 ;  /* 0x3fb8aa3b00057820 */ /* 0x000fe40000400000 */
[----:B------:R-:W3:Y:S01]  /*595b0*/  LDL.LU R0, [R1+0xa54] ;  /* 0x000a540001007983 */ /* 0x000ee20000300800 */
[--C-:B------:R-:W-:Y:S01]  /*595c0*/  FFMA R9, R9, c[0x0][0x188], -R28.reuse ;  /* 0x0000620009097a23 */ /* 0x100fe2000000081c */
[C---:B--2---:R-:W-:Y:S02]  /*595d0*/  HMMA.16816.F32 R16, R24.reuse, R18, R20 ;  /* 0x000000121810723c */ /* 0x044fe40000001814 */
[----:B------:R-:W2:Y:S01]  /*595e0*/  LDL.LU.64 R22, [R1+0x1858] ;  /* 0x0018580001167983 */ /* 0x000ea20000300a00 */
[----:B------:R-:W4:Y:S11]  /*595f0*/  LDL.LU.64 R20, [R1+0x1850] ;  /* 0x0018500001147983 */ /* 0x000f360000300a00 */
[----:B------:R-:W-:Y:S09]  /*59600*/  @!UPT UIADD3 URZ, URZ, URZ, URZ ;  /* 0x0000003f3f3ff290 */ /* 0x000ff2000fffe03f */
[----:B------:R-:W-:Y:S01]  /*59610*/  STL.64 [R1+0x920], R16 ;  /* 0x0009201001007387 */ /* 0x000fe20000100a00 */
[----:B------:R0:W-:Y:S03]  /*59620*/  STL.64 [R1+0x928], R18 ;  /* 0x0009281201007387 */ /* 0x0001e60000100a00 */
[----:B0-----:R-:W4:Y:S01]  /*59630*/  LDL.LU.64 R18, [R1+0x1848] ;  /* 0x0018480001127983 */ /* 0x001f220000300a00 */
[----:B------:R-:W4:Y:S02]  /*59640*/  LDL.LU.64 R16, [R1+0x1840] ;  /* 0x0018400001107983 */ /* 0x000f240000300a00 */
[----:B------:R-:W-:Y:S02]  /*59650*/  STL [R1+0x14d8], R29 ;  /* 0x0014d81d01007387 */ /* 0x000fe40000100800 */
[----:B------:R-:W-:Y:S01]  /*59660*/  STL.64 [R1+0x1838], R10 ;  /* 0x0018380a01007387 */ /* 0x000fe20000100a00 */
[----:B------:R0:W-:Y:S04]  /*59670*/  STL.64 [R1+0x1830], R8 ;  /* 0x0018300801007387 */ /* 0x0001e80000100a00 */
[----:B0-----:R-:W4:Y:S01]  /*59680*/  LDL.LU R8, [R1+0x3b0] ;  /* 0x0003b00001087983 */ /* 0x001f220000300800 */
[----:B------:R-:W4:Y:S02]  /*59690*/  LDL.LU R9, [R1+0x3b4] ;  /* 0x0003b40001097983 */ /* 0x000f240000300800 */
[----:B------:R-:W4:Y:S02]  /*596a0*/  LDL.LU R10, [R1+0x3b8] ;  /* 0x0003b800010a7983 */ /* 0x000f240000300800 */
[----:B------:R-:W4:Y:S02]  /*596b0*/  LDL.LU R11, [R1+0x3bc] ;  /* 0x0003bc00010b7983 */ /* 0x000f240000300800 */
[----:B-----5:R-:W-:Y:S01]  /*596c0*/  FFMA R13, R13, c[0x0][0x188], -R28 ;  /* 0x000062000d0d7a23 */ /* 0x020fe2000000081c */
[----:B---3--:R-:W-:Y:S04]  /*596d0*/  STL.64 [R1+0x1800], R14 ;  /* 0x0018000e01007387 */ /* 0x008fe80000100a00 */
[----:B------:R0:W-:Y:S04]  /*596e0*/  STL.64 [R1+0x17f8], R12 ;  /* 0x0017f80c01007387 */ /* 0x0001e80000100a00 */
[----:B0-----:R-:W3:Y:S01]  /*596f0*/  LDL.LU R12, [R1+0xbe0] ;  /* 0x000be000010c7983 */ /* 0x001ee20000300800 */
[----:B------:R-:W5:Y:S02]  /*59700*/  LDL.LU R13, [R1+0xbd0] ;  /* 0x000bd000010d7983 */ /* 0x000f640000300800 */
[----:B------:R-:W3:Y:S02]  /*59710*/  LDL R14, [R1+0x8] ;  /* 0x00000800010e7983 */ /* 0x000ee40000100800 */
[----:B------:R-:W3:Y:S01]  /*59720*/  LDL R15, [R1+0xc] ;  /* 0x00000c00010f7983 */ /* 0x000ee20000100800 */
[----:B------:R0:W-:Y:S02]  /*59730*/  STL [R1+0x14dc], R28 ;  /* 0x0014dc1c01007387 */ /* 0x0001e40000100800 */
[----:B0-----:R-:W0:Y:S01]  /*59740*/  MUFU.EX2 R28, R5 ;  /* 0x00000005001c7308 */ /* 0x001e220000000800 */
[----:B------:R-:W-:Y:S01]  /*59750*/  FFMA R0, R0, c[0x0][0x188], -R29 ;  /* 0x0000620000007a23 */ /* 0x000fe2000000081d */
[----:B0-----:R0:W-:Y:S01]  /*59760*/  STL [R1], R28 ;  /* 0x0000001c01007387 */ /* 0x0011e20000100800 */
[----:B--2---:R-:W-:Y:S01]  /*59770*/  IMAD.MOV.U32 R29, RZ, RZ, R23 ;  /* 0x000000ffff1d7224 */ /* 0x004fe200078e0017 */
[----:B0-----:R-:W-:Y:S01]  /*59780*/  MOV R28, R22 ;  /* 0x00000016001c7202 */ /* 0x001fe20000000f00 */
[----:B----4-:R-:W-:Y:S01]  /*59790*/  FADD R5, R21, R20 ;  /* 0x0000001415057221 */ /* 0x010fe20000000000 */
[----:B------:R-:W-:Y:S01]  /*597a0*/  HMMA.16816.F32 R8, R24, R22, R8 ;  /* 0x000000161808723c */ /* 0x000fe20000001808 */
[----:B------:R-:W-:-:S02]  /*597b0*/  FADD R3, R16, R3 ;  /* 0x0000000310037221 */ /* 0x000fc40000000000 */
[----:B------:R-:W-:Y:S02]  /*597c0*/  FMUL R16, R0, 1.4426950216293334961 ;  /* 0x3fb8aa3b00107820 */ /* 0x000fe40000400000 */
[----:B------:R-:W-:Y:S11]  /*597d0*/  FADD R0, R17, R4 ;  /* 0x0000000411007221 */ /* 0x000ff60000000000 */
[----:B------:R-:W-:Y:S07]  /*597e0*/  @!UPT UIADD3 URZ, URZ, URZ, URZ ;  /* 0x0000003f3f3ff290 */ /* 0x000fee000fffe03f */
[----:B------:R-:W-:Y:S01]  /*597f0*/  STL.64 [R1+0x930], R8 ;  /* 0x0009300801007387 */ /* 0x000fe20000100a00 */
[----:B------:R0:W-:Y:S03]  /*59800*/  STL.64 [R1+0x938], R10 ;  /* 0x0009380a01007387 */ /* 0x0001e60000100a00 */
[----:B0-----:R-:W2:Y:S01]  /*59810*/  LDL.LU.64 R10, [R1+0x1838] ;  /* 0x00183800010a7983 */ /* 0x001ea20000300a00 */
[----:B------:R-:W4:Y:S02]  /*59820*/  LDL.LU.64 R8, [R1+0x1830] ;  /* 0x0018300001087983 */ /* 0x000f240000300a00 */
[----:B------:R-:W2:Y:S02]  /*59830*/  LDL.LU.64 R22, [R1+0x1828] ;  /* 0x0018280001167983 */ /* 0x000ea40000300a00 */
[----:B------:R-:W2:Y:S01]  /*59840*/  LDL.LU.64 R20, [R1+0x1820] ;  /* 0x0018200001147983 */ /* 0x000ea20000300a00 */
[----:B------:R-:W-:Y:S01]  /*59850*/  STL [R1+0x1604], R29 ;  /* 0x0016041d01007387 */ /* 0x000fe20000100800 */
[----:B------:R0:W-:Y:S03]  /*59860*/  STL [R1+0x1600], R28 ;  /* 0x0016001c01007387 */ /* 0x0001e60000100800 */
[----:B0-----:R-:W3:Y:S01]  /*59870*/  LDL.LU R28, [R1+0xb70] ;  /* 0x000b7000011c7983 */ /* 0x001ee20000300800 */
[----:B------:R-:W3:Y:S02]  /*59880*/  LDL.LU R4, [R1+0xbc4] ;  /* 0x000bc40001047983 */ /* 0x000ee40000300800 */
[----:B------:R-:W3:Y:S02]  /*59890*/  LDL.LU R29, [R1+0xb9c] ;  /* 0x000b9c00011d7983 */ /* 0x000ee40000300800 */
[----:B------:R-:W3:Y:S01]  /*598a0*/  LDL.LU R17, [R1+0xb90] ;  /* 0x000b900001117983 */ /* 0x000ee20000300800 */
[----:B------:R-:W-:Y:S01]  /*598b0*/  STL.64 [R1+0x1810], R18 ;  /* 0x0018101201007387 */ /* 0x000fe20000100a00 */
[----:B--2---:R-:W-:-:S02]  /*598c0*/  FADD R5, R21, R5 ;  /* 0x0000000515057221 */ /* 0x004fc40000000000 */
[----:B------:R0:W-:Y:S01]  /*598d0*/  MUFU.EX2 R21, R16 ;  /* 0x0000001000157308 */ /* 0x0001e20000000800 */
[----:B---3--:R1:W-:Y:S01]  /*598e0*/  STL [R1+0x1808], R17 ;  /* 0x0018081101007387 */ /* 0x0083e20000100800 */
[----:B0-----:R-:W2:Y:S03]  /*598f0*/  LDL.LU R16, [R1+0x3a0] ;  /* 0x0003a00001107983 */ /* 0x001ea60000300800 */
[----:B-1----:R-:W2:Y:S01]  /*59900*/  LDL.LU R17, [R1+0x3a4] ;  /* 0x0003a40001117983 */ /* 0x002ea20000300800 */
[----:B------:R-:W2:Y:S01]  /*59910*/  LDL.LU R18, [R1+0x3a8] ;  /* 0x0003a80001127983 */ /* 0x000ea20000300800 */
[----:B------:R-:W-:Y:S01]  /*59920*/  MOV R19, R22 ;  /* 0x0000001600137202 */ /* 0x000fe20000000f00 */
[----:B------:R-:W-:Y:S02]  /*59930*/  FADD R2, R4, R2 ;  /* 0x0000000204027221 */ /* 0x000fe40000000000 */
[----:B------:R-:W-:-:S02]  /*59940*/  FADD R3, R12, R3 ;  /* 0x000000030c037221 */ /* 0x000fc40000000000 */
[----:B-----5:R-:W-:Y:S01]  /*59950*/  FADD R4, R13, R0 ;  /* 0x000000000d047221 */ /* 0x020fe20000000000 */
[----:B------:R-:W3:Y:S01]  /*59960*/  LDL.LU R22, [R1+0x1818] ;  /* 0x0018180001167983 */ /* 0x000ee20000300800 */
[----:B------:R-:W-:Y:S02]  /*59970*/  FADD R0, R7, R5 ;  /* 0x0000000507007221 */ /* 0x000fe40000000000 */
[----:B------:R-:W-:Y:S01]  /*59980*/  FADD R3, R6, R3 ;  /* 0x0000000306037221 */ /* 0x000fe20000000000 */
[----:B--2---:R-:W-:Y:S01]  /*59990*/  HMMA.16816.F32 R12, R24, R14, R16 ;  /* 0x0000000e180c723c */ /* 0x004fe20000001810 */
[----:B------:R-:W2:Y:S01]  /*599a0*/  LDL.LU.64 R18, [R1+0x1810] ;  /* 0x0018100001127983 */ /* 0x000ea20000300a00 */
[----:B------:R-:W5:Y:S11]  /*599b0*/  LDL.LU R17, [R1+0x1808] ;  /* 0x0018080001117983 */ /* 0x000f760000300800 */
[----:B------:R-:W-:Y:S10]  /*599c0*/  @!UPT UIADD3 URZ, URZ, URZ, URZ ;  /* 0x0000003f3f3ff290 */ /* 0x000ff4000fffe03f */
[----:B------:R-:W-:Y:S01]  /*599d0*/  STL.64 [R1+0x910], R12 ;  /* 0x0009100c01007387 */ /* 0x000fe20000100a00 */
[----:B------:R0:W-:Y:S03]  /*599e0*/  STL.64 [R1+0x918], R14 ;  /* 0x0009180e01007387 */ /* 0x0001e60000100a00 */
[----:B0-----:R-:W3:Y:S01]  /*599f0*/  LDL.LU.64 R14, [R1+0x1800] ;  /* 0x00180000010e7983 */ /* 0x001ee20000300a00 */
[----:B------:R-:W3:Y:S02]  /*59a00*/  LDL.LU.64 R12, [R1+0x17f8] ;  /* 0x0017f800010c7983 */ /* 0x000ee40000300a00 */
[----:B------:R-:W3:Y:S02]  /*59a10*/  LDL.LU R5, [R1+0xb7c] ;  /* 0x000b7c0001057983 */ /* 0x000ee40000300800 */
[----:B------:R-:W3:Y:S01]  /*59a20*/  LDL.LU R7, [R1+0xb80] ;  /* 0x000b800001077983 */ /* 0x000ee20000300800 */
[----:B------:R-:W3:Y:S01]  /*59a30*/  LDL.LU R6, [R1+0xb6c] ;  /* 0x000b6c0001067983 */ /* 0x000ee20000300800 */
[----:B------:R-:W5:Y:S02]  /*59a40*/  LDL.LU R16, [R1+0xb84] ;  /* 0x000b840001107983 */ /* 0x000f640000300800 */
[----:B----4-:R-:W-:-:S02]  /*59a50*/  FMUL R8, R8, 1.4426950216293334961 ;  /* 0x3fb8aa3b08087820 */ /* 0x010fc40000400000 */
[----:B------:R-:W-:Y:S02]  /*59a60*/  FADD R2, R20, R2 ;  /* 0x0000000214027221 */ /* 0x000fe40000000000 */
[----:B------:R0:W1:Y:S01]  /*59a70*/  MUFU.EX2 R20, R8 ;  /* 0x0000000800147308 */ /* 0x0000620000000800 */
[----:B--2---:R-:W-:Y:S04]  /*59a80*/  STL.64 [R1+0x17e8], R18 ;  /* 0x0017e81201007387 */ /* 0x004fe80000100a00 */
[----:B-----5:R2:W-:Y:S02]  /*59a90*/  STL.64 [R1+0x17e0], R16 ;  /* 0x0017e01001007387 */ /* 0x0205e40000100a00 */
[----:B--2---:R-:W-:Y:S02]  /*59aa0*/  MOV R16, R23 ;  /* 0x0000001700107202 */ /* 0x004fe40000000f00 */
[----:B------:R-:W3:Y:S01]  /*59ab0*/  LDL.LU R23, [R1+0x17f0] ;  /* 0x0017f00001177983 */ /* 0x000ee20000300800 */
[----:B------:R-:W3:Y:S02]  /*59ac0*/  LDL.LU R17, [R1+0x394] ;  /* 0x0003940001117983 */ /* 0x000ee40000300800 */
[----:B------:R-:W3:Y:S02]  /*59ad0*/  LDL.LU R18, [R1+0x398] ;  /* 0x0003980001127983 */ /* 0x000ee40000300800 */
[----:B------:R-:W3:Y:S01]  /*59ae0*/  LDL.LU R19, [R1+0x39c] ;  /* 0x00039c0001137983 */ /* 0x000ee20000300800 */
[----:B0-----:R-:W2:Y:S01]  /*59af0*/  LDL.LU R8, [R1+0xb8c] ;  /* 0x000b8c0001087983 */ /* 0x001ea20000300800 */
[----:B---3--:R-:W-:Y:S01]  /*59b00*/  HMMA.16816.F32 R16, R24, R22, R16 ;  /* 0x000000161810723c */ /* 0x008fe20000001810 */
[----:B--2---:R-:W-:-:S02]  /*59b10*/  FADD R4, R8, R4 ;  /* 0x0000000408047221 */ /* 0x004fc40000000000 */
[----:B------:R-:W-:Y:S11]  /*59b20*/  FMUL R8, R12, 1.4426950216293334961 ;  /* 0x3fb8aa3b0c087820 */ /* 0x000ff60000400000 */
[----:B------:R-:W-:Y:S09]  /*59b30*/  @!UPT UIADD3 URZ, URZ, URZ, URZ ;  /* 0x0000003f3f3ff290 */ /* 0x000ff2000fffe03f */
[----:B------:R-:W-:Y:S01]  /*59b40*/  STL.64 [R1+0x8e0], R16 ;  /* 0x0008e01001007387 */ /* 0x000fe20000100a00 */
[----:B------:R0:W-:Y:S03]  /*59b50*/  STL.64 [R1+0x8e8], R18 ;  /* 0x0008e81201007387 */ /* 0x0001e60000100a00 */
[----:B0-----:R-:W2:Y:S01]  /*59b60*/  LDL.LU.64 R18, [R1+0x17e8] ;  /* 0x0017e80001127983 */ /* 0x001ea20000300a00 */
[----:B------:R-:W3:Y:S02]  /*59b70*/  LDL.LU.64 R16, [R1+0x17e0] ;  /* 0x0017e00001107983 */ /* 0x000ee40000300a00 */
[----:B------:R0:W-:Y:S02]  /*59b80*/  STL [R1+0x162c], R22 ;  /* 0x00162c1601007387 */ /* 0x0001e40000100800 */
[----:B------:R-:W-:Y:S01]  /*59b90*/  STL [R1+0x1628], R23 ;  /* 0x0016281701007387 */ /* 0x000fe20000100800 */
[----:B0-----:R-:W4:Y:S01]  /*59ba0*/  LDL.LU R22, [R1+0xb88] ;  /* 0x000b880001167983 */ /* 0x001f220000300800 */
[----:B------:R-:W5:Y:S02]  /*59bb0*/  LDL.LU R12, [R1+0xb78] ;  /* 0x000b7800010c7983 */ /* 0x000f640000300800 */
[----:B------:R-:W-:Y:S01]  /*59bc0*/  STL.64 [R1+0x17d0], R14 ;  /* 0x0017d00e01007387 */ /* 0x000fe20000100a00 */
[----:B-----5:R0:W-:Y:S04]  /*59bd0*/  STL.64 [R1+0x17c8], R12 ;  /* 0x0017c80c01007387 */ /* 0x0201e80000100a00 */
[----:B0-----:R-:W5:Y:S01]  /*59be0*/  LDL.LU R12, [R1+0x380] ;  /* 0x00038000010c7983 */ /* 0x001f620000300800 */
[----:B------:R-:W5:Y:S02]  /*59bf0*/  LDL.LU R13, [R1+0x384] ;  /* 0x00038400010d7983 */ /* 0x000f640000300800 */
[----:B------:R-:W5:Y:S02]  /*59c00*/  LDL.LU R14, [R1+0x388] ;  /* 0x00038800010e7983 */ /* 0x000f640000300800 */
[----:B------:R-:W5:Y:S01]  /*59c10*/  LDL.LU R15, [R1+0x38c] ;  /* 0x00038c00010f7983 */ /* 0x000f620000300800 */
[----:B------:R-:W4:Y:S01]  /*59c20*/  LDL.LU R23, [R1+0x10] ;  /* 0x0000100001177983 */ /* 0x000f220000300800 */
[----:B------:R-:W-:-:S02]  /*59c30*/  FADD R0, R28, R0 ;  /* 0x000000001c007221 */ /* 0x000fc40000000000 */
[----:B------:R-:W-:Y:S02]  /*59c40*/  FADD R5, R5, R2 ;  /* 0x0000000205057221 */ /* 0x000fe40000000000 */
[----:B------:R-:W-:Y:S02]  /*59c50*/  FADD R2, R29, R3 ;  /* 0x000000031d027221 */ /* 0x000fe40000000000 */
[----:B---3--:R-:W-:Y:S02]  /*59c60*/  FADD R3, R17, R4 ;  /* 0x0000000411037221 */ /* 0x008fe40000000000 */
[----:B------:R-:W-:Y:S01]  /*59c70*/  FADD R4, R6, R0 ;  /* 0x0000000006047221 */ /* 0x000fe20000000000 */
[----:B------:R0:W-:Y:S01]  /*59c80*/  MUFU.EX2 R17, R8 ;  /* 0x0000000800117308 */ /* 0x0001e20000000800 */
[----:B----4-:R2:W-:Y:S01]  /*59c90*/  STL.64 [R1+0x17b0], R22 ;  /* 0x0017b01601007387 */ /* 0x0105e20000100a00 */
[----:B-1----:R1:W-:Y:S02]  /*59ca0*/  STL.64 [R1+0x17a8], R20 ;  /* 0x0017a81401007387 */ /* 0x0023e40000100a00 */
[----:B--2---:R-:W-:Y:S01]  /*59cb0*/  IMAD.MOV.U32 R22, RZ, RZ, R18 ;  /* 0x000000ffff167224 */ /* 0x004fe200078e0012 */
[----:B-1----:R-:W2:Y:S01]  /*59cc0*/  LDL.LU R20, [R1+0x370] ;  /* 0x0003700001147983 */ /* 0x002ea20000300800 */
[----:B------:R-:W2:Y:S02]  /*59cd0*/  LDL.LU R21, [R1+0x374] ;  /* 0x0003740001157983 */ /* 0x000ea40000300800 */
[----:B------:R-:W5:Y:S01]  /*59ce0*/  LDL.LU R18, [R1+0x17dc] ;  /* 0x0017dc0001127983 */ /* 0x000f620000300800 */
[----:B------:R-:W-:-:S02]  /*59cf0*/  MOV R23, R19 ;  /* 0x0000001300177202 */ /* 0x000fc40000000f00 */
[----:B------:R-:W5:Y:S01]  /*59d00*/  LDL.LU R19, [R1+0x17d8] ;  /* 0x0017d80001137983 */ /* 0x000f620000300800 */
[----:B------:R-:W3:Y:S02]  /*59d10*/  LDL.LU R29, [R1+0x4] ;  /* 0x00000400011d7983 */ /* 0x000ee40000300800 */
[----:B------:R-:W4:Y:S02]  /*59d20*/  LDL.LU R28, [R1] ;  /* 0x00000000011c7983 */ /* 0x000f240000300800 */
[----:B0-----:R-:W2:Y:S01]  /*59d30*/  LDL.LU R8, [R1+0xba8] ;  /* 0x000ba80001087983 */ /* 0x001ea20000300800 */
[----:B------:R-:W2:Y:S01]  /*59d40*/  LDL.LU R0, [R1+0xba4] ;  /* 0x000ba40001007983 */ /* 0x000ea20000300800 */
[----:B------:R-:W-:Y:S02]  /*59d50*/  FADD R5, R7, R5 ;  /* 0x0000000507057221 */ /* 0x000fe40000000000 */
[----:B------:R-:W3:Y:S02]  /*59d60*/  LDL.LU R6, [R1+0xb40] ;  /* 0x000b400001067983 */ /* 0x000ee40000300800 */
[----:B------:R-:W3:Y:S01]  /*59d70*/  LDL.LU R7, [R1+0xb2c] ;  /* 0x000b2c0001077983 */ /* 0x000ee20000300800 */
[----:B-----5:R-:W-:Y:S01]  /*59d80*/  HMMA.16816.F32 R12, R24, R18, R12 ;  /* 0x00000012180c723c */ /* 0x020fe2000000180c */
[----:B--2---:R-:W-:Y:S11]  /*59d90*/  FADD R0, R0, R2 ;  /* 0x0000000200007221 */ /* 0x004ff60000000000 */
[----:B------:R-:W-:Y:S11]  /*59da0*/  @!UPT UIADD3 URZ, URZ, URZ, URZ ;  /* 0x0000003f3f3ff290 */ /* 0x000ff6000fffe03f */
[----:B------:R-:W-:Y:S01]  /*59db0*/  STL.64 [R1+0x8f0], R12 ;  /* 0x0008f00c01007387 */ /* 0x000fe20000100a00 */
[----:B------:R0:W-:Y:S03]  /*59dc0*/  STL.64 [R1+0x8f8], R14 ;  /* 0x0008f80e01007387 */ /* 0x0001e60000100a00 */
[----:B0-----:R-:W2:Y:S01]  /*59dd0*/  LDL.LU.64 R14, [R1+0x17d0] ;  /* 0x0017d000010e7983 */ /* 0x001ea20000300a00 */
[----:B------:R-:W5:Y:S02]  /*59de0*/  LDL.LU.64 R12, [R1+0x17c8] ;  /* 0x0017c800010c7983 */ /* 0x000f640000300a00 */
[----:B------:R-:W2:Y:S02]  /*59df0*/  LDL.LU R2, [R1+0xb98] ;  /* 0x000b980001027983 */ /* 0x000ea40000300800 */
[----:B------:R-:W-:Y:S02]  /*59e00*/  FMUL R9, R9, 1.4426950216293334961 ;  /* 0x3fb8aa3b09097820 */ /* 0x000fe40000400000 */
[----:B--2---:R-:W-:-:S02]  /*59e10*/  FADD R3, R2, R3 ;  /* 0x0000000302037221 */ /* 0x004fc40000000000 */
[----:B------:R-:W-:Y:S02]  /*59e20*/  FADD R2, R16, R5 ;  /* 0x0000000510027221 */ /* 0x000fe40000000000 */
[----:B------:R-:W0:Y:S01]  /*59e30*/  MUFU.EX2 R16, R9 ;  /* 0x0000000900107308 */ /* 0x000e220000000800 */
[----:B------:R-:W2:Y:S01]  /*59e40*/  LDL.LU R5, [R1+0xb74] ;  /* 0x000b740001057983 */ /* 0x000ea20000300800 */
[----:B------:R-:W-:Y:S03]  /*59e50*/  STL.64 [R1+0x17a0], R18 ;  /* 0x0017a01201007387 */ /* 0x000fe60000100a00 */
[----:B0-----:R0:W-:Y:S02]  /*59e60*/  STL.64 [R1+0x1798], R16 ;  /* 0x0017981001007387 */ /* 0x0011e40000100a00 */
[----:B0-----:R-:W-:Y:S01]  /*59e70*/  MOV R16, R14 ;  /* 0x0000000e00107202 */ /* 0x001fe20000000f00 */
[----:B------:R-:W-:Y:S01]  /*59e80*/  IMAD.MOV.U32 R17, RZ, RZ, R15 ;  /* 0x000000ffff117224 */ /* 0x000fe200078e000f */
[----:B------:R-:W3:Y:S01]  /*59e90*/  LDL.LU R14, [R1+0x17c4] ;  /* 0x0017c400010e7983 */ /* 0x000ee20000300800 */
[----:B------:R-:W3:Y:S01]  /*59ea0*/  LDL.LU R15, [R1+0x17c0] ;  /* 0x0017c000010f7983 */ /* 0x000ee20000300800 */
[----:B------:R-:W-:-:S02]  /*59eb0*/  MOV R18, R10 ;  /* 0x0000000a00127202 */ /* 0x000fc40000000f00 */
[----:B------:R-:W-:Y:S01]  /*59ec0*/  MOV R19, R11 ;  /* 0x0000000b00137202 */ /* 0x000fe20000000f00 */
[----:B------:R-:W4:Y:S01]  /*59ed0*/  LDL.LU R10, [R1+0x17bc] ;  /* 0x0017bc00010a7983 */ /* 0x000f220000300800 */
[----:B------:R-:W4:Y:S02]  /*59ee0*/  LDL.LU R11, [R1+0x17b8] ;  /* 0x0017b800010b7983 */ /* 0x000f240000300800 */
[----:B------:R-:W4:Y:S02]  /*59ef0*/  LDL.LU R9, [R1+0xb64] ;  /* 0x000b640001097983 */ /* 0x000f240000300800 */
[----:B--2---:R-:W-:Y:S02]  /*59f00*/  FADD R4, R5, R4 ;  /* 0x0000000405047221 */ /* 0x004fe40000000000 */
[----:B------:R-:W-:Y:S02]  /*59f10*/  FADD R5, R8, R0 ;  /* 0x0000000008057221 */ /* 0x000fe40000000000 */
[----:B-----5:R-:W-:Y:S01]  /*59f20*/  FMUL R8, R13, 1.4426950216293334961 ;  /* 0x3fb8aa3b0d087820 */ /* 0x020fe20000400000 */
[----:B------:R-:W2:Y:S01]  /*59f30*/  LDL.LU R0, [R1+0xba0] ;  /* 0x000ba00001007983 */ /* 0x000ea20000300800 */
[----:B------:R-:W5:Y:S01]  /*59f40*/  LDL.LU R13, [R1+0xb50] ;  /* 0x000b5000010d7983 */ /* 0x000f620000300800 */
[----:B---3--:R-:W-:Y:S11]  /*59f50*/  HMMA.16816.F32 R20, R24, R14, R20 ;  /* 0x0000000e1814723c */ /* 0x008ff60000001814 */
[----:B------:R-:W-:Y:S11]  /*59f60*/  @!UPT UIADD3 URZ, URZ, URZ, URZ ;  /* 0x0000003f3f3ff290 */ /* 0x000ff6000fffe03f */
[----:B------:R-:W-:Y:S01]  /*59f70*/  @!UPT UIADD3 URZ, URZ, URZ, URZ ;  /* 0x0000003f3f3ff290 */ /* 0x000fe2000fffe03f */
[----:B------:R-:W-:Y:S01]  /*59f80*/  STL.64 [R1+0x8d0], R20 ;  /* 0x0008d01401007387 */ /* 0x000fe20000100a00 */
[----:B------:R0:W-:Y:S03]  /*59f90*/  STL.64 [R1+0x8d8], R22 ;  /* 0x0008d81601007387 */ /* 0x0001e60000100a00 */
[----:B0-----:R-:W3:Y:S01]  /*59fa0*/  LDL.LU.64 R22, [R1+0x17b0] ;  /* 0x0017b00001167983 */ /* 0x001ee20000300a00 */
[----:B------:R-:W4:Y:S02]  /*59fb0*/  LDL.LU.64 R20, [R1+0x17a8] ;  /* 0x0017a80001147983 */ /* 0x000f240000300a00 */
[----:B--2---:R-:W-:Y:S02]  /*59fc0*/  FADD R3, R0, R3 ;  /* 0x0000000300037221 */ /* 0x004fe40000000000 */
[----:B------:R-:W-:Y:S02]  /*59fd0*/  FADD R0, R12, R4 ;  /* 0x000000040c007221 */ /* 0x000fe40000000000 */
[----:B------:R-:W2:Y:S01]  /*59fe0*/  LDL.LU R4, [R1+0xb3c] ;  /* 0x000b3c0001047983 */ /* 0x000ea20000300800 */
[----:B------:R0:W1:Y:S01]  /*59ff0*/  MUFU.EX2 R12, R8 ;  /* 0x00000008000c7308 */ /* 0x0000620000000800 */
[----:B---3--:R-:W-:-:S02]  /*5a000*/  FADD R2, R22, R2 ;  /* 0x0000000216027221 */ /* 0x008fc40000000000 */
[----:B------:R-:W3:Y:S01]  /*5a010*/  LDL.LU R22, [R1+0xb48] ;  /* 0x000b480001167983 */ /* 0x000ee20000300800 */
[----:B0-----:R-:W2:Y:S02]  /*5a020*/  LDL.LU R8, [R1+0xb68] ;  /* 0x000b680001087983 */ /* 0x001ea40000300800 */
[----:B--2---:R-:W-:Y:S02]  /*5a030*/  FADD R8, R8, R5 ;  /* 0x0000000508087221 */ /* 0x004fe40000000000 */
[----:B------:R-:W2:Y:S01]  /*5a040*/  LDL.LU R5, [R1+0xb54] ;  /* 0x000b540001057983 */ /* 0x000ea20000300800 */
[----:B------:R-:W-:Y:S01]  /*5a050*/  FADD R4, R4, R2 ;  /* 0x0000000204047221 */ /* 0x000fe20000000000 */
[----:B----4-:R-:W-:Y:S01]  /*5a060*/  HMMA.16816.F32 R16, R24, R10, R16 ;  /* 0x0000000a1810723c */ /* 0x010fe20000001810 */
[----:B--2---:R-:W-:Y:S02]  /*5a070*/  FADD R5, R5, R3 ;  /* 0x0000000305057221 */ /* 0x004fe40000000000 */
[----:B------:R-:W2:Y:S01]  /*5a080*/  LDL.LU R3, [R1+0xb34] ;  /* 0x000b340001037983 */ /* 0x000ea20000300800 */
[----:B------:R-:W4:Y:S11]  /*5a090*/  LDL.LU R2, [R1+0xb4c] ;  /* 0x000b4c0001027983 */ /* 0x000f360000300800 */
[----:B------:R-:W-:Y:S08]  /*5a0a0*/  @!UPT UIADD3 URZ, URZ, URZ, URZ ;  /* 0x0000003f3f3ff290 */ /* 0x000ff0000fffe03f */
[----:B------:R-:W-:Y:S02]  /*5a0b0*/  STL.64 [R1+0x8c0], R16 ;  /* 0x0008c01001007387 */ /* 0x000fe40000100a00 */
[----:B------:R0:W-:Y:S02]  /*5a0c0*/  STL.64 [R1+0x8c8], R18 ;  /* 0x0008c81201007387 */ /* 0x0001e40000100a00 */
[----:B------:R-:W-:Y:S01]  /*5a0d0*/  FADD R4, R6, R4 ;  /* 0x0000000406047221 */ /* 0x000fe20000000000 */
[----:B0-----:R-:W3:Y:S01]  /*5a0e0*/  LDL.LU.64 R18, [R1+0x17a0] ;  /* 0x0017a00001127983 */ /* 0x001ee20000300a00 */
[----:B------:R-:W3:Y:S02]  /*5a0f0*/  LDL.LU.64 R16, [R1+0x1798] ;  /* 0x0017980001107983 */ /* 0x000ee40000300a00 */
[----:B------:R0:W-:Y:S02]  /*5a100*/  STL [R1+0x1700], R10 ;  /* 0x0017000a01007387 */ /* 0x0001e40000100800 */
[----:B------:R0:W-:Y:S02]  /*5a110*/  STL [R1+0x16d8], R11 ;  /* 0x0016d80b01007387 */ /* 0x0001e40000100800 */
[----:B--2---:R-:W-:-:S02]  /*5a120*/  FADD R0, R3, R0 ;  /* 0x0000000003007221 */ /* 0x004fc40000000000 */
[----:B------:R-:W-:Y:S02]  /*5a130*/  FADD R3, R9, R8 ;  /* 0x0000000809037221 */ /* 0x000fe40000000000 */
[----:B------:R-:W2:Y:S01]  /*5a140*/  LDL.LU R8, [R1+0x1c0] ;  /* 0x0001c00001087983 */ /* 0x000ea20000300800 */
[----:B------:R-:W2:Y:S02]  /*5a150*/  LDL.LU R9, [R1+0x1c4] ;  /* 0x0001c40001097983 */ /* 0x000ea40000300800 */
[----:B0-----:R-:W2:Y:S02]  /*5a160*/  LDL.LU R10, [R1+0x1c8] ;  /* 0x0001c800010a7983 */ /* 0x001ea40000300800 */
[----:B------:R-:W2:Y:S02]  /*5a170*/  LDL.LU R11, [R1+0x1cc] ;  /* 0x0001cc00010b7983 */ /* 0x000ea40000300800 */
[----:B----4-:R-:W-:Y:S02]  /*5a180*/  FADD R2, R2, R5 ;  /* 0x0000000502027221 */ /* 0x010fe40000000000 */
[----:B------:R-:W-:Y:S01]  /*5a190*/  FADD R0, R7, R0 ;  /* 0x0000000007007221 */ /* 0x000fe20000000000 */
[----:B------:R-:W4:Y:S01]  /*5a1a0*/  LDL.LU R5, [R1+0xb5c] ;  /* 0x000b5c0001057983 */ /* 0x000f220000300800 */
[----:B------:R-:W2:Y:S02]  /*5a1b0*/  LDL.LU R6, [R1+0x1790] ;  /* 0x0017900001067983 */ /* 0x000ea40000300800 */
[----:B------:R-:W2:Y:S02]  /*5a1c0*/  LDL.LU R7, [R1+0x178c] ;  /* 0x00178c0001077983 */ /* 0x000ea40000300800 */
[----:B--2---:R-:W-:Y:S01]  /*5a1d0*/  HMMA.16816.F32 R8, R24, R6, R8 ;  /* 0x000000061808723c */ /* 0x004fe20000001808 */
[----:B----4-:R-:W-:-:S02]  /*5a1e0*/  FADD R3, R5, R3 ;  /* 0x0000000305037221 */ /* 0x010fc40000000000 */
[----:B-----5:R-:W-:-:S03]  /*5a1f0*/  FADD R5, R13, R2 ;  /* 0x000000020d057221 */ /* 0x020fc60000000000 */
[----:B------:R-:W-:Y:S02]  /*5a200*/  STL [R1+0x1788], R3 ;  /* 0x0017880301007387 */ /* 0x000fe40000100800 */
[----:B------:R-:W-:Y:S01]  /*5a210*/  STL [R1+0x1784], R5 ;  /* 0x0017840501007387 */ /* 0x000fe20000100800 */
[----:B------:R-:W-:Y:S01]  /*5a220*/  F2FP.PACK_AB R24, R29, R23 ;  /* 0x000000171d18723e */ /* 0x000fe200000000ff */
[----:B------:R-:W-:Y:S01]  /*5a230*/  STL [R1+0x1654], R6 ;  /* 0x0016540601007387 */ /* 0x000fe20000100800 */
[----:B------:R-:W-:Y:S11]  /*5a240*/  STL [R1+0x1650], R7 ;  /* 0x0016500701007387 */ /* 0x000ff60000100800 */
[----:B------:R-:W-:Y:S01]  /*5a250*/  @!UPT UIADD3 URZ, URZ, URZ, URZ ;  /* 0x0000003f3f3ff290 */ /* 0x000fe2000fffe03f */
[----:B------:R-:W-:Y:S01]  /*5a260*/  STL.64 [R1+0x800], R8 ;  /* 0x0008000801007387 */ /* 0x000fe20000100a00 */
[----:B------:R0:W-:Y:S02]  /*5a270*/  STL.64 [R1+0x808], R10 ;  /* 0x0008080a01007387 */ /* 0x0001e40000100a00 */
[----:B------:R-:W-:Y:S02]  /*5a280*/  STL [R1+0x1780], R24 ;  /* 0x0017801801007387 */ /* 0x000fe40000100800 */
[----:B------:R-:W-:Y:S01]  /*5a290*/  STL [R1+0x1658], R29 ;  /* 0x0016581d01007387 */ /* 0x000fe20000100800 */
[----:B------:R2:W-:Y:S01]  /*5a2a0*/  STL [R1+0x1690], R23 ;  /* 0x0016901701007387 */ /* 0x0005e20000100800 */
[----:B------:R-:W-:Y:S02]  /*5a2b0*/  STL.64 [R1+0x1688], R20 ;  /* 0x0016881401007387 */ /* 0x000fe40000100a00 */
[----:B------:R-:W-:Y:S02]  /*5a2c0*/  STL [R1+0x165c], R28 ;  /* 0x00165c1c01007387 */ /* 0x000fe40000100800 */
[----:B---3--:R-:W-:Y:S01]  /*5a2d0*/  STL.64 [R1+0x1610], R18 ;  /* 0x0016101201007387 */ /* 0x008fe20000100a00 */
[----:B------:R-:W-:Y:S04]  /*5a2e0*/  STL.64 [R1+0x1608], R16 ;  /* 0x0016081001007387 */ /* 0x000fe80000100a00 */
[----:B0-----:R-:W3:Y:S01]  /*5a2f0*/  LDL.LU R10, [R1+0x178] ;  /* 0x00017800010a7983 */ /* 0x001ee20000300800 */
[----:B------:R-:W3:Y:S02]  /*5a300*/  LDL.LU R11, [R1+0x17c] ;  /* 0x00017c00010b7983 */ /* 0x000ee40000300800 */
[----:B--2---:R-:W2:Y:S02]  /*5a310*/  LDL.LU R23, [R1+0xb04] ;  /* 0x000b040001177983 */ /* 0x004ea40000300800 */
[----:B--2---:R-:W-:Y:S01]  /*5a320*/  STL [R1+0x1728], R23 ;  /* 0x0017281701007387 */ /* 0x004fe20000100800 */
[----:B------:R-:W2:Y:S03]  /*5a330*/  LDL.LU R29, [R1+0xaf0] ;  /* 0x000af000011d7983 */ /* 0x000ea60000300800 */
[----:B--2---:R-:W-:Y:S01]  /*5a340*/  STL [R1+0x1750], R29 ;  /* 0x0017501d01007387 */ /* 0x004fe20000100800 */
[----:B------:R-:W2:Y:S03]  /*5a350*/  LDL.LU R7, [R1+0xae8] ;  /* 0x000ae80001077983 */ /* 0x000ea60000300800 */
[----:B--2---:R-:W-:Y:S01]  /*5a360*/  STL [R1+0x1754], R7 ;  /* 0x0017540701007387 */ /* 0x004fe20000100800 */
[----:B------:R-:W2:Y:S03]  /*5a370*/  LDL.LU R6, [R1+0xad4] ;  /* 0x000ad40001067983 */ /* 0x000ea60000300800 */
[----:B--2---:R-:W-:Y:S01]  /*5a380*/  STL [R1+0x1758], R6 ;  /* 0x0017580601007387 */ /* 0x004fe20000100800 */
[----:B------:R-:W2:Y:S02]  /*5a390*/  LDL.LU R8, [R1+0xac4] ;  /* 0x000ac40001087983 */ /* 0x000ea40000300800 */
[----:B------:R-:W4:Y:S02]  /*5a3a0*/  LDL.LU R13, [R1+0xab4] ;  /* 0x000ab400010d7983 */ /* 0x000f240000300800 */
[----:B------:R0:W-:Y:S01]  /*5a3b0*/  STL.64 [R1+0x1710], R14 ;  /* 0x0017100e01007387 */ /* 0x0001e20000100a00 */
[----:B-1----:R-:W-:Y:S01]  /*5a3c0*/  F2FP.PACK_AB R27, R12, R16 ;  /* 0x000000100c1b723e */ /* 0x002fe200000000ff */
[----:B----4-:R1:W-:Y:S01]  /*5a3d0*/  STL.64 [R1+0x1708], R12 ;  /* 0x0017080c01007387 */ /* 0x0103e20000100a00 */
[----:B0-----:R-:W4:Y:S02]  /*5a3e0*/  LDL.LU R14, [R1+0x188] ;  /* 0x00018800010e7983 */ /* 0x001f240000300800 */
[----:B------:R-:W4:Y:S02]  /*5a3f0*/  LDL.LU R15, [R1+0x18c] ;  /* 0x00018c00010f7983 */ /* 0x000f240000300800 */
[----:B------:R-:W5:Y:S01]  /*5a400*/  LDL.LU R23, [R1+0xaf8] ;  /* 0x000af80001177983 */ /* 0x000f620000300800 */
[----:B-1----:R-:W2:Y:S01]  /*5a410*/  LDL.LU R12, [R1+0xb14] ;  /* 0x000b1400010c7983 */ /* 0x002ea20000300800 */
[----:B------:R-:W2:Y:S02]  /*5a420*/  LDL.LU R13, [R1+0xb00] ;  /* 0x000b0000010d7983 */ /* 0x000ea40000300800 */
[----:B------:R-:W-:Y:S01]  /*5a430*/  FADD R2, R22, R4 ;  /* 0x0000000416027221 */ /* 0x000fe20000000000 */
[----:B----4-:R0:W-:Y:S04]  /*5a440*/  STL.64 [R1+0x1738], R14 ;  /* 0x0017380e01007387 */ /* 0x0101e80000100a00 */
[----:B--2---:R1:W-:Y:S01]  /*5a450*/  STL.64 [R1+0x1730], R12 ;  /* 0x0017300c01007387 */ /* 0x0043e20000100a00 */
[----:B0-----:R-:W2:Y:S02]  /*5a460*/  LDL.LU R14, [R1+0x198] ;  /* 0x00019800010e7983 */ /* 0x001ea40000300800 */
[----:B------:R-:W2:Y:S02]  /*5a470*/  LDL.LU R15, [R1+0x19c] ;  /* 0x00019c00010f7983 */ /* 0x000ea40000300800 */
[----:B------:R-:W4:Y:S01]  /*5a480*/  LDL.LU R4, [R1+0xb1c] ;  /* 0x000b1c0001047983 */ /* 0x000f220000300800 */
[----:B------:R-:W3:Y:S01]  /*5a490*/  LDL.LU R6, [R1+0xb08] ;  /* 0x000b080001067983 */ /* 0x000ee20000300800 */
[----:B------:R-:W3:Y:S02]  /*5a4a0*/  LDL.LU R7, [R1+0xaf4] ;  /* 0x000af40001077983 */ /* 0x000ee40000300800 */
[----:B------:R-:W3:Y:S01]  /*5a4b0*/  LDL.LU R29, [R1+0xb20] ;  /* 0x000b2000011d7983 */ /* 0x000ee20000300800 */
[----:B-1----:R-:W3:Y:S01]  /*5a4c0*/  LDL.LU R12, [R1+0xb10] ;  /* 0x000b1000010c7983 */ /* 0x002ee20000300800 */
[----:B------:R-:W3:Y:S01]  /*5a4d0*/  LDL.LU R13, [R1+0xafc] ;  /* 0x000afc00010d7983 */ /* 0x000ee20000300800 */
[----:B------:R-:W-:-:S02]  /*5a4e0*/  F2FP.PACK_AB R26, R21, R28 ;  /* 0x0000001c151a723e */ /* 0x000fc400000000ff */
[----:B------:R-:W-:Y:S01]  /*5a4f0*/  F2FP.PACK_AB R25, R17, R20 ;  /* 0x000000141119723e */ /* 0x000fe200000000ff */
[----:B--2---:R0:W-:Y:S04]  /*5a500*/  STL.64 [R1+0x1768], R14 ;  /* 0x0017680e01007387 */ /* 0x0041e80000100a00 */
[----:B---3--:R1:W-:Y:S01]  /*5a510*/  STL.64 [R1+0x1760], R12 ;  /* 0x0017600c01007387 */ /* 0x0083e20000100a00 */
[----:B0-----:R-:W2:Y:S02]  /*5a520*/  LDL.LU R14, [R1+0x1a8] ;  /* 0x0001a800010e7983 */ /* 0x001ea40000300800 */
[----:B------:R-:W2:Y:S02]  /*5a530*/  LDL.LU R15, [R1+0x1ac] ;  /* 0x0001ac00010f7983 */ /* 0x000ea40000300800 */
[----:B------:R-:W3:Y:S01]  /*5a540*/  LDL.LU R3, [R1+0xb38] ;  /* 0x000b380001037983 */ /* 0x000ee20000300800 */
[----:B------:R-:W2:Y:S01]  /*5a550*/  LDL.LU R5, [R1+0xb60] ;  /* 0x000b600001057983 */ /* 0x000ea20000300800 */
[----:B------:R-:W2:Y:S03]  /*5a560*/  LDL.LU R24, [R1+0xb58] ;  /* 0x000b580001187983 */ /* 0x000ea60000300800 */
[----:B-1----:R-:W2:Y:S01]  /*5a570*/  LDL.LU R12, [R1+0xb44] ;  /* 0x000b4400010c7983 */ /* 0x002ea20000300800 */
[----:B------:R-:W2:Y:S02]  /*5a580*/  LDL.LU R13, [R1+0xb30] ;  /* 0x000b3000010d7983 */ /* 0x000ea40000300800 */
[----:B------:R-:W2:Y:S02]  /*5a590*/  LDL.LU R28, [R1+0xaec] ;  /* 0x000aec00011c7983 */ /* 0x000ea40000300800 */
[----:B------:R-:W2:Y:S01]  /*5a5a0*/  LDL.LU R20, [R1+0xb28] ;  /* 0x000b280001147983 */ /* 0x000ea20000300800 */
[----:B------:R-:W2:Y:S01]  /*5a5b0*/  LDL.LU R21, [R1+0xb18] ;  /* 0x000b180001157983 */ /* 0x000ea20000300800 */
[----:B------:R-:W2:Y:S02]  /*5a5c0*/  LDL.LU R9, [R1+0xae4] ;  /* 0x000ae40001097983 */ /* 0x000ea40000300800 */
        /* <DEDUP_REMOVED lines=12> */
[----:B---3--:R-:W-:Y:S01]  /*5a690*/  FADD R0, R3, R0 ;  /* 0x0000000003007221 */ /* 0x008fe20000000000 */
[----:B--2---:R-:W-:Y:S01]  /*5a6a0*/  STL.64 [R1+0x1778], R10 ;  /* 0x0017780a01007387 */ /* 0x004fe20000100a00 */
[----:B------:R0:W-:Y:S03]  /*5a6b0*/  STL.64 [R1+0x1770], R8 ;  /* 0x0017700801007387 */ /* 0x0001e60000100a00 */
        /* <DEDUP_REMOVED lines=10> */
[----:B--2---:R-:W-:-:S02]  /*5a760*/  FADD R3, R5, R3 ;  /* 0x0000000305037221 */ /* 0x004fc40000000000 */
[----:B------:R-:W2:Y:S02]  /*5a770*/  LDL.LU R5, [R1+0x1784] ;  /* 0x0017840001057983 */ /* 0x000ea40000300800 */
[----:B--2---:R-:W-:Y:S02]  /*5a780*/  FADD R5, R24, R5 ;  /* 0x0000000518057221 */ /* 0x004fe40000000000 */
[----:B------:R-:W2:Y:S01]  /*5a790*/  LDL.LU R24, [R1+0x1780] ;  /* 0x0017800001187983 */ /* 0x000ea20000300800 */
[----:B------:R-:W-:Y:S02]  /*5a7a0*/  FADD R2, R12, R2 ;  /* 0x000000020c027221 */ /* 0x000fe40000000000 */
[----:B------:R-:W-:Y:S02]  /*5a7b0*/  FADD R0, R13, R0 ;  /* 0x000000000d007221 */ /* 0x000fe40000000000 */
[----:B----4-:R-:W-:Y:S01]  /*5a7c0*/  FADD R4, R4, R3 ;  /* 0x0000000304047221 */ /* 0x010fe20000000000 */
[----:B--2---:R-:W-:Y:S01]  /*5a7d0*/  HMMA.16816.F32 R12, R24, R14, R8 ;  /* 0x0000000e180c723c */ /* 0x004fe20000001808 */
[----:B------:R-:W2:Y:S01]  /*5a7e0*/  LDL.LU.64 R10, [R1+0x1778] ;  /* 0x00177800010a7983 */ /* 0x000ea20000300a00 */
[----:B------:R-:W2:Y:S11]  /*5a7f0*/  LDL.LU.64 R8, [R1+0x1770] ;  /* 0x0017700001087983 */ /* 0x000eb60000300a00 */
[----:B------:R-:W-:Y:S10]  /*5a800*/  @!UPT UIADD3 URZ, URZ, URZ, URZ ;  /* 0x0000003f3f3ff290 */ /* 0x000ff4000fffe03f */
[----:B------:R-:W-:Y:S01]  /*5a810*/  STL.64 [R1+0x450], R12 ;  /* 0x0004500c01007387 */ /* 0x000fe20000100a00 */
[----:B------:R0:W-:Y:S03]  /*5a820*/  STL.64 [R1+0x458], R14 ;  /* 0x0004580e01007387 */ /* 0x0001e60000100a00 */
[----:B0-----:R-:W2:Y:S01]  /*5a830*/  LDL.LU.64 R14, [R1+0x1768] ;  /* 0x00176800010e7983 */ /* 0x001ea20000300a00 */
[----:B------:R-:W4:Y:S02]  /*5a840*/  LDL.LU.64 R12, [R1+0x1760] ;  /* 0x00176000010c7983 */ /* 0x000f240000300a00 */
[----:B------:R-:W2:Y:S02]  /*5a850*/  LDL.LU R3, [R1+0xb0c] ;  /* 0x000b0c0001037983 */ /* 0x000ea40000300800 */
[----:B------:R-:W-:Y:S02]  /*5a860*/  FADD R2, R6, R2 ;  /* 0x0000000206027221 */ /* 0x000fe40000000000 */
[----:B------:R-:W-:-:S02]  /*5a870*/  FADD R0, R7, R0 ;  /* 0x0000000007007221 */ /* 0x000fc40000000000 */
[----:B------:R-:W-:Y:S02]  /*5a880*/  FADD R4, R29, R4 ;  /* 0x000000041d047221 */ /* 0x000fe40000000000 */
[----:B--2---:R-:W-:Y:S02]  /*5a890*/  FADD R3, R3, R5 ;  /* 0x0000000503037221 */ /* 0x004fe40000000000 */
[----:B----4-:R-:W-:Y:S01]  /*5a8a0*/  FADD R2, R13, R2 ;  /* 0x000000020d027221 */ /* 0x010fe20000000000 */
[----:B------:R-:W2:Y:S01]  /*5a8b0*/  LDL.LU R5, [R1+0xb24] ;  /* 0x000b240001057983 */ /* 0x000ea20000300800 */
[----:B------:R-:W4:Y:S02]  /*5a8c0*/  LDL.LU R6, [R1+0x1758] ;  /* 0x0017580001067983 */ /* 0x000f240000300800 */
[----:B------:R-:W-:Y:S02]  /*5a8d0*/  FADD R3, R12, R3 ;  /* 0x000000030c037221 */ /* 0x000fe40000000000 */
[----:B------:R-:W2:Y:S01]  /*5a8e0*/  LDL.LU R7, [R1+0x1754] ;  /* 0x0017540001077983 */ /* 0x000ea20000300800 */
[----:B------:R-:W-:Y:S01]  /*5a8f0*/  HMMA.16816.F32 R12, R24, R14, R8 ;  /* 0x0000000e180c723c */ /* 0x000fe20000001808 */
[----:B------:R-:W2:Y:S01]  /*5a900*/  LDL.LU R29, [R1+0x1750] ;  /* 0x00175000011d7983 */ /* 0x000ea20000300800 */
[----:B------:R-:W2:Y:S02]  /*5a910*/  LDL.LU.64 R10, [R1+0x1748] ;  /* 0x00174800010a7983 */ /* 0x000ea40000300a00 */
[----:B------:R-:W2:Y:S11]  /*5a920*/  LDL.LU.64 R8, [R1+0x1740] ;  /* 0x0017400001087983 */ /* 0x000eb60000300a00 */
[----:B------:R-:W-:Y:S08]  /*5a930*/  @!UPT UIADD3 URZ, URZ, URZ, URZ ;  /* 0x0000003f3f3ff290 */ /* 0x000ff0000fffe03f */
[----:B------:R-:W-:Y:S01]  /*5a940*/  STL.64 [R1+0x440], R12 ;  /* 0x0004400c01007387 */ /* 0x000fe20000100a00 */
[----:B------:R0:W-:Y:S03]  /*5a950*/  STL.64 [R1+0x448], R14 ;  /* 0x0004480e01007387 */ /* 0x0001e60000100a00 */
[----:B0-----:R-:W2:Y:S01]  /*5a960*/  LDL.LU.64 R14, [R1+0x1738] ;  /* 0x00173800010e7983 */ /* 0x001ea20000300a00 */
[----:B------:R-:W2:Y:S02]  /*5a970*/  LDL.LU.64 R12, [R1+0x1730] ;  /* 0x00173000010c7983 */ /* 0x000ea40000300a00 */
[----:B-----5:R-:W-:Y:S02]  /*5a980*/  FADD R0, R23, R0 ;  /* 0x0000000017007221 */ /* 0x020fe40000000000 */
[----:B------:R-:W5:Y:S01]  /*5a990*/  LDL.LU R23, [R1+0x1728] ;  /* 0x0017280001177983 */ /* 0x000f620000300800 */
[----:B--2---:R-:W-:-:S02]  /*5a9a0*/  FADD R3, R12, R3 ;  /* 0x000000030c037221 */ /* 0x004fc40000000000 */
[----:B------:R-:W-:Y:S02]  /*5a9b0*/  FADD R2, R13, R2 ;  /* 0x000000020d027221 */ /* 0x000fe40000000000 */
[----:B------:R-:W-:Y:S01]  /*5a9c0*/  HMMA.16816.F32 R12, R24, R14, R8 ;  /* 0x0000000e180c723c */ /* 0x000fe20000001808 */
[----:B------:R-:W3:Y:S01]  /*5a9d0*/  LDL.LU.64 R10, [R1+0x1720] ;  /* 0x00172000010a7983 */ /* 0x000ee20000300a00 */
[----:B------:R-:W2:Y:S02]  /*5a9e0*/  LDL.LU.64 R8, [R1+0x1718] ;  /* 0x0017180001087983 */ /* 0x000ea40000300a00 */
[----:B------:R-:W-:-:S04]  /*5a9f0*/  FADD R4, R5, R4 ;  /* 0x0000000405047221 */ /* 0x000fc80000000000 */
[----:B------:R-:W-:Y:S02]  /*5aa00*/  FADD R4, R20, R4 ;  /* 0x0000000414047221 */ /* 0x000fe40000000000 */
[----:B-----5:R-:W-:Y:S02]  /*5aa10*/  FADD R2, R23, R2 ;  /* 0x0000000217027221 */ /* 0x020fe40000000000 */
[----:B------:R-:W-:-:S11]  /*5aa20*/  FADD R4, R7, R4 ;  /* 0x0000000407047221 */ /* 0x000fd60000000000 */
[----:B------:R-:W-:Y:S01]  /*5aa30*/  STL.64 [R1+0x430], R12 ;  /* 0x0004300c01007387 */ /* 0x000fe20000100a00 */
[----:B------:R0:W-:Y:S03]  /*5aa40*/  STL.64 [R1+0x438], R14 ;  /* 0x0004380e01007387 */ /* 0x0001e60000100a00 */
[----:B0-----:R-:W5:Y:S01]  /*5aa50*/  LDL.LU.64 R14, [R1+0x1710] ;  /* 0x00171000010e7983 */ /* 0x001f620000300a00 */
[----:B------:R-:W4:Y:S02]  /*5aa60*/  LDL.LU.64 R12, [R1+0x1708] ;  /* 0x00170800010c7983 */ /* 0x000f240000300a00 */
[----:B--2---:R-:W-:Y:S02]  /*5aa70*/  FADD R2, R8, R2 ;  /* 0x0000000208027221 */ /* 0x004fe40000000000 */
[----:B------:R-:W-:Y:S02]  /*5aa80*/  FADD R4, R9, R4 ;  /* 0x0000000409047221 */ /* 0x000fe40000000000 */
[----:B---3--:R-:W-:Y:S01]  /*5aa90*/  HMMA.16816.F32 R8, R24, R10, R16 ;  /* 0x0000000a1808723c */ /* 0x008fe20000001810 */
[----:B------:R-:W2:Y:S11]  /*5aaa0*/  LDL.LU R18, [R1+0x138] ;  /* 0x0001380001127983 */ /* 0x000eb60000300800 */
[----:B------:R-:W-:Y:S11]  /*5aab0*/  @!UPT UIADD3 URZ, URZ, URZ, URZ ;  /* 0x0000003f3f3ff290 */ /* 0x000ff6000fffe03f */
[----:B------:R-:W-:Y:S01]  /*5aac0*/  STL.64 [R1+0x420], R8 ;  /* 0x0004200801007387 */ /* 0x000fe20000100a00 */
[----:B------:R-:W-:Y:S02]  /*5aad0*/  STL.64 [R1+0x428], R10 ;  /* 0x0004280a01007387 */ /* 0x000fe40000100a00 */
[----:B------:R-:W2:Y:S02]  /*5aae0*/  LDL.LU R19, [R1+0x13c] ;  /* 0x00013c0001137983 */ /* 0x000ea40000300800 */
[----:B------:R-:W3:Y:S01]  /*5aaf0*/  LDL.LU R16, [R1+0x9ac] ;  /* 0x0009ac0001107983 */ /* 0x000ee20000300800 */
[----:B------:R-:W3:Y:S04]  /*5ab00*/  LDL.LU R17, [R1+0x998] ;  /* 0x0009980001117983 */ /* 0x000ee80000300800 */
[----:B--2---:R0:W-:Y:S01]  /*5ab10*/  STL.64 [R1+0x16a0], R18 ;  /* 0x0016a01201007387 */ /* 0x0041e20000100a00 */
[----:B---3--:R1:W-:Y:S03]  /*5ab20*/  STL.64 [R1+0x1698], R16 ;  /* 0x0016981001007387 */ /* 0x0083e60000100a00 */
[----:B0-----:R-:W2:Y:S01]  /*5ab30*/  LDL.LU R18, [R1+0x148] ;  /* 0x0001480001127983 */ /* 0x001ea20000300800 */
[----:B------:R-:W2:Y:S02]  /*5ab40*/  LDL.LU R19, [R1+0x14c] ;  /* 0x00014c0001137983 */ /* 0x000ea40000300800 */
[----:B-1----:R-:W3:Y:S02]  /*5ab50*/  LDL.LU R16, [R1+0x9c8] ;  /* 0x0009c80001107983 */ /* 0x002ee40000300800 */
[----:B------:R-:W3:Y:S01]  /*5ab60*/  LDL.LU R17, [R1+0x9b8] ;  /* 0x0009b80001117983 */ /* 0x000ee20000300800 */
[----:B--2---:R0:W-:Y:S01]  /*5ab70*/  STL.64 [R1+0x16c0], R18 ;  /* 0x0016c01201007387 */ /* 0x0041e20000100a00 */
[----:B---3--:R1:W-:Y:S03]  /*5ab80*/  STL.64 [R1+0x16b8], R16 ;  /* 0x0016b81001007387 */ /* 0x0083e60000100a00 */
[----:B0-----:R-:W2:Y:S01]  /*5ab90*/  LDL.LU R18, [R1+0x158] ;  /* 0x0001580001127983 */ /* 0x001ea20000300800 */
[----:B------:R-:W2:Y:S02]  /*5aba0*/  LDL.LU R19, [R1+0x15c] ;  /* 0x00015c0001137983 */ /* 0x000ea40000300800 */
[----:B------:R-:W3:Y:S02]  /*5abb0*/  LDL.LU R11, [R1+0xab0] ;  /* 0x000ab000010b7983 */ /* 0x000ee40000300800 */
[----:B-1----:R-:W3:Y:S01]  /*5abc0*/  LDL.LU R16, [R1+0x9b0] ;  /* 0x0009b00001107983 */ /* 0x002ee20000300800 */
[----:B------:R-:W3:Y:S01]  /*5abd0*/  LDL.LU R17, [R1+0x9a4] ;  /* 0x0009a40001117983 */ /* 0x000ee20000300800 */
[----:B------:R-:W-:-:S02]  /*5abe0*/  FADD R0, R28, R0 ;  /* 0x000000001c007221 */ /* 0x000fc40000000000 */
[----:B------:R-:W-:Y:S02]  /*5abf0*/  FADD R3, R21, R3 ;  /* 0x0000000315037221 */ /* 0x000fe40000000000 */
[----:B------:R-:W-:Y:S02]  /*5ac00*/  FADD R0, R29, R0 ;  /* 0x000000001d007221 */ /* 0x000fe40000000000 */
[----:B----4-:R-:W-:Y:S02]  /*5ac10*/  FADD R3, R6, R3 ;  /* 0x0000000306037221 */ /* 0x010fe40000000000 */
[----:B------:R-:W-:Y:S01]  /*5ac20*/  FADD R0, R13, R0 ;  /* 0x000000000d007221 */ /* 0x000fe20000000000 */
[----:B--2---:R0:W-:Y:S01]  /*5ac30*/  STL.64 [R1+0x16e8], R18 ;  /* 0x0016e81201007387 */ /* 0x0041e20000100a00 */
[----:B---3--:R1:W-:Y:S03]  /*5ac40*/  STL.64 [R1+0x16e0], R16 ;  /* 0x0016e01001007387 */ /* 0x0083e60000100a00 */
[----:B0-----:R-:W2:Y:S01]  /*5ac50*/  LDL.LU R18, [R1+0x168] ;  /* 0x0001680001127983 */ /* 0x001ea20000300800 */
[----:B------:R-:W2:Y:S02]  /*5ac60*/  LDL.LU R19, [R1+0x16c] ;  /* 0x00016c0001137983 */ /* 0x000ea40000300800 */
[----:B------:R-:W3:Y:S02]  /*5ac70*/  LDL.LU R10, [R1+0xac8] ;  /* 0x000ac800010a7983 */ /* 0x000ee40000300800 */
[----:B-1----:R-:W4:Y:S01]  /*5ac80*/  LDL.LU R16, [R1+0xab8] ;  /* 0x000ab80001107983 */ /* 0x002f220000300800 */
        /* <DEDUP_REMOVED lines=9> */
[----:B-----5:R-:W-:Y:S03]  /*5ad20*/  STL.64 [R1+0x16b0], R14 ;  /* 0x0016b00e01007387 */ /* 0x020fe60000100a00 */
[----:B--2---:R0:W-:Y:S04]  /*5ad30*/  STL.64 [R1+0x16a8], R12 ;  /* 0x0016a80c01007387 */ /* 0x0041e80000100a00 */
        /* <DEDUP_REMOVED lines=10> */
[----:B------:R-:W-:-:S02]  /*5ade0*/  FADD R3, R22, R3 ;  /* 0x0000000316037221 */ /* 0x000fc40000000000 */
[----:B---3--:R-:W-:Y:S02]  /*5adf0*/  FADD R2, R10, R2 ;  /* 0x000000020a027221 */ /* 0x008fe40000000000 */
[----:B----4-:R-:W-:Y:S02]  /*5ae00*/  FADD R0, R16, R0 ;  /* 0x0000000010007221 */ /* 0x010fe40000000000 */
[----:B------:R-:W-:Y:S02]  /*5ae10*/  FADD R9, R9, R4 ;  /* 0x0000000409097221 */ /* 0x000fe40000000000 */
[----:B------:R-:W-:Y:S02]  /*5ae20*/  FADD R8, R8, R3 ;  /* 0x0000000308087221 */ /* 0x000fe40000000000 */
[----:B------:R-:W-:Y:S02]  /*5ae30*/  FADD R5, R5, R2 ;  /* 0x0000000205057221 */ /* 0x000fe40000000000 */
[----:B------:R-:W-:Y:S01]  /*5ae40*/  FADD R4, R17, R0 ;  /* 0x0000000011047221 */ /* 0x000fe20000000000 */
[----:B-----5:R-:W-:Y:S01]  /*5ae50*/  STL.64 [R1+0x16f8], R14 ;  /* 0x0016f80e01007387 */ /* 0x020fe20000100a00 */
        /* <DEDUP_REMOVED lines=9> */
[----:B------:R-:W4:Y:S01]  /*5aef0*/  LDL.LU R10, [R1+0x1700] ;  /* 0x00170000010a7983 */ /* 0x000f220000300800 */
[----:B------:R-:W5:Y:S02]  /*5af00*/  LDL.LU R3, [R1+0xadc] ;  /* 0x000adc0001037983 */ /* 0x000f640000300800 */
[----:B------:R-:W3:Y:S02]  /*5af10*/  LDL.LU R2, [R1+0xad8] ;  /* 0x000ad80001027983 */ /* 0x000ee40000300800 */
[----:B------:R-:W4:Y:S01]  /*5af20*/  LDL.LU R0, [R1+0xabc] ;  /* 0x000abc0001007983 */ /* 0x000f220000300800 */
[----:B--2---:R-:W-:Y:S01]  /*5af30*/  HMMA.16816.F32 R16, R24, R18, R12 ;  /* 0x000000121810723c */ /* 0x004fe2000000180c */
[----:B------:R-:W2:Y:S01]  /*5af40*/  LDL.LU.64 R14, [R1+0x16f8] ;  /* 0x0016f800010e7983 */ /* 0x000ea20000300a00 */
[----:B------:R-:W2:Y:S02]  /*5af50*/  LDL.LU.64 R12, [R1+0x16f0] ;  /* 0x0016f000010c7983 */ /* 0x000ea40000300a00 */
[----:B-----5:R-:W-:-:S02]  /*5af60*/  FADD R3, R3, R9 ;  /* 0x0000000903037221 */ /* 0x020fc40000000000 */
[----:B---3--:R-:W-:Y:S02]  /*5af70*/  FADD R2, R2, R8 ;  /* 0x0000000802027221 */ /* 0x008fe40000000000 */
[----:B----4-:R-:W-:Y:S11]  /*5af80*/  FADD R0, R0, R5 ;  /* 0x0000000500007221 */ /* 0x010ff60000000000 */
[----:B------:R-:W-:Y:S04]  /*5af90*/  @!UPT UIADD3 URZ, URZ, URZ, URZ ;  /* 0x0000003f3f3ff290 */ /* 0x000fe8000fffe03f */
[----:B------:R-:W-:Y:S01]  /*5afa0*/  STL.64 [R1+0x410], R16 ;  /* 0x0004101001007387 */ /* 0x000fe20000100a00 */
[----:B------:R0:W-:Y:S03]  /*5afb0*/  STL.64 [R1+0x418], R18 ;  /* 0x0004181201007387 */ /* 0x0001e60000100a00 */
[----:B0-----:R-:W2:Y:S01]  /*5afc0*/  LDL.LU.64 R18, [R1+0x16e8] ;  /* 0x0016e80001127983 */ /* 0x001ea20000300a00 */
[----:B------:R-:W3:Y:S02]  /*5afd0*/  LDL.LU.64 R16, [R1+0x16e0] ;  /* 0x0016e00001107983 */ /* 0x000ee40000300a00 */
[----:B------:R-:W4:Y:S02]  /*5afe0*/  LDL.LU R9, [R1+0x994] ;  /* 0x0009940001097983 */ /* 0x000f240000300800 */
[----:B------:R-:W5:Y:S01]  /*5aff0*/  LDL.LU R8, [R1+0x9a8] ;  /* 0x0009a80001087983 */ /* 0x000f620000300800 */
[----:B------:R-:W2:Y:S01]  /*5b000*/  LDL.LU R5, [R1+0x9bc] ;  /* 0x0009bc0001057983 */ /* 0x000ea20000300800 */
[----:B------:R-:W-:-:S02]  /*5b010*/  FADD R4, R11, R4 ;  /* 0x000000040b047221 */ /* 0x000fc40000000000 */
[----:B------:R-:W4:Y:S02]  /*5b020*/  LDL.LU R11, [R1+0x16d8] ;  /* 0x0016d800010b7983 */ /* 0x000f240000300800 */
[----:B--2---:R-:W-:Y:S02]  /*5b030*/  FADD R5, R5, R3 ;  /* 0x0000000305057221 */ /* 0x004fe40000000000 */
[----:B---3--:R-:W-:Y:S02]  /*5b040*/  FADD R3, R16, R2 ;  /* 0x0000000210037221 */ /* 0x008fe40000000000 */
[----:B------:R-:W-:Y:S02]  /*5b050*/  FADD R2, R17, R0 ;  /* 0x0000000011027221 */ /* 0x000fe40000000000 */
[----:B------:R-:W2:Y:S01]  /*5b060*/  LDL.LU R0, [R1+0x99c] ;  /* 0x00099c0001007983 */ /* 0x000ea20000300800 */
[----:B------:R-:W-:Y:S01]  /*5b070*/  HMMA.16816.F32 R16, R24, R18, R12 ;  /* 0x000000121810723c */ /* 0x000fe2000000180c */
[----:B------:R-:W3:Y:S02]  /*5b080*/  LDL.LU.64 R14, [R1+0x16d0] ;  /* 0x0016d000010e7983 */ /* 0x000ee40000300a00 */
[----:B------:R-:W3:Y:S11]  /*5b090*/  LDL.LU.64 R12, [R1+0x16c8] ;  /* 0x0016c800010c7983 */ /* 0x000ef60000300a00 */
[----:B------:R-:W-:Y:S09]  /*5b0a0*/  @!UPT UIADD3 URZ, URZ, URZ, URZ ;  /* 0x0000003f3f3ff290 */ /* 0x000ff2000fffe03f */
[----:B------:R-:W-:Y:S01]  /*5b0b0*/  STL.64 [R1+0x790], R16 ;  /* 0x0007901001007387 */ /* 0x000fe20000100a00 */
[----:B------:R0:W-:Y:S03]  /*5b0c0*/  STL.64 [R1+0x798], R18 ;  /* 0x0007981201007387 */ /* 0x0001e60000100a00 */
[----:B0-----:R-:W3:Y:S01]  /*5b0d0*/  LDL.LU.64 R18, [R1+0x16c0] ;  /* 0x0016c00001127983 */ /* 0x001ee20000300a00 */
[----:B------:R-:W3:Y:S02]  /*5b0e0*/  LDL.LU.64 R16, [R1+0x16b8] ;  /* 0x0016b80001107983 */ /* 0x000ee40000300a00 */
[----:B--2---:R-:W-:Y:S02]  /*5b0f0*/  FADD R0, R0, R4 ;  /* 0x0000000400007221 */ /* 0x004fe40000000000 */
[----:B------:R-:W2:Y:S02]  /*5b100*/  LDL.LU R4, [R1+0x9c4] ;  /* 0x0009c40001047983 */ /* 0x000ea40000300800 */
[----:B--2---:R-:W-:-:S02]  /*5b110*/  FADD R4, R4, R5 ;  /* 0x0000000504047221 */ /* 0x004fc40000000000 */
[----:B------:R-:W2:Y:S02]  /*5b120*/  LDL.LU R5, [R1+0x9b4] ;  /* 0x0009b40001057983 */ /* 0x000ea40000300800 */
[----:B---3--:R-:W-:Y:S02]  /*5b130*/  FADD R4, R16, R4 ;  /* 0x0000000410047221 */ /* 0x008fe40000000000 */
[----:B--2---:R-:W-:-:S04]  /*5b140*/  FADD R3, R5, R3 ;  /* 0x0000000305037221 */ /* 0x004fc80000000000 */
[----:B------:R-:W-:Y:S02]  /*5b150*/  FADD R5, R17, R3 ;  /* 0x0000000311057221 */ /* 0x000fe40000000000 */
[----:B------:R-:W-:Y:S01]  /*5b160*/  HMMA.16816.F32 R16, R24, R18, R12 ;  /* 0x000000121810723c */ /* 0x000fe2000000180c */
[----:B------:R-:W2:Y:S01]  /*5b170*/  LDL.LU.64 R14, [R1+0x16b0] ;  /* 0x0016b000010e7983 */ /* 0x000ea20000300a00 */
[----:B------:R-:W3:Y:S11]  /*5b180*/  LDL.LU.64 R12, [R1+0x16a8] ;  /* 0x0016a800010c7983 */ /* 0x000ef60000300a00 */
[----:B------:R-:W-:Y:S10]  /*5b190*/  @!UPT UIADD3 URZ, URZ, URZ, URZ ;  /* 0x0000003f3f3ff290 */ /* 0x000ff4000fffe03f */
[----:B------:R-:W-:Y:S01]  /*5b1a0*/  STL.64 [R1+0x780], R16 ;  /* 0x0007801001007387 */ /* 0x000fe20000100a00 */
[----:B------:R0:W-:Y:S03]  /*5b1b0*/  STL.64 [R1+0x788], R18 ;  /* 0x0007881201007387 */ /* 0x0001e60000100a00 */
[----:B0-----:R-:W2:Y:S01]  /*5b1c0*/  LDL.LU.64 R18, [R1+0x16a0] ;  /* 0x0016a00001127983 */ /* 0x001ea20000300a00 */
[----:B------:R-:W2:Y:S02]  /*5b1d0*/  LDL.LU.64 R16, [R1+0x1698] ;  /* 0x0016980001107983 */ /* 0x000ea40000300a00 */
[----:B-----5:R-:W-:Y:S02]  /*5b1e0*/  FADD R2, R8, R2 ;  /* 0x0000000208027221 */ /* 0x020fe40000000000 */
[----:B----4-:R-:W-:Y:S02]  /*5b1f0*/  FADD R0, R9, R0 ;  /* 0x0000000009007221 */ /* 0x010fe40000000000 */
[----:B--2---:R-:W-:-:S02]  /*5b200*/  FADD R2, R16, R2 ;  /* 0x0000000210027221 */ /* 0x004fc40000000000 */
[----:B------:R-:W-:Y:S02]  /*5b210*/  FADD R0, R17, R0 ;  /* 0x0000000011007221 */ /* 0x000fe40000000000 */
[----:B------:R-:W-:Y:S01]  /*5b220*/  HMMA.16816.F32 R16, R24, R18, R20 ;  /* 0x000000121810723c */ /* 0x000fe20000001814 */
[----:B------:R-:W2:Y:S01]  /*5b230*/  LDL.LU R23, [R1+0x1690] ;  /* 0x0016900001177983 */ /* 0x000ea20000300800 */
[----:B------:R-:W4:Y:S02]  /*5b240*/  LDL.LU.64 R20, [R1+0x1688] ;  /* 0x0016880001147983 */ /* 0x000f240000300a00 */
[----:B------:R-:W2:Y:S02]  /*5b250*/  LDL.LU R22, [R1+0x698] ;  /* 0x0006980001167983 */ /* 0x000ea40000300800 */
[----:B--2---:R0:W-:Y:S11]  /*5b260*/  STL.64 [R1+0x1638], R22 ;  /* 0x0016381601007387 */ /* 0x0041f60000100a00 */
[----:B------:R-:W-:Y:S06]  /*5b270*/  @!UPT UIADD3 URZ, URZ, URZ, URZ ;  /* 0x0000003f3f3ff290 */ /* 0x000fec000fffe03f */
[----:B------:R-:W-:Y:S02]  /*5b280*/  STL.64 [R1+0x770], R16 ;  /* 0x0007701001007387 */ /* 0x000fe40000100a00 */
[----:B------:R1:W-:Y:S02]  /*5b290*/  STL.64 [R1+0x778], R18 ;  /* 0x0007781201007387 */ /* 0x0003e40000100a00 */
[----:B----4-:R-:W-:Y:S01]  /*5b2a0*/  STL.64 [R1+0x1630], R20 ;  /* 0x0016301401007387 */ /* 0x010fe20000100a00 */
[----:B0-----:R-:W2:Y:S01]  /*5b2b0*/  LDL.LU R22, [R1+0x118] ;  /* 0x0001180001167983 */ /* 0x001ea20000300800 */
[----:B------:R-:W-:-:S04]  /*5b2c0*/  FADD R3, R28, R4 ;  /* 0x000000041c037221 */ /* 0x000fc80000000000 */
[----:B---3--:R-:W-:Y:S02]  /*5b2d0*/  FADD R4, R13, R3 ;  /* 0x000000030d047221 */ /* 0x008fe40000000000 */
[----:B------:R-:W-:Y:S02]  /*5b2e0*/  FADD R5, R29, R5 ;  /* 0x000000051d057221 */ /* 0x000fe40000000000 */
[----:B------:R-:W-:Y:S02]  /*5b2f0*/  FADD R0, R6, R0 ;  /* 0x0000000006007221 */ /* 0x000fe40000000000 */
[----:B------:R-:W-:Y:S01]  /*5b300*/  FADD R2, R7, R2 ;  /* 0x0000000207027221 */ /* 0x000fe20000000000 */
[----:B--2---:R0:W-:Y:S01]  /*5b310*/  STL [R1+0x1660], R22 ;  /* 0x0016601601007387 */ /* 0x0041e20000100800 */
[----:B------:R-:W2:Y:S02]  /*5b320*/  LDL.LU R23, [R1+0x11c] ;  /* 0x00011c0001177983 */ /* 0x000ea40000300800 */
[----:B------:R-:W3:Y:S02]  /*5b330*/  LDL.LU R3, [R1+0x96c] ;  /* 0x00096c0001037983 */ /* 0x000ee40000300800 */
[----:B-1----:R-:W4:Y:S01]  /*5b340*/  LDL.LU R18, [R1+0x6ac] ;  /* 0x0006ac0001127983 */ /* 0x002f220000300800 */
[----:B------:R-:W5:Y:S01]  /*5b350*/  LDL.LU R19, [R1+0x69c] ;  /* 0x00069c0001137983 */ /* 0x000f620000300800 */
[----:B------:R-:W2:Y:S02]  /*5b360*/  LDL.LU R8, [R1+0x978] ;  /* 0x0009780001087983 */ /* 0x000ea40000300800 */
[----:B------:R-:W2:Y:S02]  /*5b370*/  LDL.LU R9, [R1+0x960] ;  /* 0x0009600001097983 */ /* 0x000ea40000300800 */
[----:B------:R-:W2:Y:S01]  /*5b380*/  LDL.LU R16, [R1+0x6a4] ;  /* 0x0006a40001107983 */ /* 0x000ea20000300800 */
[----:B------:R-:W2:Y:S01]  /*5b390*/  LDL.LU R17, [R1+0x690] ;  /* 0x0006900001117983 */ /* 0x000ea20000300800 */
[----:B0-----:R-:W2:Y:S02]  /*5b3a0*/  LDL.LU R22, [R1+0x974] ;  /* 0x0009740001167983 */ /* 0x001ea40000300800 */
[----:B------:R-:W3:Y:S01]  /*5b3b0*/  LDL.LU R28, [R1+0x964] ;  /* 0x00096400011c7983 */ /* 0x000ee20000300800 */
[----:B------:R-:W3:Y:S04]  /*5b3c0*/  LDL.LU R29, [R1+0x6a8] ;  /* 0x0006a800011d7983 */ /* 0x000ee80000300800 */
[----:B------:R-:W3:Y:S01]  /*5b3d0*/  LDL.LU R6, [R1+0x694] ;  /* 0x0006940001067983 */ /* 0x000ee20000300800 */
[----:B------:R-:W3:Y:S02]  /*5b3e0*/  LDL.LU R7, [R1+0x970] ;  /* 0x0009700001077983 */ /* 0x000ee40000300800 */
[----:B------:R-:W3:Y:S02]  /*5b3f0*/  LDL.LU R20, [R1+0x968] ;  /* 0x0009680001147983 */ /* 0x000ee40000300800 */
[----:B------:R-:W3:Y:S01]  /*5b400*/  LDL.LU R21, [R1+0x6a0] ;  /* 0x0006a00001157983 */ /* 0x000ee20000300800 */
[----:B--2---:R0:W-:Y:S04]  /*5b410*/  STL.64 [R1+0x1670], R22 ;  /* 0x0016701601007387 */ /* 0x0041e80000100a00 */
[----:B---3--:R-:W-:Y:S04]  /*5b420*/  STL.64 [R1+0x1668], R20 ;  /* 0x0016681401007387 */ /* 0x008fe80000100a00 */
[----:B0-----:R-:W2:Y:S01]  /*5b430*/  LDL.LU R22, [R1+0x128] ;  /* 0x0001280001167983 */ /* 0x001ea20000300800 */
[----:B------:R-:W2:Y:S02]  /*5b440*/  LDL.LU R23, [R1+0x12c] ;  /* 0x00012c0001177983 */ /* 0x000ea40000300800 */
[----:B------:R-:W3:Y:S02]  /*5b450*/  LDL.LU R13, [R1+0x34] ;  /* 0x00003400010d7983 */ /* 0x000ee40000300800 */
[----:B------:R-:W-:Y:S01]  /*5b460*/  STL.64 [R1+0x1648], R14 ;  /* 0x0016480e01007387 */ /* 0x000fe20000100a00 */
[----:B---3--:R0:W-:Y:S04]  /*5b470*/  STL.64 [R1+0x1640], R12 ;  /* 0x0016400c01007387 */ /* 0x0081e80000100a00 */
        /* <DEDUP_REMOVED lines=8> */
[----:B------:R-:W2:Y:S02]  /*5b500*/  LDL.LU R14, [R1+0x2d8] ;  /* 0x0002d800010e7983 */ /* 0x000ea40000300800 */
[----:B------:R-:W2:Y:S02]  /*5b510*/  LDL.LU R15, [R1+0x2dc] ;  /* 0x0002dc00010f7983 */ /* 0x000ea40000300800 */
[----:B----4-:R-:W-:-:S02]  /*5b520*/  FADD R2, R18, R2 ;  /* 0x0000000212027221 */ /* 0x010fc40000000000 */
[----:B-----5:R-:W-:Y:S01]  /*5b530*/  FADD R0, R19, R0 ;  /* 0x0000000013007221 */ /* 0x020fe20000000000 */
[----:B------:R-:W3:Y:S01]  /*5b540*/  LDL.LU R18, [R1+0x108] ;  /* 0x0001080001127983 */ /* 0x000ee20000300800 */
[----:B------:R-:W-:Y:S02]  /*5b550*/  FADD R3, R3, R5 ;  /* 0x0000000503037221 */ /* 0x000fe40000000000 */
[----:B------:R-:W3:Y:S02]  /*5b560*/  LDL.LU R19, [R1+0x10c] ;  /* 0x00010c0001137983 */ /* 0x000ee40000300800 */
[----:B------:R-:W-:Y:S01]  /*5b570*/  FADD R4, R8, R4 ;  /* 0x0000000408047221 */ /* 0x000fe20000000000 */
[----:B------:R-:W4:Y:S01]  /*5b580*/  LDL.LU R5, [R1+0x14] ;  /* 0x0000140001057983 */ /* 0x000f220000300800 */
[----:B------:R-:W5:Y:S02]  /*5b590*/  LDL.LU R8, [R1+0x24] ;  /* 0x0000240001087983 */ /* 0x000f640000300800 */
[----:B------:R-:W-:-:S02]  /*5b5a0*/  FADD R2, R16, R2 ;  /* 0x0000000210027221 */ /* 0x000fc40000000000 */
[----:B------:R-:W-:Y:S01]  /*5b5b0*/  FADD R0, R17, R0 ;  /* 0x0000000011007221 */ /* 0x000fe20000000000 */
[----:B------:R-:W3:Y:S01]  /*5b5c0*/  LDL.LU R16, [R1+0x40] ;  /* 0x0000400001107983 */ /* 0x000ee20000300800 */
[----:B------:R-:W3:Y:S02]  /*5b5d0*/  LDL.LU R17, [R1+0x20] ;  /* 0x0000200001117983 */ /* 0x000ee40000300800 */
[----:B------:R-:W-:Y:S01]  /*5b5e0*/  FADD R3, R9, R3 ;  /* 0x0000000309037221 */ /* 0x000fe20000000000 */
[----:B--2---:R-:W-:Y:S01]  /*5b5f0*/  HMMA.16816.F32 R20, R24, R22, R12 ;  /* 0x000000161814723c */ /* 0x004fe2000000180c */
[----:B------:R-:W2:Y:S01]  /*5b600*/  LDL.LU.64 R14, [R1+0x1680] ;  /* 0x00168000010e7983 */ /* 0x000ea20000300a00 */
[----:B------:R-:W2:Y:S11]  /*5b610*/  LDL.LU.64 R12, [R1+0x1678] ;  /* 0x00167800010c7983 */ /* 0x000eb60000300a00 */
[----:B------:R-:W-:Y:S10]  /*5b620*/  @!UPT UIADD3 URZ, URZ, URZ, URZ ;  /* 0x0000003f3f3ff290 */ /* 0x000ff4000fffe03f */
[----:B------:R-:W-:Y:S01]  /*5b630*/  STL.64 [R1+0x760], R20 ;  /* 0x0007601401007387 */ /* 0x000fe20000100a00 */
[----:B------:R0:W-:Y:S03]  /*5b640*/  STL.64 [R1+0x768], R22 ;  /* 0x0007681601007387 */ /* 0x0001e60000100a00 */
[----:B0-----:R-:W2:Y:S01]  /*5b650*/  LDL.LU.64 R22, [R1+0x1670] ;  /* 0x0016700001167983 */ /* 0x001ea20000300a00 */
[----:B------:R-:W2:Y:S02]  /*5b660*/  LDL.LU.64 R20, [R1+0x1668] ;  /* 0x0016680001147983 */ /* 0x000ea40000300a00 */
[----:B------:R-:W5:Y:S02]  /*5b670*/  LDL.LU R9, [R1+0x50] ;  /* 0x0000500001097983 */ /* 0x000f640000300800 */
[----:B------:R-:W-:Y:S01]  /*5b680*/  STL.64 [R1+0x1620], R10 ;  /* 0x0016200a01007387 */ /* 0x000fe20000100a00 */
[----:B-----5:R0:W-:Y:S01]  /*5b690*/  STL.64 [R1+0x1618], R8 ;  /* 0x0016180801007387 */ /* 0x0201e20000100a00 */
[----:B--2---:R-:W-:-:S03]  /*5b6a0*/  FADD R4, R22, R4 ;  /* 0x0000000416047221 */ /* 0x004fc60000000000 */
[----:B0-----:R-:W2:Y:S01]  /*5b6b0*/  LDL.LU R8, [R1+0x2b0] ;  /* 0x0002b00001087983 */ /* 0x001ea20000300800 */
[----:B------:R-:W2:Y:S02]  /*5b6c0*/  LDL.LU R9, [R1+0x2b4] ;  /* 0x0002b40001097983 */ /* 0x000ea40000300800 */
[----:B------:R-:W2:Y:S02]  /*5b6d0*/  LDL.LU R10, [R1+0x2b8] ;  /* 0x0002b800010a7983 */ /* 0x000ea40000300800 */
[----:B------:R-:W2:Y:S01]  /*5b6e0*/  LDL.LU R11, [R1+0x2bc] ;  /* 0x0002bc00010b7983 */ /* 0x000ea20000300800 */
[----:B------:R-:W5:Y:S01]  /*5b6f0*/  LDL.LU R22, [R1+0x1660] ;  /* 0x0016600001167983 */ /* 0x000f620000300800 */
[----:B------:R-:W-:Y:S02]  /*5b700*/  FADD R3, R28, R3 ;  /* 0x000000031c037221 */ /* 0x000fe40000000000 */
[----:B------:R-:W-:Y:S02]  /*5b710*/  FADD R2, R29, R2 ;  /* 0x000000021d027221 */ /* 0x000fe40000000000 */
[----:B------:R-:W2:Y:S01]  /*5b720*/  LDL.LU R28, [R1+0x165c] ;  /* 0x00165c00011c7983 */ /* 0x000ea20000300800 */
[----:B------:R-:W2:Y:S01]  /*5b730*/  LDL.LU R29, [R1+0x1658] ;  /* 0x00165800011d7983 */ /* 0x000ea20000300800 */
[----:B------:R-:W-:-:S02]  /*5b740*/  FADD R3, R20, R3 ;  /* 0x0000000314037221 */ /* 0x000fc40000000000 */
[----:B------:R-:W-:Y:S02]  /*5b750*/  FADD R2, R21, R2 ;  /* 0x0000000215027221 */ /* 0x000fe40000000000 */
[----:B------:R-:W-:Y:S02]  /*5b760*/  FADD R0, R6, R0 ;  /* 0x0000000006007221 */ /* 0x000fe40000000000 */
[----:B------:R-:W-:Y:S01]  /*5b770*/  FADD R4, R7, R4 ;  /* 0x0000000407047221 */ /* 0x000fe20000000000 */
[----:B------:R-:W2:Y:S01]  /*5b780*/  LDL.LU R6, [R1+0x1654] ;  /* 0x0016540001067983 */ /* 0x000ea20000300800 */
[----:B------:R-:W2:Y:S01]  /*5b790*/  LDL.LU R7, [R1+0x1650] ;  /* 0x0016500001077983 */ /* 0x000ea20000300800 */
[----:B-----5:R-:W-:Y:S02]  /*5b7a0*/  HMMA.16816.F32 R20, R24, R22, R12 ;  /* 0x000000161814723c */ /* 0x020fe4000000180c */
[----:B------:R-:W5:Y:S01]  /*5b7b0*/  LDL.LU.64 R14, [R1+0x1648] ;  /* 0x00164800010e7983 */ /* 0x000f620000300a00 */
[----:B------:R-:W2:Y:S11]  /*5b7c0*/  LDL.LU.64 R12, [R1+0x1640] ;  /* 0x00164000010c7983 */ /* 0x000eb60000300a00 */
[----:B------:R-:W-:Y:S09]  /*5b7d0*/  @!UPT UIADD3 URZ, URZ, URZ, URZ ;  /* 0x0000003f3f3ff290 */ /* 0x000ff2000fffe03f */
[----:B------:R-:W-:Y:S01]  /*5b7e0*/  STL.64 [R1+0x750], R20 ;  /* 0x0007501401007387 */ /* 0x000fe20000100a00 */
[----:B------:R0:W-:Y:S03]  /*5b7f0*/  STL.64 [R1+0x758], R22 ;  /* 0x0007581601007387 */ /* 0x0001e60000100a00 */
[----:B0-----:R-:W3:Y:S01]  /*5b800*/  LDL.LU.64 R22, [R1+0x1638] ;  /* 0x0016380001167983 */ /* 0x001ee20000300a00 */
[----:B------:R-:W4:Y:S02]  /*5b810*/  LDL.LU.64 R20, [R1+0x1630] ;  /* 0x0016300001147983 */ /* 0x000f240000300a00 */
[----:B--2---:R-:W-:Y:S02]  /*5b820*/  FADD R4, R13, R4 ;  /* 0x000000040d047221 */ /* 0x004fe40000000000 */
[----:B---3--:R-:W-:Y:S02]  /*5b830*/  FADD R0, R22, R0 ;  /* 0x0000000016007221 */ /* 0x008fe40000000000 */
[----:B------:R-:W2:Y:S01]  /*5b840*/  LDL.LU R22, [R1+0x162c] ;  /* 0x00162c0001167983 */ /* 0x000ea20000300800 */
[----:B------:R-:W3:Y:S02]  /*5b850*/  LDL.LU R13, [R1+0x30] ;  /* 0x00003000010d7983 */ /* 0x000ee40000300800 */
[----:B----4-:R-:W-:-:S02]  /*5b860*/  FADD R3, R5, R3 ;  /* 0x0000000305037221 */ /* 0x010fc40000000000 */
[----:B------:R-:W-:Y:S02]  /*5b870*/  FADD R5, R16, R4 ;  /* 0x0000000410057221 */ /* 0x000fe40000000000 */
[----:B------:R-:W-:Y:S02]  /*5b880*/  FADD R4, R17, R3 ;  /* 0x0000000311047221 */ /* 0x000fe40000000000 */
[----:B------:R-:W-:Y:S01]  /*5b890*/  HMMA.16816.F32 R16, R24, R18, R8 ;  /* 0x000000121810723c */ /* 0x000fe20000001808 */
[----:B-----5:R-:W-:Y:S01]  /*5b8a0*/  STL.64 [R1+0x15f8], R14 ;  /* 0x0015f80e01007387 */ /* 0x020fe20000100a00 */
[----:B------:R-:W-:Y:S02]  /*5b8b0*/  FADD R2, R23, R2 ;  /* 0x0000000217027221 */ /* 0x000fe40000000000 */
[----:B------:R-:W-:Y:S01]  /*5b8c0*/  FADD R0, R20, R0 ;  /* 0x0000000014007221 */ /* 0x000fe20000000000 */
[----:B---3--:R0:W-:Y:S04]  /*5b8d0*/  STL.64 [R1+0x15f0], R12 ;  /* 0x0015f00c01007387 */ /* 0x0081e80000100a00 */
[----:B0-----:R-:W3:Y:S01]  /*5b8e0*/  LDL.LU R12, [R1+0x2a0] ;  /* 0x0002a000010c7983 */ /* 0x001ee20000300800 */
[----:B------:R-:W3:Y:S02]  /*5b8f0*/  LDL.LU R13, [R1+0x2a4] ;  /* 0x0002a400010d7983 */ /* 0x000ee40000300800 */
[----:B------:R-:W3:Y:S02]  /*5b900*/  LDL.LU R14, [R1+0x2a8] ;  /* 0x0002a800010e7983 */ /* 0x000ee40000300800 */
[----:B------:R-:W3:Y:S01]  /*5b910*/  LDL.LU R15, [R1+0x2ac] ;  /* 0x0002ac00010f7983 */ /* 0x000ee20000300800 */
[----:B------:R-:W2:Y:S01]  /*5b920*/  LDL.LU R23, [R1+0x1628] ;  /* 0x0016280001177983 */ /* 0x000ea20000300800 */
[----:B------:R-:W4:Y:S02]  /*5b930*/  LDL.LU R20, [R1+0x44] ;  /* 0x0000440001147983 */ /* 0x000f240000300800 */
[----:B------:R-:W5:Y:S02]  /*5b940*/  LDL.LU.64 R10, [R1+0x1620] ;  /* 0x00162000010a7983 */ /* 0x000f640000300a00 */
[----:B------:R-:W2:Y:S03]  /*5b950*/  LDL.LU.64 R8, [R1+0x1618] ;  /* 0x0016180001087983 */ /* 0x000ea60000300a00 */
[----:B------:R-:W-:Y:S01]  /*5b960*/  STL.64 [R1+0x740], R16 ;  /* 0x0007401001007387 */ /* 0x000fe20000100a00 */
[----:B------:R0:W-:Y:S03]  /*5b970*/  STL.64 [R1+0x748], R18 ;  /* 0x0007481201007387 */ /* 0x0001e60000100a00 */
[----:B0-----:R-:W3:Y:S01]  /*5b980*/  LDL.LU.64 R18, [R1+0x1610] ;  /* 0x0016100001127983 */ /* 0x001ee20000300a00 */
[----:B------:R-:W-:-:S02]  /*5b990*/  FADD R2, R29, R2 ;  /* 0x000000021d027221 */ /* 0x000fc40000000000 */
[----:B------:R-:W4:Y:S02]  /*5b9a0*/  LDL.LU.64 R16, [R1+0x1608] ;  /* 0x0016080001107983 */ /* 0x000f240000300a00 */
[----:B------:R-:W4:Y:S02]  /*5b9b0*/  LDL.LU R29, [R1+0x1604] ;  /* 0x00160400011d7983 */ /* 0x000f240000300800 */
[----:B--2---:R-:W-:Y:S02]  /*5b9c0*/  FADD R8, R8, R4 ;  /* 0x0000000408087221 */ /* 0x004fe40000000000 */
[----:B------:R-:W-:Y:S02]  /*5b9d0*/  FADD R4, R28, R2 ;  /* 0x000000021c047221 */ /* 0x000fe40000000000 */
[----:B------:R-:W2:Y:S04]  /*5b9e0*/  LDL.LU R28, [R1+0x1600] ;  /* 0x00160000011c7983 */ /* 0x000ea80000300800 */
[----:B---3--:R0:W-:Y:S04]  /*5b9f0*/  STL.64 [R1+0x14e0], R18 ;  /* 0x0014e01201007387 */ /* 0x0081e80000100a00 */
[----:B0-----:R-:W3:Y:S01]  /*5ba00*/  LDL.LU R18, [R1+0x38] ;  /* 0x0000380001127983 */ /* 0x001ee20000300800 */
[----:B------:R-:W3:Y:S02]  /*5ba10*/  LDL.LU R19, [R1+0x3c] ;  /* 0x00003c0001137983 */ /* 0x000ee40000300800 */
[----:B----4-:R-:W-:-:S02]  /*5ba20*/  FADD R0, R17, R0 ;  /* 0x0000000011007221 */ /* 0x010fc40000000000 */
[----:B------:R-:W-:Y:S02]  /*5ba30*/  FADD R3, R20, R5 ;  /* 0x0000000514037221 */ /* 0x000fe40000000000 */
[----:B------:R-:W-:Y:S01]  /*5ba40*/  FADD R5, R16, R0 ;  /* 0x0000000010057221 */ /* 0x000fe20000000000 */
[----:B---3--:R0:W-:Y:S01]  /*5ba50*/  STL.64 [R1+0x14f0], R18 ;  /* 0x0014f01201007387 */ /* 0x0081e20000100a00 */
[----:B------:R-:W3:Y:S02]  /*5ba60*/  LDL.LU R16, [R1+0x1f0] ;  /* 0x0001f00001107983 */ /* 0x000ee40000300800 */
[----:B------:R-:W3:Y:S01]  /*5ba70*/  LDL.LU R17, [R1+0x1f4] ;  /* 0x0001f40001117983 */ /* 0x000ee20000300800 */
[----:B0-----:R-:W4:Y:S01]  /*5ba80*/  LDL.LU R18, [R1+0x1f8] ;  /* 0x0001f80001127983 */ /* 0x001f220000300800 */
[----:B------:R-:W4:Y:S03]  /*5ba90*/  LDL.LU R19, [R1+0x1fc] ;  /* 0x0001fc0001137983 */ /* 0x000f260000300800 */
[----:B----4-:R0:W-:Y:S01]  /*5baa0*/  STL.64 [R1+0x1500], R18 ;  /* 0x0015001201007387 */ /* 0x0101e20000100a00 */
[----:B---3--:R-:W-:Y:S03]  /*5bab0*/  STL.64 [R1+0x14f8], R16 ;  /* 0x0014f81001007387 */ /* 0x008fe60000100a00 */
[----:B0-----:R-:W3:Y:S01]  /*5bac0*/  LDL.LU R18, [R1+0x58] ;  /* 0x0000580001127983 */ /* 0x001ee20000300800 */
[----:B------:R-:W3:Y:S03]  /*5bad0*/  LDL.LU R19, [R1+0x5c] ;  /* 0x00005c0001137983 */ /* 0x000ee60000300800 */
[----:B---3--:R0:W-:Y:S04]  /*5bae0*/  STL.64 [R1+0x1518], R18 ;  /* 0x0015181201007387 */ /* 0x0081e80000100a00 */
[----:B0-----:R-:W3:Y:S01]  /*5baf0*/  LDL.LU R18, [R1+0xf8] ;  /* 0x0000f80001127983 */ /* 0x001ee20000300800 */
[----:B------:R-:W3:Y:S02]  /*5bb00*/  LDL.LU R19, [R1+0xfc] ;  /* 0x0000fc0001137983 */ /* 0x000ee40000300800 */
[----:B---3--:R-:W-:Y:S01]  /*5bb10*/  HMMA.16816.F32 R16, R24, R18, R12 ;  /* 0x000000121810723c */ /* 0x008fe2000000180c */
[----:B------:R-:W3:Y:S01]  /*5bb20*/  LDL.LU.64 R14, [R1+0x15f8] ;  /* 0x0015f800010e7983 */ /* 0x000ee20000300a00 */
[----:B------:R-:W4:Y:S11]  /*5bb30*/  LDL.LU.64 R12, [R1+0x15f0] ;  /* 0x0015f000010c7983 */ /* 0x000f360000300a00 */
[----:B------:R-:W-:Y:S10]  /*5bb40*/  @!UPT UIADD3 URZ, URZ, URZ, URZ ;  /* 0x0000003f3f3ff290 */ /* 0x000ff4000fffe03f */
[----:B------:R-:W-:Y:S01]  /*5bb50*/  STL.64 [R1+0x720], R16 ;  /* 0x0007201001007387 */ /* 0x000fe20000100a00 */
[----:B------:R0:W-:Y:S03]  /*5bb60*/  STL.64 [R1+0x728], R18 ;  /* 0x0007281201007387 */ /* 0x0001e60000100a00 */
[----:B0-----:R-:W2:Y:S01]  /*5bb70*/  LDL.LU R18, [R1+0x68] ;  /* 0x0000680001127983 */ /* 0x001ea20000300800 */
[----:B------:R-:W2:Y:S03]  /*5bb80*/  LDL.LU R19, [R1+0x6c] ;  /* 0x00006c0001137983 */ /* 0x000ea60000300800 */
[----:B--2---:R0:W-:Y:S04]  /*5bb90*/  STL.64 [R1+0x1530], R18 ;  /* 0x0015301201007387 */ /* 0x0041e80000100a00 */
[----:B0-----:R-:W2:Y:S01]  /*5bba0*/  LDL.LU R18, [R1+0x78] ;  /* 0x0000780001127983 */ /* 0x001ea20000300800 */
[----:B------:R-:W2:Y:S02]  /*5bbb0*/  LDL.LU R19, [R1+0x7c] ;  /* 0x00007c0001137983 */ /* 0x000ea40000300800 */
[----:B------:R-:W-:-:S02]  /*5bbc0*/  FADD R0, R9, R3 ;  /* 0x0000000309007221 */ /* 0x000fc40000000000 */
[----:B------:R-:W-:Y:S01]  /*5bbd0*/  FADD R3, R21, R4 ;  /* 0x0000000415037221 */ /* 0x000fe20000000000 */
[----:B--2---:R-:W-:Y:S01]  /*5bbe0*/  STL.64 [R1+0x1548], R18 ;  /* 0x0015481201007387 */ /* 0x004fe20000100a00 */
[----:B------:R0:W-:Y:S02]  /*5bbf0*/  STL.64 [R1+0x14e8], R22 ;  /* 0x0014e81601007387 */ /* 0x0001e40000100a00 */
[----:B------:R-:W2:Y:S02]  /*5bc00*/  LDL.LU R20, [R1+0x1e0] ;  /* 0x0001e00001147983 */ /* 0x000ea40000300800 */
[----:B------:R-:W2:Y:S01]  /*5bc10*/  LDL.LU R21, [R1+0x1e4] ;  /* 0x0001e40001157983 */ /* 0x000ea20000300800 */
[----:B0-----:R-:W2:Y:S01]  /*5bc20*/  LDL.LU R22, [R1+0x1e8] ;  /* 0x0001e80001167983 */ /* 0x001ea20000300800 */
[----:B------:R-:W2:Y:S02]  /*5bc30*/  LDL.LU R23, [R1+0x1ec] ;  /* 0x0001ec0001177983 */ /* 0x000ea40000300800 */
[----:B------:R-:W2:Y:S02]  /*5bc40*/  LDL.LU R18, [R1+0x88] ;  /* 0x0000880001127983 */ /* 0x000ea40000300800 */
[----:B------:R-:W2:Y:S02]  /*5bc50*/  LDL.LU R19, [R1+0x8c] ;  /* 0x00008c0001137983 */ /* 0x000ea40000300800 */
        /* <DEDUP_REMOVED lines=8> */
[----:B------:R-:W2:Y:S03]  /*5bce0*/  LDL.LU R19, [R1+0x9c] ;  /* 0x00009c0001137983 */ /* 0x000ea60000300800 */
        /* <DEDUP_REMOVED lines=18> */
[----:B--2---:R0:W-:Y:S04]  /*5be10*/  STL.64 [R1+0x15a8], R18 ;  /* 0x0015a81201007387 */ /* 0x0041e80000100a00 */
[----:B0-----:R-:W2:Y:S01]  /*5be20*/  LDL.LU R18, [R1+0xc8] ;  /* 0x0000c80001127983 */ /* 0x001ea20000300800 */
        /* <DEDUP_REMOVED lines=12> */
[----:B------:R-:W2:Y:S02]  /*5bef0*/  LDL.LU R19, [R1+0xec] ;  /* 0x0000ec0001137983 */ /* 0x000ea40000300800 */
[----:B------:R-:W-:Y:S02]  /*5bf00*/  STL.64 [R1+0x1570], R22 ;  /* 0x0015701601007387 */ /* 0x000fe40000100a00 */
        /* <DEDUP_REMOVED lines=35> */
[----:B--2---:R-:W-:Y:S01]  /*5c140*/  HMMA.16816.F32 R16, R24, R18, R20 ;  /* 0x000000121810723c */ /* 0x004fe20000001814 */
[----:B------:R-:W2:Y:S01]  /*5c150*/  LDL.LU.64 R22, [R1+0x15e8] ;  /* 0x0015e80001167983 */ /* 0x000ea20000300a00 */
[----:B------:R-:W2:Y:S11]  /*5c160*/  LDL.LU.64 R20, [R1+0x15e0] ;  /* 0x0015e00001147983 */ /* 0x000eb60000300a00 */
[----:B------:R-:W-:Y:S10]  /*5c170*/  @!UPT UIADD3 URZ, URZ, URZ, URZ ;  /* 0x0000003f3f3ff290 */ /* 0x000ff4000fffe03f */
[----:B------:R-:W-:Y:S01]  /*5c180*/  STL.64 [R1+0x710], R16 ;  /* 0x0007101001007387 */ /* 0x000fe20000100a00 */
[----:B------:R0:W-:Y:S03]  /*5c190*/  STL.64 [R1+0x718], R18 ;  /* 0x0007181201007387 */ /* 0x0001e60000100a00 */
[----:B0-----:R-:W2:Y:S01]  /*5c1a0*/  LDL.LU.64 R18, [R1+0x15d8] ;  /* 0x0015d80001127983 */ /* 0x001ea20000300a00 */
[----:B----4-:R-:W-:Y:S02]  /*5c1b0*/  FADD R2, R13, R8 ;  /* 0x000000080d027221 */ /* 0x010fe40000000000 */
[----:B------:R-:W-:-:S03]  /*5c1c0*/  FADD R5, R12, R5 ;  /* 0x000000050c057221 */ /* 0x000fc60000000000 */
[----:B------:R-:W-:Y:S04]  /*5c1d0*/  SHFL.BFLY PT, R9, R2, 0x2, 0x1f ;  /* 0x0c401f0002097f89 */ /* 0x000fe800000e0000 */
[----:B------:R-:W0:Y:S01]  /*5c1e0*/  SHFL.BFLY PT, R8, R5, 0x2, 0x1f ;  /* 0x0c401f0005087f89 */ /* 0x000e2200000e0000 */
[----:B-----5:R1:W-:Y:S03]  /*5c1f0*/  STL.64 [R1+0x14c0], R10 ;  /* 0x0014c00a01007387 */ /* 0x0203e60000100a00 */
[----:B0-----:R-:W-:Y:S01]  /*5c200*/  STL.64 [R1+0x14b8], R8 ;  /* 0x0014b80801007387 */ /* 0x001fe20000100a00 */
        /* <DEDUP_REMOVED lines=70> */
[----:B------:R0:W-:Y:S03]  /*5c670*/  STL.64 [R1+0x678], R10 ;  /* 0x0006780a01007387 */ /* 0x0001e60000100a00 */
[----:B0-----:R-:W4:Y:S01]  /*5c680*/  LDL.LU R10, [R1+0x28] ;  /* 0x00002800010a7983 */ /* 0x001f220000300800 */
[----:B------:R-:W4:Y:S02]  /*5c690*/  LDL.LU R11, [R1+0x2c] ;  /* 0x00002c00010b7983 */ /* 0x000f240000300800 */
[----:B------:R-:W5:Y:S01]  /*5c6a0*/  LDL R13, [R1+0x980] ;  /* 0x00098000010d7983 */ /* 0x000f620000100800 */
[----:B------:R-:W5:Y:S01]  /*5c6b0*/  SHFL.BFLY PT, R12, R3, 0x2, 0x1f ;  /* 0x0c401f00030c7f89 */ /* 0x000f6200000e0000 */
[----:B---3--:R-:W-:Y:S01]  /*5c6c0*/  STL.64 [R1+0x14d0], R14 ;  /* 0x0014d00e01007387 */ /* 0x008fe20000100a00 */
[C---:B--2---:R-:W-:Y:S02]  /*5c6d0*/  HMMA.16816.F32 R16, R24.reuse, R18, R20 ;  /* 0x000000121810723c */ /* 0x044fe40000001814 */
[----:B-----5:R0:W-:Y:S04]  /*5c6e0*/  STL.64 [R1+0x14c8], R12 ;  /* 0x0014c80c01007387 */ /* 0x0201e80000100a00 */
[----:B0-----:R-:W4:Y:S01]  /*5c6f0*/  LDL.LU R12, [R1+0x1d0] ;  /* 0x0001d000010c7983 */ /* 0x001f220000300800 */
[----:B------:R-:W4:Y:S02]  /*5c700*/  LDL.LU R13, [R1+0x1d4] ;  /* 0x0001d400010d7983 */ /* 0x000f240000300800 */
[----:B------:R-:W4:Y:S02]  /*5c710*/  LDL.LU R14, [R1+0x1d8] ;  /* 0x0001d800010e7983 */ /* 0x000f240000300800 */
[----:B------:R-:W4:Y:S01]  /*5c720*/  LDL.LU R15, [R1+0x1dc] ;  /* 0x0001dc00010f7983 */ /* 0x000f220000300800 */
[----:B------:R-:W2:Y:S11]  /*5c730*/  LDL.LU.64 R22, [R1+0x14e8] ;  /* 0x0014e80001167983 */ /* 0x000eb60000300a00 */
[----:B------:R-:W-:Y:S02]  /*5c740*/  STL.64 [R1+0x660], R16 ;  /* 0x0006601001007387 */ /* 0x000fe40000100a00 */
[----:B------:R0:W-:Y:S02]  /*5c750*/  STL.64 [R1+0x668], R18 ;  /* 0x0006681201007387 */ /* 0x0001e40000100a00 */
[----:B0-----:R-:W3:Y:S01]  /*5c760*/  LDL.LU.64 R18, [R1+0x14e0] ;  /* 0x0014e00001127983 */ /* 0x001ee20000300a00 */
[----:B------:R-:W5:Y:S03]  /*5c770*/  LDL.LU R17, [R1+0x98c] ;  /* 0x00098c0001117983 */ /* 0x000f660000300800 */
[----:B---3--:R-:W-:Y:S01]  /*5c780*/  STL.64 [R1+0x1478], R18 ;  /* 0x0014781201007387 */ /* 0x008fe20000100a00 */
[----:B-----5:R0:W-:Y:S02]  /*5c790*/  STL [R1+0x1470], R17 ;  /* 0x0014701101007387 */ /* 0x0201e40000100800 */
[----:B------:R-:W3:Y:S01]  /*5c7a0*/  LDL.LU R16, [R1+0x580] ;  /* 0x0005800001107983 */ /* 0x000ee20000300800 */
[----:B0-----:R-:W3:Y:S01]  /*5c7b0*/  LDL.LU R17, [R1+0x584] ;  /* 0x0005840001117983 */ /* 0x001ee20000300800 */
[----:B------:R-:W5:Y:S02]  /*5c7c0*/  LDL.LU R18, [R1+0x588] ;  /* 0x0005880001127983 */ /* 0x000f640000300800 */
[----:B------:R-:W5:Y:S02]  /*5c7d0*/  LDL.LU R19, [R1+0x58c] ;  /* 0x00058c0001137983 */ /* 0x000f640000300800 */
[----:B-----5:R0:W-:Y:S01]  /*5c7e0*/  STL.64 [R1+0x1488], R18 ;  /* 0x0014881201007387 */ /* 0x0201e20000100a00 */
[----:B---3--:R-:W-:Y:S03]  /*5c7f0*/  STL.64 [R1+0x1480], R16 ;  /* 0x0014801001007387 */ /* 0x008fe60000100a00 */
[----:B0-----:R-:W3:Y:S01]  /*5c800*/  LDL.LU R18, [R1+0x8] ;  /* 0x0000080001127983 */ /* 0x001ee20000300800 */
[----:B------:R-:W3:Y:S03]  /*5c810*/  LDL.LU R19, [R1+0xc] ;  /* 0x00000c0001137983 */ /* 0x000ee60000300800 */
[----:B---3--:R0:W-:Y:S02]  /*5c820*/  STL.64 [R1+0x14a0], R18 ;  /* 0x0014a01201007387 */ /* 0x0081e40000100a00 */
[----:B0-----:R-:W-:Y:S01]  /*5c830*/  IMAD.MOV.U32 R18, RZ, RZ, R28 ;  /* 0x000000ffff127224 */ /* 0x001fe200078e001c */
[----:B------:R-:W-:Y:S01]  /*5c840*/  MOV R19, R29 ;  /* 0x0000001d00137202 */ /* 0x000fe20000000f00 */
[----:B------:R-:W3:Y:S01]  /*5c850*/  LDL.LU R28, [R1+0x14dc] ;  /* 0x0014dc00011c7983 */ /* 0x000ee20000300800 */
[----:B------:R-:W5:Y:S02]  /*5c860*/  LDL.LU R29, [R1+0x14d8] ;  /* 0x0014d800011d7983 */ /* 0x000f640000300800 */
[----:B------:R-:W3:Y:S02]  /*5c870*/  LDL R20, [R1+0x984] ;  /* 0x0009840001147983 */ /* 0x000ee40000100800 */
[----:B--2---:R-:W-:Y:S01]  /*5c880*/  STL.64 [R1+0x1498], R22 ;  /* 0x0014981601007387 */ /* 0x004fe20000100a00 */
[----:B----4-:R-:W-:Y:S01]  /*5c890*/  HMMA.16816.F32 R8, R24, R10, R12 ;  /* 0x0000000a1808723c */ /* 0x010fe2000000180c */
[----:B---3--:R0:W-:Y:S04]  /*5c8a0*/  STL [R1+0x1490], R20 ;  /* 0x0014901401007387 */ /* 0x0081e80000100800 */
[----:B0-----:R-:W2:Y:S01]  /*5c8b0*/  LDL.LU R20, [R1+0x590] ;  /* 0x0005900001147983 */ /* 0x001ea20000300800 */
[----:B------:R-:W2:Y:S02]  /*5c8c0*/  LDL.LU R21, [R1+0x594] ;  /* 0x0005940001157983 */ /* 0x000ea40000300800 */
[----:B------:R-:W3:Y:S02]  /*5c8d0*/  LDL.LU R22, [R1+0x598] ;  /* 0x0005980001167983 */ /* 0x000ee40000300800 */
[----:B------:R-:W3:Y:S01]  /*5c8e0*/  LDL.LU R23, [R1+0x59c] ;  /* 0x00059c0001177983 */ /* 0x000ee20000300800 */
[----:B------:R-:W0:Y:S04]  /*5c8f0*/  SHFL.BFLY PT, R4, R0, 0x2, 0x1f ;  /* 0x0c401f0000047f89 */ /* 0x000e2800000e0000 */
[----:B---3--:R-:W-:Y:S01]  /*5c900*/  STL.64 [R1+0x14b0], R22 ;  /* 0x0014b01601007387 */ /* 0x008fe20000100a00 */
[----:B--2---:R1:W-:Y:S03]  /*5c910*/  STL.64 [R1+0x14a8], R20 ;  /* 0x0014a81401007387 */ /* 0x0043e60000100a00 */
[----:B-1----:R-:W2:Y:S01]  /*5c920*/  LDL.LU R20, [R1+0x5a0] ;  /* 0x0005a00001147983 */ /* 0x002ea20000300800 */
[----:B------:R-:W2:Y:S02]  /*5c930*/  LDL.LU R21, [R1+0x5a4] ;  /* 0x0005a40001157983 */ /* 0x000ea40000300800 */
[----:B------:R-:W2:Y:S02]  /*5c940*/  LDL.LU R22, [R1+0x5a8] ;  /* 0x0005a80001167983 */ /* 0x000ea40000300800 */
[----:B------:R-:W2:Y:S01]  /*5c950*/  LDL.LU R23, [R1+0x5ac] ;  /* 0x0005ac0001177983 */ /* 0x000ea20000300800 */
[----:B------:R-:W3:Y:S01]  /*5c960*/  LDL.LU.64 R14, [R1+0x14d0] ;  /* 0x0014d000010e7983 */ /* 0x000ee20000300a00 */
[----:B------:R-:W4:Y:S02]  /*5c970*/  LDL.LU.64 R12, [R1+0x14c8] ;  /* 0x0014c800010c7983 */ /* 0x000f240000300a00 */
[----:B------:R-:W-:Y:S02]  /*5c980*/  STL.64 [R1+0x650], R8 ;  /* 0x0006500801007387 */ /* 0x000fe40000100a00 */
[----:B------:R1:W-:Y:S02]  /*5c990*/  STL.64 [R1+0x658], R10 ;  /* 0x0006580a01007387 */ /* 0x0003e40000100a00 */
[----:B-1----:R-:W2:Y:S01]  /*5c9a0*/  LDL.LU.64 R10, [R1+0x14c0] ;  /* 0x0014c000010a7983 */ /* 0x002ea20000300a00 */
[----:B------:R-:W2:Y:S02]  /*5c9b0*/  LDL.LU.64 R8, [R1+0x14b8] ;  /* 0x0014b80001087983 */ /* 0x000ea40000300a00 */
[----:B0-----:R-:W-:-:S02]  /*5c9c0*/  FADD R0, R0, R4 ;  /* 0x0000000400007221 */ /* 0x001fc40000000000 */
[----:B------:R-:W-:Y:S02]  /*5c9d0*/  STL.64 [R1+0x1448], R6 ;  /* 0x0014480601007387 */ /* 0x000fe40000100a00 */
[----:B--2---:R-:W-:Y:S02]  /*5c9e0*/  FADD R8, R5, R8 ;  /* 0x0000000805087221 */ /* 0x004fe40000000000 */
[----:B------:R-:W0:Y:S01]  /*5c9f0*/  SHFL.BFLY PT, R5, R0, 0x1, 0x1f ;  /* 0x0c201f0000057f89 */ /* 0x000e2200000e0000 */
[----:B------:R-:W-:Y:S02]  /*5ca00*/  FADD R4, R2, R9 ;  /* 0x0000000902047221 */ /* 0x000fe40000000000 */
[----:B----4-:R-:W-:-:S03]  /*5ca10*/  FADD R9, R3, R12 ;  /* 0x0000000c03097221 */ /* 0x010fc60000000000 */
[----:B------:R-:W1:Y:S04]  /*5ca20*/  SHFL.BFLY PT, R3, R4, 0x1, 0x1f ;  /* 0x0c201f0004037f89 */ /* 0x000e6800000e0000 */
[----:B0-----:R0:W-:Y:S04]  /*5ca30*/  STL.64 [R1+0x1440], R4 ;  /* 0x0014400401007387 */ /* 0x0011e80000100a00 */
        /* <DEDUP_REMOVED lines=17> */
[----:B------:R-:W4:Y:S01]  /*5cb50*/  LDL.LU.64 R22, [R1+0x14b0] ;  /* 0x0014b00001167983 */ /* 0x000f220000300a00 */
[----:B------:R-:W4:Y:S02]  /*5cb60*/  LDL.LU.64 R20, [R1+0x14a8] ;  /* 0x0014a80001147983 */ /* 0x000f240000300a00 */
[----:B------:R-:W-:Y:S02]  /*5cb70*/  STL.64 [R1+0x640], R16 ;  /* 0x0006401001007387 */ /* 0x000fe40000100a00 */
[----:B------:R0:W-:Y:S02]  /*5cb80*/  STL.64 [R1+0x648], R18 ;  /* 0x0006481201007387 */ /* 0x0001e40000100a00 */
[----:B0-----:R-:W4:Y:S02]  /*5cb90*/  LDL.LU.64 R18, [R1+0x14a0] ;  /* 0x0014a00001127983 */ /* 0x001f240000300a00 */
[C---:B----4-:R-:W-:Y:S02]  /*5cba0*/  HMMA.16816.F32 R16, R24.reuse, R18, R20 ;  /* 0x000000121810723c */ /* 0x050fe40000001814 */
[----:B------:R-:W4:Y:S01]  /*5cbb0*/  LDL.LU.64 R22, [R1+0x1498] ;  /* 0x0014980001167983 */ /* 0x000f220000300a00 */
[----:B------:R-:W2:Y:S11]  /*5cbc0*/  LDL.LU R20, [R1+0x1490] ;  /* 0x0014900001147983 */ /* 0x000eb60000300800 */
        /* <DEDUP_REMOVED lines=10> */
[----:B0-----:R-:W2:Y:S01]  /*5cc70*/  LDL.LU.64 R18, [R1+0x1478] ;  /* 0x0014780001127983 */ /* 0x001ea20000300a00 */
[----:B------:R-:W4:Y:S02]  /*5cc80*/  LDL.LU R17, [R1+0x1470] ;  /* 0x0014700001117983 */ /* 0x000f240000300800 */
[----:B------:R-:W3:Y:S02]  /*5cc90*/  LDL.LU R22, [R1+0xbec] ;  /* 0x000bec0001167983 */ /* 0x000ee40000300800 */
[----:B------:R-:W3:Y:S01]  /*5cca0*/  LDL.LU R23, [R1+0xa74] ;  /* 0x000a740001177983 */ /* 0x000ee20000300800 */
[----:B------:R-:W4:Y:S01]  /*5ccb0*/  LDL.LU R21, [R1+0xc04] ;  /* 0x000c040001157983 */ /* 0x000f220000300800 */
[C---:B--2---:R-:W-:Y:S03]  /*5ccc0*/  HMMA.16816.F32 R4, R24.reuse, R18, R4 ;  /* 0x000000121804723c */ /* 0x044fe60000001804 */
[----:B---3--:R-:W-:Y:S01]  /*5ccd0*/  STL.64 [R1+0x1438], R22 ;  /* 0x0014381601007387 */ /* 0x008fe20000100a00 */
[----:B----4-:R0:W-:Y:S03]  /*5cce0*/  STL.64 [R1+0x1430], R20 ;  /* 0x0014301401007387 */ /* 0x0101e60000100a00 */
[----:B0-----:R-:W2:Y:S01]  /*5ccf0*/  LDL.LU R20, [R1+0x1b0] ;  /* 0x0001b00001147983 */ /* 0x001ea20000300800 */
[----:B------:R-:W2:Y:S02]  /*5cd00*/  LDL.LU R21, [R1+0x1b4] ;  /* 0x0001b40001157983 */ /* 0x000ea40000300800 */
[----:B------:R-:W2:Y:S02]  /*5cd10*/  LDL.LU R22, [R1+0x1b8] ;  /* 0x0001b80001167983 */ /* 0x000ea40000300800 */
[----:B------:R-:W2:Y:S01]  /*5cd20*/  LDL.LU R23, [R1+0x1bc] ;  /* 0x0001bc0001177983 */ /* 0x000ea20000300800 */
[----:B------:R-:W3:Y:S10]  /*5cd30*/  LDL.LU R16, [R1+0xc08] ;  /* 0x000c080001107983 */ /* 0x000ef40000300800 */
[----:B------:R-:W-:Y:S02]  /*5cd40*/  STL.64 [R1+0x610], R4 ;  /* 0x0006100401007387 */ /* 0x000fe40000100a00 */
[----:B------:R0:W-:Y:S02]  /*5cd50*/  STL.64 [R1+0x618], R6 ;  /* 0x0006180601007387 */ /* 0x0001e40000100a00 */
[----:B0-----:R-:W4:Y:S01]  /*5cd60*/  LDL.LU.64 R6, [R1+0x1468] ;  /* 0x0014680001067983 */ /* 0x001f220000300a00 */
[----:B------:R-:W4:Y:S02]  /*5cd70*/  LDL.LU.64 R4, [R1+0x1460] ;  /* 0x0014600001047983 */ /* 0x000f240000300a00 */
[----:B------:R-:W2:Y:S02]  /*5cd80*/  LDL.LU R18, [R1+0xa78] ;  /* 0x000a780001127983 */ /* 0x000ea40000300800 */
[----:B------:R-:W2:Y:S01]  /*5cd90*/  LDL.LU R19, [R1+0xc00] ;  /* 0x000c000001137983 */ /* 0x000ea20000300800 */
[C---:B----4-:R-:W-:Y:S11]  /*5cda0*/  HMMA.16816.F32 R4, R24.reuse, R14, R4 ;  /* 0x0000000e1804723c */ /* 0x050ff60000001804 */
[----:B------:R-:W-:Y:S11]  /*5cdb0*/  @!UPT UIADD3 URZ, URZ, URZ, URZ ;  /* 0x0000003f3f3ff290 */ /* 0x000ff6000fffe03f */
[----:B------:R-:W-:Y:S01]  /*5cdc0*/  @!UPT UIADD3 URZ, URZ, URZ, URZ ;  /* 0x0000003f3f3ff290 */ /* 0x000fe2000fffe03f */
[----:B------:R-:W-:Y:S01]  /*5cdd0*/  STL.64 [R1+0x600], R4 ;  /* 0x0006000401007387 */ /* 0x000fe20000100a00 */
[----:B------:R0:W-:Y:S03]  /*5cde0*/  STL.64 [R1+0x608], R6 ;  /* 0x0006080601007387 */ /* 0x0001e60000100a00 */
        /* <DEDUP_REMOVED lines=9> */
[----:B0-----:R-:W2:Y:S01]  /*5ce80*/  LDL.LU.64 R6, [R1+0x1448] ;  /* 0x0014480001067983 */ /* 0x001ea20000300a00 */
[----:B------:R-:W4:Y:S02]  /*5ce90*/  LDL.LU.64 R4, [R1+0x1440] ;  /* 0x0014400001047983 */ /* 0x000f240000300a00 */
[----:B------:R-:W3:Y:S01]  /*5cea0*/  LDL.LU R11, [R1+0x7d4] ;  /* 0x0007d400010b7983 */ /* 0x000ee20000300800 */
[----:B------:R-:W0:Y:S04]  /*5ceb0*/  SHFL.BFLY PT, R2, R9, 0x1, 0x1f ;  /* 0x0c201f0009027f89 */ /* 0x000e2800000e0000 */
[----:B------:R-:W0:Y:S01]  /*5cec0*/  SHFL.BFLY PT, R12, R8, 0x1, 0x1f ;  /* 0x0c201f00080c7f89 */ /* 0x000e2200000e0000 */
[----:B--2---:R-:W-:Y:S03]  /*5ced0*/  HMMA.16816.F32 R24, R24, R6, R20 ;  /* 0x000000061818723c */ /* 0x004fe60000001814 */
[----:B------:R-:W2:Y:S01]  /*5cee0*/  LDL.LU.64 R22, [R1+0x1438] ;  /* 0x0014380001167983 */ /* 0x000ea20000300a00 */
[----:B------:R-:W5:Y:S02]  /*5cef0*/  LDL.LU.64 R20, [R1+0x1430] ;  /* 0x0014300001147983 */ /* 0x000f640000300a00 */
[----:B------:R-:W5:Y:S01]  /*5cf00*/  LDL.LU R7, [R1+0x7d0] ;  /* 0x0007d00001077983 */ /* 0x000f620000300800 */
[----:B------:R-:W-:Y:S01]  /*5cf10*/  MOV R10, 0x80 ;  /* 0x00000080000a7802 */ /* 0x000fe20000000f00 */
[----:B----4-:R-:W-:-:S02]  /*5cf20*/  FADD R0, R0, R5 ;  /* 0x0000000500007221 */ /* 0x010fc40000000000 */
[----:B-1----:R-:W-:Y:S02]  /*5cf30*/  FADD R3, R4, R3 ;  /* 0x0000000304037221 */ /* 0x002fe40000000000 */
[----:B0-----:R-:W-:Y:S02]  /*5cf40*/  FADD R2, R9, R2 ;  /* 0x0000000209027221 */ /* 0x001fe40000000000 */
[----:B---3--:R-:W-:Y:S02]  /*5cf50*/  IMAD R11, R10, c[0x0][0x1a4], R11 ;  /* 0x000069000a0b7a24 */ /* 0x008fe400078e020b */
[----:B------:R-:W-:Y:S02]  /*5cf60*/  FADD R4, R8, R12 ;  /* 0x0000000c08047221 */ /* 0x000fe40000000000 */
[----:B------:R-:W-:Y:S02]  /*5cf70*/  FFMA R15, R14, R15, R0 ;  /* 0x0000000f0e0f7223 */ /* 0x000fe40000000000 */
[----:B------:R-:W-:-:S02]  /*5cf80*/  FFMA R19, R18, R19, R3 ;  /* 0x0000001312137223 */ /* 0x000fc40000000003 */
[----:B------:R-:W-:Y:S01]  /*5cf90*/  FFMA R16, R17, R16, R4 ;  /* 0x0000001011107223 */ /* 0x000fe20000000004 */
[----:B------:R0:W-:Y:S01]  /*5cfa0*/  STL.64 [R1+0x730], R24 ;  /* 0x0007301801007387 */ /* 0x0001e20000100a00 */
[----:B------:R0:W-:Y:S01]  /*5cfb0*/  STL.64 [R1+0x738], R26 ;  /* 0x0007381a01007387 */ /* 0x0001e20000100a00 */
[----:B--2---:R-:W-:Y:S01]  /*5cfc0*/  IADD3 R22, R22, 0x80, RZ ;  /* 0x0000008016167810 */ /* 0x004fe20007ffe0ff */
[----:B-----5:R-:W-:Y:S02]  /*5cfd0*/  IMAD R7, R10, c[0x0][0x1b4], R7 ;  /* 0x00006d000a077a24 */ /* 0x020fe400078e0207 */
[----:B------:R-:W-:-:S03]  /*5cfe0*/  FFMA R21, R23, R21, R2 ;  /* 0x0000001517157223 */ /* 0x000fc60000000002 */
[----:B------:R0:W-:Y:S01]  /*5cff0*/  STL [R1+0x7d0], R7 ;  /* 0x0007d00701007387 */ /* 0x0001e20000100800 */
[----:B------:R0:W-:Y:S02]  /*5d000*/  STL [R1+0x7d4], R11 ;  /* 0x0007d40b01007387 */ /* 0x0001e40000100800 */
[----:B------:R0:W-:Y:S02]  /*5d010*/  STL [R1+0xbec], R22 ;  /* 0x000bec1601007387 */ /* 0x0001e40000100800 */
[----:B------:R0:W-:Y:S01]  /*5d020*/  STL [R1+0xbfc], R15 ;  /* 0x000bfc0f01007387 */ /* 0x0001e20000100800 */
[----:B------:R0:W-:Y:S01]  /*5d030*/  STL [R1+0xc00], R19 ;  /* 0x000c001301007387 */ /* 0x0001e20000100800 */
[----:B------:R0:W-:Y:S02]  /*5d040*/  STL [R1+0x550], R13 ;  /* 0x0005500d01007387 */ /* 0x0001e40000100800 */
[----:B------:R0:W-:Y:S02]  /*5d050*/  STL [R1+0xc04], R21 ;  /* 0x000c041501007387 */ /* 0x0001e40000100800 */
[----:B------:R0:W-:Y:S01]  /*5d060*/  STL [R1+0xc08], R16 ;  /* 0x000c081001007387 */ /* 0x0001e20000100800 */
[----:B------:R0:W-:Y:S01]  /*5d070*/  STL [R1+0x554], R20 ;  /* 0x0005541401007387 */ /* 0x0001e20000100800 */
[----:B------:R0:W-:Y:S02]  /*5d080*/  STL [R1+0x940], R29 ;  /* 0x0009401d01007387 */ /* 0x0001e40000100800 */
[----:B------:R0:W-:Y:S01]  /*5d090*/  STL [R1+0x944], R28 ;  /* 0x0009441c01007387 */ /* 0x0001e20000100800 */
[----:B------:R-:W-:Y:S11]  /*5d0a0*/  ISETP.GE.AND P0, PT, R22, c[0x0][0x1d0], PT ;  /* 0x0000740016007a0c */ /* 0x000ff60003f06270 */
[----:B------:R-:W-:Y:S02]  /*5d0b0*/  @!UPT UIADD3 URZ, URZ, URZ, URZ ;  /* 0x0000003f3f3ff290 */ /* 0x000fe4000fffe03f */
[----:B0-----:R-:W-:Y:S01]  /*5d0c0*/  @P0 CALL.REL.NOINC `(.L_x_1) ;  /* 0x0000001000000944 */ /* 0x001fe20003c00000 */
[----:B------:R-:W-:Y:S05]  /*5d0d0*/  BRA `(.L_x_2) ;  /* 0xfffb2ae000007947 */ /* 0x000fea000383ffff */
.L_x_1:
[----:B------:R-:W-:Y:S01]  /*5d0e0*/  MOV R0, R13 ;  /* 0x0000000d00007202 */ /* 0x000fe20000000f00 */
[----:B------:R-:W-:Y:S01]  /*5d0f0*/  IMAD.MOV.U32 R2, RZ, RZ, R20 ;  /* 0x000000ffff027224 */ /* 0x000fe200078e0014 */
[----:B------:R0:W-:Y:S04]  /*5d100*/  STL [R1+0x550], R28 ;  /* 0x0005501c01007387 */ /* 0x0001e80000100800 */
[----:B------:R0:W-:Y:S04]  /*5d110*/  STL [R1+0x40c], R29 ;  /* 0x00040c1d01007387 */ /* 0x0001e80000100800 */
[----:B------:R0:W-:Y:S04]  /*5d120*/  STL [R1+0x404], R0 ;  /* 0x0004040001007387 */ /* 0x0001e80000100800 */
[----:B------:R0:W-:Y:S02]  /*5d130*/  STL [R1+0x408], R2 ;  /* 0x0004080201007387 */ /* 0x0001e40000100800 */
.L_x_0:
[----:B------:R-:W2:Y:S04]  /*5d140*/  LDL.LU R9, [R1+0xc00] ;  /* 0x000c000001097983 */ /* 0x000ea80000300800 */
[----:B0-----:R-:W3:Y:S04]  /*5d150*/  LDL.LU R8, [R1+0xc04] ;  /* 0x000c040001087983 */ /* 0x001ee80000300800 */
[----:B------:R-:W4:Y:S04]  /*5d160*/  LDL.LU R0, [R1+0xbfc] ;  /* 0x000bfc0001007983 */ /* 0x000f280000300800 */
[----:B------:R-:W5:Y:S01]  /*5d170*/  LDL.LU R7, [R1+0xc08] ;  /* 0x000c080001077983 */ /* 0x000f620000300800 */
[----:B------:R-:W-:-:S03]  /*5d180*/  IMAD.MOV.U32 R6, RZ, RZ, 0x3dc6b27f ;  /* 0x3dc6b27fff067424 */ /* 0x000fc600078e00ff */
[----:B------:R-:W-:Y:S01]  /*5d190*/  BAR.SYNC.DEFER_BLOCKING 0x0 ;  /* 0x0000000000007b1d */ /* 0x000fe20000010000 */
[----:B--2---:R-:W-:-:S05]  /*5d1a0*/  FSETP.GEU.AND P1, PT, R9, 1.175494350822287508e-38, PT ;  /* 0x008000000900780b */ /* 0x004fca0003f2e000 */
[----:B------:R5:W-:Y:S01]  /*5d1b0*/  STL [R1+0x9c], R9 ;  /* 0x00009c0901007387 */ /* 0x000be20000100800 */
[C---:B----4-:R-:W-:Y:S01]  /*5d1c0*/  FMUL R3, R0.reuse, 8388608 ;  /* 0x4b00000000037820 */ /* 0x050fe20000400000 */
[C---:B------:R-:W-:Y:S02]  /*5d1d0*/  FSETP.GEU.AND P0, PT, R0.reuse, 1.175494350822287508e-38, PT ;  /* 0x008000000000780b */ /* 0x040fe40003f0e000 */
[----:B------:R-:W-:Y:S02]  /*5d1e0*/  FSETP.GT.AND P4, PT, |R0|, 8.50705917302346158658e+37, PT ;  /* 0x7e8000000000780b */ /* 0x000fe40003f84200 */
[----:B------:R-:W-:Y:S02]  /*5d1f0*/  FSEL R3, R3, R0, !P0 ;  /* 0x0000000003037208 */ /* 0x000fe40004000000 */
[----:B------:R-:W-:Y:S02]  /*5d200*/  FSEL R4, RZ, -23, P0 ;  /* 0xc1b80000ff047808 */ /* 0x000fe40000000000 */
[----:B------:R-:W-:-:S02]  /*5d210*/  IADD3 R2, R3, -0x3f3504f3, RZ ;  /* 0xc0cafb0d03027810 */ /* 0x000fc40007ffe0ff */
[C---:B------:R-:W-:Y:S02]  /*5d220*/  ISETP.GE.U32.AND P0, PT, R3.reuse, 0x7f800000, PT ;  /* 0x7f8000000300780c */ /* 0x040fe40003f06070 */
[----:B------:R-:W-:Y:S02]  /*5d230*/  LOP3.LUT R2, R2, 0xff800000, RZ, 0xc0, !PT ;  /* 0xff80000002027812 */ /* 0x000fe400078ec0ff */
[C---:B------:R-:W-:Y:S02]  /*5d240*/  FSETP.NEU.AND P2, PT, R3.reuse, RZ, PT ;  /* 0x000000ff0300720b */ /* 0x040fe40003f4d000 */
[----:B------:R0:W2:Y:S02]  /*5d250*/  I2F R5, R2 ;  /* 0x0000000200057306 */ /* 0x0000a40000201400 */
[----:B0-----:R-:W-:-:S05]  /*5d260*/  IADD3 R2, R3, -R2, RZ ;  /* 0x8000000203027210 */ /* 0x001fca0007ffe0ff */
[----:B------:R-:W-:Y:S02]  /*5d270*/  FADD R2, R2, -1 ;  /* 0xbf80000002027421 */ /* 0x000fe40000000000 */
[----:B--2---:R-:W-:Y:S02]  /*5d280*/  FFMA.FTZ R5, R5, 1.1920928955078125e-07, R4 ;  /* 0x3400000005057823 */ /* 0x004fe40000010004 */
[----:B------:R-:W-:-:S04]  /*5d290*/  FFMA.FTZ R4, R2, R6, -0.16845393180847167969 ;  /* 0xbe2c7f3002047423 */ /* 0x000fc80000010006 */
[----:B------:R-:W-:-:S04]  /*5d2a0*/  FFMA.FTZ R4, R2, R4, 0.1716887056827545166 ;  /* 0x3e2fcf2a02047423 */ /* 0x000fc80000010004 */
[----:B------:R-:W-:-:S04]  /*5d2b0*/  FFMA.FTZ R4, R2, R4, -0.17900948226451873779 ;  /* 0xbe374e4302047423 */ /* 0x000fc80000010004 */
[----:B------:R-:W-:-:S04]  /*5d2c0*/  FFMA.FTZ R4, R2, R4, 0.20512372255325317383 ;  /* 0x3e520bf402047423 */ /* 0x000fc80000010004 */
[----:B------:R-:W-:-:S04]  /*5d2d0*/  FFMA.FTZ R4, R2, R4, -0.24046532809734344482 ;  /* 0xbe763c8b02047423 */ /* 0x000fc80000010004 */
[----:B------:R-:W-:-:S04]  /*5d2e0*/  FFMA.FTZ R4, R2, R4, 0.28857114911079406738 ;  /* 0x3e93bf9902047423 */ /* 0x000fc80000010004 */
[----:B------:R-:W-:-:S04]  /*5d2f0*/  FFMA.FTZ R4, R2, R4, -0.36067417263984680176 ;  /* 0xbeb8aa4902047423 */ /* 0x000fc80000010004 */
[----:B------:R-:W-:-:S04]  /*5d300*/  FFMA.FTZ R4, R2, R4, 0.48089820146560668945 ;  /* 0x3ef6384a02047423 */ /* 0x000fc80000010004 */
[----:B------:R-:W-:-:S04]  /*5d310*/  FFMA.FTZ R4, R2, R4, -0.72134751081466674805 ;  /* 0xbf38aa3b02047423 */ /* 0x000fc80000010004 */
[----:B------:R-:W-:-:S04]  /*5d320*/  FMUL R4, R2, R4 ;  /* 0x0000000402047220 */ /* 0x000fc80000400000 */
[----:B------:R-:W-:-:S04]  /*5d330*/  FMUL R4, R2, R4 ;  /* 0x0000000402047220 */ /* 0x000fc80000400000 */
[----:B------:R-:W-:Y:S02]  /*5d340*/  FFMA.FTZ R2, R2, 1.4426950216293334961, R4 ;  /* 0x3fb8aa3b02027823 */ /* 0x000fe40000010004 */
[----:B------:R-:W-:Y:S02]  /*5d350*/  FMUL R4, R9, 8388608 ;  /* 0x4b00000009047820 */ /* 0x000fe40000400000 */
[----:B------:R-:W-:Y:S01]  /*5d360*/  FADD R5, R5, R2 ;  /* 0x0000000205057221 */ /* 0x000fe20000000000 */
[----:B------:R-:W-:Y:S02]  /*5d370*/  @P0 MOV R2, 0x7f800000 ;  /* 0x7f80000000020802 */ /* 0x000fe40000000f00 */
[----:B------:R-:W-:Y:S02]  /*5d380*/  FSEL R4, R4, R9, !P1 ;  /* 0x0000000904047208 */ /* 0x000fe40004800000 */
[----:B-----5:R-:W-:Y:S01]  /*5d390*/  MOV R9, R7 ;  /* 0x0000000700097202 */ /* 0x020fe20000000f00 */
[----:B------:R-:W-:Y:S01]  /*5d3a0*/  @P0 FFMA.FTZ R5, R3, R2, +INF ;  /* 0x7f80000003050423 */ /* 0x000fe20000010002 */
[----:B------:R-:W-:-:S02]  /*5d3b0*/  IADD3 R2, R4, -0x3f3504f3, RZ ;  /* 0xc0cafb0d04027810 */ /* 0x000fc40007ffe0ff */
[----:B------:R-:W-:Y:S02]  /*5d3c0*/  FSEL R3, RZ, -23, P1 ;  /* 0xc1b80000ff037808 */ /* 0x000fe40000800000 */
[----:B------:R-:W-:Y:S01]  /*5d3d0*/  LOP3.LUT R2, R2, 0xff800000, RZ, 0xc0, !PT ;  /* 0xff80000002027812 */ /* 0x000fe200078ec0ff */
[----:B------:R0:W-:Y:S01]  /*5d3e0*/  STL [R1+0x400], R5 ;  /* 0x0004000501007387 */ /* 0x0001e20000100800 */
[C---:B------:R-:W-:Y:S02]  /*5d3f0*/  ISETP.GE.U32.AND P0, PT, R4.reuse, 0x7f800000, PT ;  /* 0x7f8000000400780c */ /* 0x040fe40003f06070 */
[C---:B------:R-:W-:Y:S02]  /*5d400*/  FSETP.NEU.AND P1, PT, R4.reuse, RZ, PT ;  /* 0x000000ff0400720b */ /* 0x040fe40003f2d000 */
[----:B------:R-:W-:Y:S01]  /*5d410*/  FSETP.GEU.AND P3, PT, R9, 1.175494350822287508e-38, PT ;  /* 0x008000000900780b */ /* 0x000fe20003f6e000 */
[----:B0-----:R0:W2:Y:S02]  /*5d420*/  I2F R5, R2 ;  /* 0x0000000200057306 */ /* 0x0010a40000201400 */
[----:B0-----:R-:W-:-:S04]  /*5d430*/  IMAD.IADD R2, R4, 0x1, -R2 ;  /* 0x0000000104027824 */ /* 0x001fc800078e0a02 */
        /* <DEDUP_REMOVED lines=14> */
[----:B---3--:R-:W-:Y:S02]  /*5d520*/  FMUL R3, R8, 8388608 ;  /* 0x4b00000008037820 */ /* 0x008fe40000400000 */
[----:B------:R-:W-:Y:S01]  /*5d530*/  FADD R7, R5, R2 ;  /* 0x0000000205077221 */ /* 0x000fe20000000000 */
[----:B------:R-:W-:-:S05]  /*5d540*/  @P0 MOV R2, 0x7f800000 ;  /* 0x7f80000000020802 */ /* 0x000fca0000000f00 */
[----:B------:R-:W-:Y:S01]  /*5d550*/  @P0 FFMA.FTZ R7, R4, R2, +INF ;  /* 0x7f80000004070423 */ /* 0x000fe20000010002 */
[----:B------:R-:W-:-:S04]  /*5d560*/  FSETP.GEU.AND P0, PT, R8, 1.175494350822287508e-38, PT ;  /* 0x008000000800780b */ /* 0x000fc80003f0e000 */
[----:B------:R-:W-:Y:S01]  /*5d570*/  FSEL R3, R3, R8, !P0 ;  /* 0x0000000803037208 */ /* 0x000fe20004000000 */
[----:B------:R0:W-:Y:S01]  /*5d580*/  STL [R1+0x3fc], R7 ;  /* 0x0003fc0701007387 */ /* 0x0001e20000100800 */
[----:B------:R-:W-:Y:S02]  /*5d590*/  FSEL R4, RZ, -23, P0 ;  /* 0xc1b80000ff047808 */ /* 0x000fe40000000000 */
[C---:B------:R-:W-:Y:S01]  /*5d5a0*/  IADD3 R2, R3.reuse, -0x3f3504f3, RZ ;  /* 0xc0cafb0d03027810 */ /* 0x040fe20007ffe0ff */
[----:B------:R-:W-:Y:S01]  /*5d5b0*/  STL [R1+0x1c04], R8 ;  /* 0x001c040801007387 */ /* 0x000fe20000100800 */
[----:B------:R-:W-:Y:S02]  /*5d5c0*/  ISETP.GE.U32.AND P0, PT, R3, 0x7f800000, PT ;  /* 0x7f8000000300780c */ /* 0x000fe40003f06070 */
[----:B------:R-:W-:-:S04]  /*5d5d0*/  LOP3.LUT R2, R2, 0xff800000, RZ, 0xc0, !PT ;  /* 0xff80000002027812 */ /* 0x000fc800078ec0ff */
[----:B------:R2:W3:Y:S02]  /*5d5e0*/  I2F R5, R2 ;  /* 0x0000000200057306 */ /* 0x0004e40000201400 */
[----:B--2---:R-:W-:-:S05]  /*5d5f0*/  IADD3 R2, R3, -R2, RZ ;  /* 0x8000000203027210 */ /* 0x004fca0007ffe0ff */
[----:B------:R-:W-:Y:S02]  /*5d600*/  FADD R2, R2, -1 ;  /* 0xbf80000002027421 */ /* 0x000fe40000000000 */
[----:B---3--:R-:W-:Y:S02]  /*5d610*/  FFMA.FTZ R5, R5, 1.1920928955078125e-07, R4 ;  /* 0x3400000005057823 */ /* 0x008fe40000010004 */
        /* <DEDUP_REMOVED lines=11> */
[----:B------:R-:W-:-:S04]  /*5d6d0*/  FFMA.FTZ R2, R2, 1.4426950216293334961, R4 ;  /* 0x3fb8aa3b02027823 */ /* 0x000fc80000010004 */
[----:B0-----:R-:W-:Y:S02]  /*5d6e0*/  FADD R7, R5, R2 ;  /* 0x0000000205077221 */ /* 0x001fe40000000000 */
[----:B------:R-:W-:-:S04]  /*5d6f0*/  @P0 IMAD.MOV.U32 R2, RZ, RZ, 0x7f800000 ;  /* 0x7f800000ff020424 */ /* 0x000fc800078e00ff */
[C---:B------:R-:W-:Y:S01]  /*5d700*/  @P0 FFMA.FTZ R7, R3.reuse, R2, +INF ;  /* 0x7f80000003070423 */ /* 0x040fe20000010002 */
[----:B------:R-:W-:Y:S01]  /*5d710*/  FSETP.NEU.AND P0, PT, R3, RZ, PT ;  /* 0x000000ff0300720b */ /* 0x000fe20003f0d000 */
[----:B------:R-:W-:Y:S01]  /*5d720*/  FMUL R2, R9, 8388608 ;  /* 0x4b00000009027820 */ /* 0x000fe20000400000 */
[----:B------:R-:W-:Y:S02]  /*5d730*/  FSEL R3, RZ, -23, P3 ;  /* 0xc1b80000ff037808 */ /* 0x000fe40001800000 */
[----:B------:R-:W-:Y:S02]  /*5d740*/  STL [R1+0x3f8], R7 ;  /* 0x0003f80701007387 */ /* 0x000fe40000100800 */
[----:B------:R-:W-:Y:S02]  /*5d750*/  FSEL R5, R2, R9, !P3 ;  /* 0x0000000902057208 */ /* 0x000fe40005800000 */
[C---:B------:R-:W-:Y:S01]  /*5d760*/  FSETP.GEU.AND P3, PT, |R0|.reuse, 1.175494350822287508e-38, PT ;  /* 0x008000000000780b */ /* 0x040fe20003f6e200 */
[----:B------:R-:W-:Y:S01]  /*5d770*/  @P4 FMUL R0, R0, 0.25 ;  /* 0x3e80000000004820 */ /* 0x000fe20000400000 */
[----:B------:R-:W-:Y:S01]  /*5d780*/  IADD3 R2, R5, -0x3f3504f3, RZ ;  /* 0xc0cafb0d05027810 */ /* 0x000fe20007ffe0ff */
[----:B------:R0:W-:Y:S03]  /*5d790*/  STL [R1+0x374], R5 ;  /* 0x0003740501007387 */ /* 0x0001e60000100800 */
[----:B------:R-:W-:-:S04]  /*5d7a0*/  LOP3.LUT R2, R2, 0xff800000, RZ, 0xc0, !PT ;  /* 0xff80000002027812 */ /* 0x000fc800078ec0ff */
[----:B------:R2:W3:Y:S03]  /*5d7b0*/  I2F R4, R2 ;  /* 0x0000000200047306 */ /* 0x0004e60000201400 */
[----:B------:R-:W-:Y:S01]  /*5d7c0*/  @!P3 FMUL R0, R0, 16777216 ;  /* 0x4b8000000000b820 */ /* 0x000fe20000400000 */
        /* <DEDUP_REMOVED lines=15> */
[----:B------:R-:W-:-:S05]  /*5d8c0*/  FADD R2, R4, R2 ;  /* 0x0000000204027221 */ /* 0x000fca0000000000 */
[----:B------:R2:W-:Y:S04]  /*5d8d0*/  STL [R1+0x3f4], R2 ;  /* 0x0003f40201007387 */ /* 0x0005e80000100800 */
[----:B------:R-:W3:Y:S01]  /*5d8e0*/  LDL.LU R6, [R1+0x540] ;  /* 0x0005400001067983 */ /* 0x000ee20000300800 */
[----:B------:R4:W5:Y:S03]  /*5d8f0*/  MUFU.RCP R14, R0 ;  /* 0x00000000000e7308 */ /* 0x0009660000001000 */
[----:B0-----:R-:W3:Y:S04]  /*5d900*/  LDL.LU R5, [R1+0x520] ;  /* 0x0005200001057983 */ /* 0x001ee80000300800 */
[----:B------:R-:W3:Y:S04]  /*5d910*/  LDL.LU R4, [R1+0x524] ;  /* 0x0005240001047983 */ /* 0x000ee80000300800 */
[----:B------:R-:W3:Y:S04]  /*5d920*/  LDL.LU R3, [R1+0x534] ;  /* 0x0005340001037983 */ /* 0x000ee80000300800 */
[----:B--2---:R-:W2:Y:S04]  /*5d930*/  LDL.LU R2, [R1+0x530] ;  /* 0x0005300001027983 */ /* 0x004ea80000300800 */
[----:B----4-:R-:W4:Y:S04]  /*5d940*/  LDL.LU R0, [R1+0x544] ;  /* 0x0005440001007983 */ /* 0x010f280000300800 */
[----:B-----5:R0:W-:Y:S04]  /*5d950*/  STL [R1+0xac], R14 ;  /* 0x0000ac0e01007387 */ /* 0x0201e80000100800 */
[----:B------:R-:W5:Y:S04]  /*5d960*/  S2R R8, SR_TID.X ;  /* 0x0000000000087919 */ /* 0x000f680000002100 */
[----:B------:R-:W1:Y:S01]  /*5d970*/  S2R R15, SR_CTAID.Y ;  /* 0x00000000000f7919 */ /* 0x000e620000002600 */
[----:B-----5:R-:W-:Y:S01]  /*5d980*/  SHF.L.U32 R10, R8, 0x9, RZ ;  /* 0x00000009080a7819 */ /* 0x020fe200000006ff */
[----:B---3--:R-:W-:-:S02]  /*5d990*/  @P4 FMUL R6, R6, 0.25 ;  /* 0x3e80000006064820 */ /* 0x008fc40000400000 */
[----:B------:R-:W-:Y:S02]  /*5d9a0*/  @P4 FMUL R5, R5, 0.25 ;  /* 0x3e80000005054820 */ /* 0x000fe40000400000 */
[----:B------:R-:W-:Y:S02]  /*5d9b0*/  @!P3 FMUL R6, R6, 16777216 ;  /* 0x4b8000000606b820 */ /* 0x000fe40000400000 */
[----:B------:R-:W-:Y:S02]  /*5d9c0*/  @P4 FMUL R4, R4, 0.25 ;  /* 0x3e80000004044820 */ /* 0x000fe40000400000 */
[----:B------:R-:W-:Y:S02]  /*5d9d0*/  @!P3 FMUL R5, R5, 16777216 ;  /* 0x4b8000000505b820 */ /* 0x000fe40000400000 */
[----:B------:R-:W-:Y:S02]  /*5d9e0*/  @P4 FMUL R3, R3, 0.25 ;  /* 0x3e80000003034820 */ /* 0x000fe40000400000 */
[----:B------:R-:W-:-:S02]  /*5d9f0*/  @!P3 FMUL R4, R4, 16777216 ;  /* 0x4b8000000404b820 */ /* 0x000fc40000400000 */
[----:B--2---:R-:W-:Y:S02]  /*5da00*/  @P4 FMUL R2, R2, 0.25 ;  /* 0x3e80000002024820 */ /* 0x004fe40000400000 */
[----:B------:R-:W-:Y:S02]  /*5da10*/  @!P3 FMUL R3, R3, 16777216 ;  /* 0x4b8000000303b820 */ /* 0x000fe40000400000 */
[----:B----4-:R-:W-:Y:S02]  /*5da20*/  @P4 FMUL R0, R0, 0.25 ;  /* 0x3e80000000004820 */ /* 0x010fe40000400000 */
[----:B------:R-:W-:Y:S02]  /*5da30*/  @!P3 FMUL R2, R2, 16777216 ;  /* 0x4b8000000202b820 */ /* 0x000fe40000400000 */
[----:B------:R-:W-:Y:S02]  /*5da40*/  @!P3 FMUL R0, R0, 16777216 ;  /* 0x4b8000000000b820 */ /* 0x000fe40000400000 */
[----:B------:R-:W-:-:S02]  /*5da50*/  FMUL R7, R14, R4 ;  /* 0x000000040e077220 */ /* 0x000fc40000400000 */
[C---:B------:R-:W-:Y:S02]  /*5da60*/  FMUL R3, R14.reuse, R3 ;  /* 0x000000030e037220 */ /* 0x040fe40000400000 */
[C---:B------:R-:W-:Y:S02]  /*5da70*/  FMUL R2, R14.reuse, R2 ;  /* 0x000000020e027220 */ /* 0x040fe40000400000 */
[C---:B------:R-:W-:Y:S02]  /*5da80*/  FMUL R0, R14.reuse, R0 ;  /* 0x000000000e007220 */ /* 0x040fe40000400000 */
[C---:B------:R-:W-:Y:S02]  /*5da90*/  FMUL R4, R14.reuse, R6 ;  /* 0x000000060e047220 */ /* 0x040fe40000400000 */
[----:B------:R-:W-:Y:S01]  /*5daa0*/  FMUL R6, R14, R5 ;  /* 0x000000050e067220 */ /* 0x000fe20000400000 */
[----:B------:R-:W-:Y:S02]  /*5dab0*/  F2FP.PACK_AB R5, R3, R2 ;  /* 0x000000020305723e */ /* 0x000fe400000000ff */
[----:B------:R-:W-:Y:S01]  /*5dac0*/  F2FP.PACK_AB R4, R0, R4 ;  /* 0x000000040004723e */ /* 0x000fe200000000ff */
[----:B------:R-:W2:Y:S01]  /*5dad0*/  LDL.LU R2, [R1+0x510] ;  /* 0x0005100001027983 */ /* 0x000ea20000300800 */
[----:B------:R-:W-:-:S03]  /*5dae0*/  F2FP.PACK_AB R6, R7, R6 ;  /* 0x000000060706723e */ /* 0x000fc600000000ff */
[----:B------:R-:W3:Y:S01]  /*5daf0*/  LDL.LU R0, [R1+0x514] ;  /* 0x0005140001007983 */ /* 0x000ee20000300800 */
[----:B------:R-:W-:Y:S01]  /*5db00*/  IMAD.SHL.U32 R3, R8, 0x20, RZ ;  /* 0x0000002008037824 */ /* 0x000fe200078e00ff */
[----:B------:R-:W-:Y:S02]  /*5db10*/  LOP3.LUT R10, R10, 0x3000, RZ, 0xc0, !PT ;  /* 0x000030000a0a7812 */ /* 0x000fe400078ec0ff */
[----:B------:R-:W-:Y:S02]  /*5db20*/  SHF.L.U32 R13, R8, 0x3, RZ ;  /* 0x00000003080d7819 */ /* 0x000fe400000006ff */
[----:B------:R-:W-:Y:S02]  /*5db30*/  LOP3.LUT R10, R10, 0x60, R3, 0xf8, !PT ;  /* 0x000000600a0a7812 */ /* 0x000fe400078ef803 */
[----:B------:R-:W-:Y:S02]  /*5db40*/  SHF.L.U32 R12, R8, 0x2, RZ ;  /* 0x00000002080c7819 */ /* 0x000fe400000006ff */
[----:B------:R-:W-:-:S04]  /*5db50*/  LOP3.LUT R3, R13, 0x700, RZ, 0xc0, !PT ;  /* 0x000007000d037812 */ /* 0x000fc800078ec0ff */
[----:B------:R-:W-:Y:S02]  /*5db60*/  LOP3.LUT R3, R3, 0x70, R12, 0xf8, !PT ;  /* 0x0000007003037812 */ /* 0x000fe400078ef80c */
[----:B------:R-:W-:Y:S02]  /*5db70*/  LOP3.LUT R13, R13, 0x38, RZ, 0xc0, !PT ;  /* 0x000000380d0d7812 */ /* 0x000fe400078ec0ff */
[----:B------:R-:W-:Y:S01]  /*5db80*/  LOP3.LUT R12, R12, 0x3c0, RZ, 0xc0, !PT ;  /* 0x000003c00c0c7812 */ /* 0x000fe200078ec0ff */
[----:B--2---:R-:W-:Y:S02]  /*5db90*/  @P4 FMUL R2, R2, 0.25 ;  /* 0x3e80000002024820 */ /* 0x004fe40000400000 */
[----:B---3--:R-:W-:Y:S02]  /*5dba0*/  @P4 FMUL R0, R0, 0.25 ;  /* 0x3e80000000004820 */ /* 0x008fe40000400000 */
[----:B------:R-:W-:Y:S02]  /*5dbb0*/  @!P3 FMUL R2, R2, 16777216 ;  /* 0x4b8000000202b820 */ /* 0x000fe40000400000 */
[----:B------:R-:W-:-:S02]  /*5dbc0*/  @!P3 FMUL R0, R0, 16777216 ;  /* 0x4b8000000000b820 */ /* 0x000fc40000400000 */
[C---:B------:R-:W-:Y:S02]  /*5dbd0*/  FMUL R7, R14.reuse, R2 ;  /* 0x000000020e077220 */ /* 0x040fe40000400000 */
[----:B------:R-:W-:Y:S02]  /*5dbe0*/  FMUL R11, R14, R0 ;  /* 0x000000000e0b7220 */ /* 0x000fe40000400000 */
[----:B0-----:R-:W0:Y:S01]  /*5dbf0*/  S2R R14, SR_TID.X ;  /* 0x00000000000e7919 */ /* 0x001e220000002100 */
[----:B------:R-:W-:Y:S02]  /*5dc00*/  LOP3.LUT R0, R10, R3, RZ, 0x3c, !PT ;  /* 0x000000030a007212 */ /* 0x000fe400078e3cff */
[----:B0-----:R-:W-:Y:S02]  /*5dc10*/  LOP3.LUT R16, R14, 0xff, RZ, 0xc0, !PT ;  /* 0x000000ff0e107812 */ /* 0x001fe400078ec0ff */
[----:B------:R-:W0:Y:S01]  /*5dc20*/  S2R R14, SR_CTAID.X ;  /* 0x00000000000e7919 */ /* 0x000e220000002500 */
[----:B------:R-:W-:-:S02]  /*5dc30*/  F2FP.PACK_AB R7, R11, R7 ;  /* 0x000000070b07723e */ /* 0x000fc400000000ff */
[----:B------:R-:W-:-:S03]  /*5dc40*/  SHF.R.U32.HI R2, RZ, 0x1, R8 ;  /* 0x00000001ff027819 */ /* 0x000fc60000011608 */
[----:B------:R1:W-:Y:S01]  /*5dc50*/  STS.128 [R0], R4 ;  /* 0x0000000400007388 */ /* 0x0003e20000000c00 */
[----:B------:R-:W-:-:S03]  /*5dc60*/  LOP3.LUT R2, R2, 0x4, RZ, 0xc0, !PT ;  /* 0x0000000402027812 */ /* 0x000fc600078ec0ff */
[----:B------:R2:W-:Y:S01]  /*5dc70*/  STL [R1+0x1800], R0 ;  /* 0x0018000001007387 */ /* 0x0005e20000100800 */
[----:B0-----:R-:W-:Y:S02]  /*5dc80*/  IMAD R14, R14, 0x100, R16 ;  /* 0x000001000e0e7824 */ /* 0x001fe400078e0210 */
[----:B-1----:R-:W-:Y:S02]  /*5dc90*/  IMAD R4, R15, c[0x0][0x1c0], RZ ;  /* 0x000070000f047a24 */ /* 0x002fe400078e02ff */
[----:B------:R-:W-:Y:S01]  /*5dca0*/  IMAD R3, R14, c[0x0][0x1c4], RZ ;  /* 0x000071000e037a24 */ /* 0x000fe200078e02ff */
[----:B--2---:R-:W-:Y:S02]  /*5dcb0*/  IADD3 R0, R2, R13, R12 ;  /* 0x0000000d02007210 */ /* 0x004fe40007ffe00c */
[C---:B------:R-:W-:Y:S01]  /*5dcc0*/  SHF.L.U32 R5, R4.reuse, 0x1, RZ ;  /* 0x0000000104057819 */ /* 0x040fe200000006ff */
[----:B------:R-:W-:Y:S02]  /*5dcd0*/  IMAD.SHL.U32 R2, R3, 0x2, RZ ;  /* 0x0000000203027824 */ /* 0x000fe400078e00ff */
[----:B------:R-:W-:-:S03]  /*5dce0*/  IMAD.HI R4, R4, 0x2, RZ ;  /* 0x0000000204047827 */ /* 0x000fc600078e02ff */
[----:B------:R-:W-:Y:S01]  /*5dcf0*/  IADD3 R2, P5, P6, R2, c[0x0][0x178], R5 ;  /* 0x00005e0002027a10 */ /* 0x000fe20007ebe005 */
[----:B------:R-:W-:Y:S01]  /*5dd00*/  IMAD.HI R3, R3, 0x2, RZ ;  /* 0x0000000203037827 */ /* 0x000fe200078e02ff */
[----:B------:R-:W-:Y:S04]  /*5dd10*/  STL [R1+0x510], R0 ;  /* 0x0005100001007387 */ /* 0x000fe80000100800 */
[----:B------:R-:W-:Y:S01]  /*5dd20*/  IADD3.X R3, R3, c[0x0][0x17c], R4, P5, P6 ;  /* 0x00005f0003037a10 */ /* 0x000fe20002fec404 */
[----:B------:R0:W-:Y:S04]  /*5dd30*/  STL [R1+0x1694], R2 ;  /* 0x0016940201007387 */ /* 0x0001e80000100800 */
[----:B------:R1:W-:Y:S04]  /*5dd40*/  STL [R1+0x1690], R3 ;  /* 0x0016900301007387 */ /* 0x0003e80000100800 */
[----:B0-----:R-:W2:Y:S01]  /*5dd50*/  LDL.LU R2, [R1+0x458] ;  /* 0x0004580001027983 */ /* 0x001ea20000300800 */
[----:B------:R-:W-:-:S02]  /*5dd60*/  SHF.L.U32 R6, R8, 0xb, RZ ;  /* 0x0000000b08067819 */ /* 0x000fc400000006ff */
[----:B------:R-:W-:Y:S01]  /*5dd70*/  LOP3.LUT R8, R8, 0xff, RZ, 0xc0, !PT ;  /* 0x000000ff08087812 */ /* 0x000fe200078ec0ff */
[----:B--2---:R0:W-:Y:S04]  /*5dd80*/  STL [R1+0x1ca4], R2 ;  /* 0x001ca40201007387 */ /* 0x0041e80000100800 */
[----:B-1----:R-:W2:Y:S01]  /*5dd90*/  LDL.LU R3, [R1+0x45c] ;  /* 0x00045c0001037983 */ /* 0x002ea20000300800 */
[----:B------:R-:W-:-:S04]  /*5dda0*/  LOP3.LUT R5, R6, 0x3000, RZ, 0xc0, !PT ;  /* 0x0000300006057812 */ /* 0x000fc800078ec0ff */
[----:B------:R-:W-:Y:S01]  /*5ddb0*/  LEA R0, R8, R5, 0x4 ;  /* 0x0000000508007211 */ /* 0x000fe200078e20ff */
[----:B--2---:R-:W-:Y:S04]  /*5ddc0*/  STL [R1+0x1ca8], R3 ;  /* 0x001ca80301007387 */ /* 0x004fe80000100800 */
[----:B------:R-:W2:Y:S04]  /*5ddd0*/  LDL.LU R8, [R1+0x448] ;  /* 0x0004480001087983 */ /* 0x000ea80000300800 */
[----:B--2---:R-:W-:Y:S04]  /*5dde0*/  STL [R1+0x1cac], R8 ;  /* 0x001cac0801007387 */ /* 0x004fe80000100800 */
[----:B0-----:R-:W2:Y:S04]  /*5ddf0*/  LDL.LU R2, [R1+0x44c] ;  /* 0x00044c0001027983 */ /* 0x001ea80000300800 */
[----:B--2---:R0:W-:Y:S04]  /*5de00*/  STL [R1+0x1cb0], R2 ;  /* 0x001cb00201007387 */ /* 0x0041e80000100800 */
[----:B------:R-:W2:Y:S04]  /*5de10*/  LDL.LU R0, [R1+0x438] ;  /* 0x0004380001007983 */ /* 0x000ea80000300800 */
[----:B--2---:R1:W-:Y:S04]  /*5de20*/  STL [R1+0x1cb4], R0 ;  /* 0x001cb40001007387 */ /* 0x0043e80000100800 */
[----:B0-----:R-:W2:Y:S04]  /*5de30*/  LDL.LU R2, [R1+0x43c] ;  /* 0x00043c0001027983 */ /* 0x001ea80000300800 */
[----:B-1----:R-:W3:Y:S04]  /*5de40*/  LDL.LU R0, [R1+0x428] ;  /* 0x0004280001007983 */ /* 0x002ee80000300800 */
[----:B--2---:R0:W-:Y:S04]  /*5de50*/  STL [R1+0x8c], R2 ;  /* 0x00008c0201007387 */ /* 0x0041e80000100800 */
[----:B0-----:R-:W2:Y:S04]  /*5de60*/  LDL.LU R2, [R1+0x42c] ;  /* 0x00042c0001027983 */ /* 0x001ea80000300800 */
[----:B---3--:R0:W-:Y:S04]  /*5de70*/  STL [R1+0x88], R0 ;  /* 0x0000880001007387 */ /* 0x0081e80000100800 */
[----:B0-----:R-:W3:Y:S04]  /*5de80*/  LDL.LU R0, [R1+0x418] ;  /* 0x0004180001007983 */ /* 0x001ee80000300800 */
[----:B--2---:R0:W-:Y:S04]  /*5de90*/  STL [R1+0x84], R2 ;  /* 0x0000840201007387 */ /* 0x0041e80000100800 */
[----:B------:R-:W2:Y:S04]  /*5dea0*/  LDL.LU R3, [R1+0x41c] ;  /* 0x00041c0001037983 */ /* 0x000ea80000300800 */
[----:B---3--:R1:W-:Y:S04]  /*5deb0*/  STL [R1+0x80], R0 ;  /* 0x0000800001007387 */ /* 0x0083e80000100800 */
[----:B--2---:R2:W-:Y:S04]  /*5dec0*/  STL [R1+0x1cb8], R3 ;  /* 0x001cb80301007387 */ /* 0x0045e80000100800 */
[----:B------:R-:W3:Y:S04]  /*5ded0*/  LDL.LU R8, [R1+0x798] ;  /* 0x0007980001087983 */ /* 0x000ee80000300800 */
[----:B---3--:R3:W-:Y:S04]  /*5dee0*/  STL [R1+0x1cbc], R8 ;  /* 0x001cbc0801007387 */ /* 0x0087e80000100800 */
[----:B0-----:R-:W4:Y:S04]  /*5def0*/  LDL.LU R2, [R1+0x79c] ;  /* 0x00079c0001027983 */ /* 0x001f280000300800 */
[----:B----4-:R0:W-:Y:S04]  /*5df00*/  STL [R1+0x1cc0], R2 ;  /* 0x001cc00201007387 */ /* 0x0101e80000100800 */
[----:B-1----:R-:W4:Y:S04]  /*5df10*/  LDL.LU R0, [R1+0x788] ;  /* 0x0007880001007983 */ /* 0x002f280000300800 */
[----:B----4-:R1:W-:Y:S04]  /*5df20*/  STL [R1+0x1cc4], R0 ;  /* 0x001cc40001007387 */ /* 0x0103e80000100800 */
[----:B--2---:R-:W2:Y:S04]  /*5df30*/  LDL.LU R3, [R1+0x78c] ;  /* 0x00078c0001037983 */ /* 0x004ea80000300800 */
[----:B--2---:R2:W-:Y:S04]  /*5df40*/  STL [R1+0x1cc8], R3 ;  /* 0x001cc80301007387 */ /* 0x0045e80000100800 */
[----:B---3--:R-:W3:Y:S04]  /*5df50*/  LDL.LU R8, [R1+0x778] ;  /* 0x0007780001087983 */ /* 0x008ee80000300800 */
[----:B---3--:R3:W-:Y:S04]  /*5df60*/  STL [R1+0x1ccc], R8 ;  /* 0x001ccc0801007387 */ /* 0x0087e80000100800 */
[----:B------:R-:W4:Y:S04]  /*5df70*/  LDL.LU R4, [R1+0x77c] ;  /* 0x00077c0001047983 */ /* 0x000f280000300800 */
[----:B----4-:R4:W-:Y:S04]  /*5df80*/  STL [R1+0x1cd0], R4 ;  /* 0x001cd00401007387 */ /* 0x0109e80000100800 */
[----:B0-----:R-:W5:Y:S04]  /*5df90*/  LDL.LU R2, [R1+0x768] ;  /* 0x0007680001027983 */ /* 0x001f680000300800 */
[----:B-----5:R0:W-:Y:S04]  /*5dfa0*/  STL [R1+0x1cd4], R2 ;  /* 0x001cd40201007387 */ /* 0x0201e80000100800 */
[----:B-1----:R-:W5:Y:S04]  /*5dfb0*/  LDL.LU R0, [R1+0x76c] ;  /* 0x00076c0001007983 */ /* 0x002f680000300800 */
[----:B-----5:R1:W-:Y:S04]  /*5dfc0*/  STL [R1+0x1cd8], R0 ;  /* 0x001cd80001007387 */ /* 0x0203e80000100800 */
[----:B--2---:R-:W2:Y:S04]  /*5dfd0*/  LDL.LU R3, [R1+0x758] ;  /* 0x0007580001037983 */ /* 0x004ea80000300800 */
[----:B--2---:R2:W-:Y:S04]  /*5dfe0*/  STL [R1+0x1cdc], R3 ;  /* 0x001cdc0301007387 */ /* 0x0045e80000100800 */
[----:B---3--:R-:W3:Y:S04]  /*5dff0*/  LDL.LU R8, [R1+0x75c] ;  /* 0x00075c0001087983 */ /* 0x008ee80000300800 */
[----:B---3--:R3:W-:Y:S04]  /*5e000*/  STL [R1+0x1ce0], R8 ;  /* 0x001ce00801007387 */ /* 0x0087e80000100800 */
[----:B----4-:R-:W4:Y:S04]  /*5e010*/  LDL.LU R4, [R1+0x748] ;  /* 0x0007480001047983 */ /* 0x010f280000300800 */
        /* <DEDUP_REMOVED lines=32> */
[----:B-1----:R-:W5:Y:S04]  /*5e220*/  LDL.LU R0, [R1+0x6bc] ;  /* 0x0006bc0001007983 */ /* 0x002f680000300800 */
[----:B--2---:R-:W2:Y:S04]  /*5e230*/  LDL.LU R3, [R1+0x6a8] ;  /* 0x0006a80001037983 */ /* 0x004ea80000300800 */
[----:B---3--:R-:W3:Y:S04]  /*5e240*/  LDL.LU R8, [R1+0x6ac] ;  /* 0x0006ac0001087983 */ /* 0x008ee80000300800 */
[----:B----4-:R-:W4:Y:S04]  /*5e250*/  LDL.LU R4, [R1+0x698] ;  /* 0x0006980001047983 */ /* 0x010f280000300800 */
        /* <DEDUP_REMOVED lines=23> */
[----:B------:R-:W-:-:S13]  /*5e3d0*/  FSETP.GT.AND P5, PT, |R9|, 8.50705917302346158658e+37, PT ;  /* 0x7e8000000900780b */ /* 0x000fda0003fa4200 */
[----:B-----5:R-:W-:Y:S02]  /*5e3e0*/  @P5 FMUL R2, R2, 0.25 ;  /* 0x3e80000002025820 */ /* 0x020fe40000400000 */
[----:B------:R-:W-:Y:S02]  /*5e3f0*/  @P5 FMUL R0, R0, 0.25 ;  /* 0x3e80000000005820 */ /* 0x000fe40000400000 */
[----:B--2---:R-:W-:Y:S02]  /*5e400*/  @P5 FMUL R3, R3, 0.25 ;  /* 0x3e80000003035820 */ /* 0x004fe40000400000 */
[----:B---3--:R-:W-:Y:S02]  /*5e410*/  @P5 FMUL R8, R8, 0.25 ;  /* 0x3e80000008085820 */ /* 0x008fe40000400000 */
[----:B----4-:R-:W-:Y:S02]  /*5e420*/  @P5 FMUL R4, R4, 0.25 ;  /* 0x3e80000004045820 */ /* 0x010fe40000400000 */
[----:B------:R-:W-:-:S02]  /*5e430*/  @P5 FMUL R10, R10, 0.25 ;  /* 0x3e8000000a0a5820 */ /* 0x000fc40000400000 */
[----:B------:R-:W-:-:S03]  /*5e440*/  @P5 FMUL R7, R7, 0.25 ;  /* 0x3e80000007075820 */ /* 0x000fc60000400000 */
[----:B------:R-:W-:Y:S01]  /*5e450*/  STL [R1+0x1ca0], R10 ;  /* 0x001ca00a01007387 */ /* 0x000fe20000100800 */
[----:B------:R-:W-:-:S03]  /*5e460*/  @P5 FMUL R5, R5, 0.25 ;  /* 0x3e80000005055820 */ /* 0x000fc60000400000 */
[----:B------:R-:W-:Y:S04]  /*5e470*/  STL [R1+0x1c9c], R7 ;  /* 0x001c9c0701007387 */ /* 0x000fe80000100800 */
[----:B------:R-:W-:Y:S04]  /*5e480*/  STL [R1+0x1c98], R5 ;  /* 0x001c980501007387 */ /* 0x000fe80000100800 */
[----:B------:R0:W-:Y:S04]  /*5e490*/  STL [R1], R4 ;  /* 0x0000000401007387 */ /* 0x0001e80000100800 */
[----:B0-----:R-:W2:Y:S04]  /*5e4a0*/  LDL.LU R4, [R1+0x1d20] ;  /* 0x001d200001047983 */ /* 0x001ea80000300800 */
[----:B------:R0:W-:Y:S04]  /*5e4b0*/  STL [R1+0x4], R8 ;  /* 0x0000040801007387 */ /* 0x0001e80000100800 */
[----:B0-----:R-:W3:Y:S04]  /*5e4c0*/  LDL.LU R8, [R1+0x1d1c] ;  /* 0x001d1c0001087983 */ /* 0x001ee80000300800 */
[----:B------:R0:W-:Y:S04]  /*5e4d0*/  STL [R1+0x8], R3 ;  /* 0x0000080301007387 */ /* 0x0001e80000100800 */
[----:B0-----:R-:W4:Y:S04]  /*5e4e0*/  LDL.LU R3, [R1+0x1d18] ;  /* 0x001d180001037983 */ /* 0x001f280000300800 */
[----:B------:R-:W5:Y:S04]  /*5e4f0*/  LDL R5, [R1+0x80] ;  /* 0x0000800001057983 */ /* 0x000f680000100800 */
[----:B------:R0:W-:Y:S04]  /*5e500*/  STL [R1+0xc], R0 ;  /* 0x00000c0001007387 */ /* 0x0001e80000100800 */
[----:B0-----:R-:W5:Y:S04]  /*5e510*/  LDL.LU R0, [R1+0x1d14] ;  /* 0x001d140001007983 */ /* 0x001f680000300800 */
[----:B------:R-:W5:Y:S04]  /*5e520*/  LDL R7, [R1+0x84] ;  /* 0x0000840001077983 */ /* 0x000f680000100800 */
[----:B------:R0:W-:Y:S04]  /*5e530*/  STL [R1+0x10], R2 ;  /* 0x0000100201007387 */ /* 0x0001e80000100800 */
[----:B0-----:R-:W5:Y:S04]  /*5e540*/  LDL.LU R2, [R1+0x1d10] ;  /* 0x001d100001027983 */ /* 0x001f680000300800 */
[----:B------:R-:W5:Y:S01]  /*5e550*/  LDL R10, [R1+0x88] ;  /* 0x00008800010a7983 */ /* 0x000f620000100800 */
[----:B--2---:R-:W-:-:S05]  /*5e560*/  @P5 FMUL R4, R4, 0.25 ;  /* 0x3e80000004045820 */ /* 0x004fca0000400000 */
[----:B------:R0:W-:Y:S01]  /*5e570*/  STL [R1+0x14], R4 ;  /* 0x0000140401007387 */ /* 0x0001e20000100800 */
[----:B---3--:R-:W-:-:S03]  /*5e580*/  @P5 FMUL R8, R8, 0.25 ;  /* 0x3e80000008085820 */ /* 0x008fc60000400000 */
[----:B0-----:R-:W2:Y:S04]  /*5e590*/  LDL.LU R4, [R1+0x1d0c] ;  /* 0x001d0c0001047983 */ /* 0x001ea80000300800 */
[----:B------:R0:W-:Y:S01]  /*5e5a0*/  STL [R1+0x18], R8 ;  /* 0x0000180801007387 */ /* 0x0001e20000100800 */
[----:B----4-:R-:W-:-:S03]  /*5e5b0*/  @P5 FMUL R3, R3, 0.25 ;  /* 0x3e80000003035820 */ /* 0x010fc60000400000 */
[----:B0-----:R-:W3:Y:S04]  /*5e5c0*/  LDL.LU R8, [R1+0x1d08] ;  /* 0x001d080001087983 */ /* 0x001ee80000300800 */
[----:B------:R0:W-:Y:S04]  /*5e5d0*/  STL [R1+0x1c], R3 ;  /* 0x00001c0301007387 */ /* 0x0001e80000100800 */
[----:B0-----:R-:W4:Y:S01]  /*5e5e0*/  LDL.LU R3, [R1+0x1d04] ;  /* 0x001d040001037983 */ /* 0x001f220000300800 */
[----:B-----5:R-:W-:-:S05]  /*5e5f0*/  @P5 FMUL R0, R0, 0.25 ;  /* 0x3e80000000005820 */ /* 0x020fca0000400000 */
[----:B------:R0:W-:Y:S04]  /*5e600*/  STL [R1+0x20], R0 ;  /* 0x0000200001007387 */ /* 0x0001e80000100800 */
[----:B0-----:R-:W5:Y:S01]  /*5e610*/  LDL.LU R0, [R1+0x1d00] ;  /* 0x001d000001007983 */ /* 0x001f620000300800 */
[----:B------:R-:W-:-:S05]  /*5e620*/  @P5 FMUL R2, R2, 0.25 ;  /* 0x3e80000002025820 */ /* 0x000fca0000400000 */
[----:B------:R0:W-:Y:S04]  /*5e630*/  STL [R1+0x24], R2 ;  /* 0x0000240201007387 */ /* 0x0001e80000100800 */
[----:B0-----:R-:W5:Y:S01]  /*5e640*/  LDL.LU R2, [R1+0x1cfc] ;  /* 0x001cfc0001027983 */ /* 0x001f620000300800 */
        /* <DEDUP_REMOVED lines=48> */
[----:B0-----:R-:W2:Y:S04]  /*5e950*/  LDL R4, [R1+0x8c] ;  /* 0x00008c0001047983 */ /* 0x001ea80000100800 */
        /* <DEDUP_REMOVED lines=11> */
[----:B------:R-:W-:Y:S02]  /*5ea10*/  @P5 FMUL R5, R5, 0.25 ;  /* 0x3e80000005055820 */ /* 0x000fe40000400000 */
[----:B------:R-:W-:Y:S02]  /*5ea20*/  @P5 FMUL R7, R7, 0.25 ;  /* 0x3e80000007075820 */ /* 0x000fe40000400000 */
[----:B------:R-:W-:Y:S02]  /*5ea30*/  @P5 FMUL R10, R10, 0.25 ;  /* 0x3e8000000a0a5820 */ /* 0x000fe40000400000 */
[----:B--2---:R-:W-:-:S02]  /*5ea40*/  @P5 FMUL R4, R4, 0.25 ;  /* 0x3e80000004045820 */ /* 0x004fc40000400000 */
[----:B---3--:R-:W-:-:S05]  /*5ea50*/  @P5 FMUL R8, R8, 0.25 ;  /* 0x3e80000008085820 */ /* 0x008fca0000400000 */
[----:B------:R0:W-:Y:S01]  /*5ea60*/  STL [R1+0x78], R8 ;  /* 0x0000780801007387 */ /* 0x0001e20000100800 */
[----:B----4-:R-:W-:-:S03]  /*5ea70*/  @P5 FMUL R3, R3, 0.25 ;  /* 0x3e80000003035820 */ /* 0x010fc60000400000 */
[----:B0-----:R-:W2:Y:S04]  /*5ea80*/  LDL.LU R8, [R1+0x1cac] ;  /* 0x001cac0001087983 */ /* 0x001ea80000300800 */
[----:B------:R0:W-:Y:S04]  /*5ea90*/  STL [R1+0x7c], R3 ;  /* 0x00007c0301007387 */ /* 0x0001e80000100800 */
[----:B0-----:R-:W3:Y:S01]  /*5eaa0*/  LDL.LU R3, [R1+0x1ca8] ;  /* 0x001ca80001037983 */ /* 0x001ee20000300800 */
[----:B-----5:R-:W-:-:S03]  /*5eab0*/  @P5 FMUL R0, R0, 0.25 ;  /* 0x3e80000000005820 */ /* 0x020fc60000400000 */
[----:B------:R-:W-:Y:S04]  /*5eac0*/  @P5 STL [R1+0x80], R5 ;  /* 0x0000800501005387 */ /* 0x000fe80000100800 */
[----:B------:R-:W-:Y:S04]  /*5ead0*/  @P5 STL [R1+0x84], R7 ;  /* 0x0000840701005387 */ /* 0x000fe80000100800 */
[----:B------:R-:W-:Y:S04]  /*5eae0*/  @P5 STL [R1+0x88], R10 ;  /* 0x0000880a01005387 */ /* 0x000fe80000100800 */
[----:B------:R-:W-:Y:S01]  /*5eaf0*/  @P5 STL [R1+0x8c], R4 ;  /* 0x00008c0401005387 */ /* 0x000fe20000100800 */
[----:B------:R-:W-:-:S03]  /*5eb00*/  @P5 FMUL R2, R2, 0.25 ;  /* 0x3e80000002025820 */ /* 0x000fc60000400000 */
[----:B------:R-:W-:Y:S04]  /*5eb10*/  STL [R1+0x1c2c], R0 ;  /* 0x001c2c0001007387 */ /* 0x000fe80000100800 */
[----:B------:R0:W-:Y:S04]  /*5eb20*/  STL [R1+0x94], R2 ;  /* 0x0000940201007387 */ /* 0x0001e80000100800 */
[----:B0-----:R-:W4:Y:S01]  /*5eb30*/  LDL.LU R2, [R1+0x1ca4] ;  /* 0x001ca40001027983 */ /* 0x001f220000300800 */
[----:B------:R-:W-:-:S03]  /*5eb40*/  MOV R0, R4 ;  /* 0x0000000400007202 */ /* 0x000fc60000000f00 */
[----:B------:R-:W5:Y:S01]  /*5eb50*/  LDL R4, [R1+0x10] ;  /* 0x0000100001047983 */ /* 0x000f620000100800 */
[----:B--2---:R-:W-:-:S05]  /*5eb60*/  @P5 FMUL R8, R8, 0.25 ;  /* 0x3e80000008085820 */ /* 0x004fca0000400000 */
[----:B------:R0:W-:Y:S01]  /*5eb70*/  STL [R1+0x1c30], R8 ;  /* 0x001c300801007387 */ /* 0x0001e20000100800 */
[----:B---3--:R-:W-:Y:S02]  /*5eb80*/  @P5 FMUL R3, R3, 0.25 ;  /* 0x3e80000003035820 */ /* 0x008fe40000400000 */
[----:B0-----:R-:W-:Y:S02]  /*5eb90*/  IMAD.MOV.U32 R8, RZ, RZ, R10 ;  /* 0x000000ffff087224 */ /* 0x001fe400078e000a */
[----:B------:R-:W2:Y:S04]  /*5eba0*/  LDL.LU R10, [R1+0x1ca0] ;  /* 0x001ca000010a7983 */ /* 0x000ea80000300800 */
[----:B------:R0:W-:Y:S02]  /*5ebb0*/  STL [R1+0x1c34], R3 ;  /* 0x001c340301007387 */ /* 0x0001e40000100800 */
[----:B0-----:R-:W-:-:S02]  /*5ebc0*/  MOV R3, R7 ;  /* 0x0000000700037202 */ /* 0x001fc40000000f00 */
[----:B------:R-:W3:Y:S01]  /*5ebd0*/  LDL.LU R7, [R1+0x1c9c] ;  /* 0x001c9c0001077983 */ /* 0x000ee20000300800 */
[----:B----4-:R-:W-:-:S05]  /*5ebe0*/  @P5 FMUL R2, R2, 0.25 ;  /* 0x3e80000002025820 */ /* 0x010fca0000400000 */
[----:B------:R0:W-:Y:S02]  /*5ebf0*/  STL [R1+0x1c38], R2 ;  /* 0x001c380201007387 */ /* 0x0001e40000100800 */
[----:B0-----:R-:W-:Y:S02]  /*5ec00*/  MOV R2, R5 ;  /* 0x0000000500027202 */ /* 0x001fe40000000f00 */
[----:B------:R-:W4:Y:S01]  /*5ec10*/  LDL.LU R5, [R1+0x1c98] ;  /* 0x001c980001057983 */ /* 0x000f220000300800 */
[C---:B------:R-:W-:Y:S01]  /*5ec20*/  FSETP.GEU.AND P6, PT, |R9|.reuse, 1.175494350822287508e-38, PT ;  /* 0x008000000900780b */ /* 0x040fe20003fce200 */
[----:B------:R-:W-:Y:S02]  /*5ec30*/  @P5 FMUL R9, R9, 0.25 ;  /* 0x3e80000009095820 */ /* 0x000fe40000400000 */
[----:B------:R-:W-:Y:S02]  /*5ec40*/  @P5 FMUL R6, R6, 0.25 ;  /* 0x3e80000006065820 */ /* 0x000fe40000400000 */
[----:B------:R-:W-:Y:S01]  /*5ec50*/  @P5 FMUL R11, R11, 0.25 ;  /* 0x3e8000000b0b5820 */ /* 0x000fe20000400000 */
[----:B------:R0:W-:Y:S01]  /*5ec60*/  STL [R1+0x1c5c], R9 ;  /* 0x001c5c0901007387 */ /* 0x0001e20000100800 */
[----:B------:R-:W-:-:S06]  /*5ec70*/  @P5 FMUL R12, R12, 0.25 ;  /* 0x3e8000000c0c5820 */ /* 0x000fcc0000400000 */
[----:B------:R-:W-:Y:S01]  /*5ec80*/  @!P6 FMUL R6, R6, 16777216 ;  /* 0x4b8000000606e820 */ /* 0x000fe20000400000 */
[----:B0-----:R-:W5:Y:S01]  /*5ec90*/  LDL R9, [R1+0xc] ;  /* 0x00000c0001097983 */ /* 0x001f620000100800 */
[----:B------:R-:W-:Y:S02]  /*5eca0*/  @!P6 FMUL R11, R11, 16777216 ;  /* 0x4b8000000b0be820 */ /* 0x000fe40000400000 */
[----:B------:R-:W-:Y:S02]  /*5ecb0*/  @!P6 FMUL R12, R12, 16777216 ;  /* 0x4b8000000c0ce820 */ /* 0x000fe40000400000 */
[----:B--2---:R-:W-:-:S05]  /*5ecc0*/  @!P6 FMUL R10, R10, 16777216 ;  /* 0x4b8000000a0ae820 */ /* 0x004fca0000400000 */
[----:B------:R0:W-:Y:S04]  /*5ecd0*/  STL [R1+0x1c28], R10 ;  /* 0x001c280a01007387 */ /* 0x0001e80000100800 */
[----:B0-----:R-:W2:Y:S01]  /*5ece0*/  LDL.LU R10, [R1+0x14] ;  /* 0x00001400010a7983 */ /* 0x001ea20000300800 */
[----:B---3--:R-:W-:-:S05]  /*5ecf0*/  @!P6 FMUL R7, R7, 16777216 ;  /* 0x4b8000000707e820 */ /* 0x008fca0000400000 */
[----:B------:R0:W-:Y:S04]  /*5ed00*/  STL [R1+0x1c3c], R7 ;  /* 0x001c3c0701007387 */ /* 0x0001e80000100800 */
[----:B0-----:R-:W3:Y:S04]  /*5ed10*/  LDL R7, [R1+0x1c] ;  /* 0x00001c0001077983 */ /* 0x001ee80000100800 */
[----:B------:R0:W-:Y:S04]  /*5ed20*/  STL [R1+0x1c40], R6 ;  /* 0x001c400601007387 */ /* 0x0001e80000100800 */
[----:B0-----:R-:W2:Y:S01]  /*5ed30*/  LDL R6, [R1+0x18] ;  /* 0x0000180001067983 */ /* 0x001ea20000100800 */
[----:B----4-:R-:W-:-:S05]  /*5ed40*/  @!P6 FMUL R5, R5, 16777216 ;  /* 0x4b8000000505e820 */ /* 0x010fca0000400000 */
[----:B------:R0:W-:Y:S04]  /*5ed50*/  STL [R1+0x1c44], R5 ;  /* 0x001c440501007387 */ /* 0x0001e80000100800 */
[----:B0-----:R-:W4:Y:S04]  /*5ed60*/  LDL R5, [R1+0x8] ;  /* 0x0000080001057983 */ /* 0x001f280000100800 */
[----:B------:R0:W-:Y:S04]  /*5ed70*/  STL [R1+0x1c48], R11 ;  /* 0x001c480b01007387 */ /* 0x0001e80000100800 */
[----:B0-----:R-:W2:Y:S04]  /*5ed80*/  LDL R11, [R1+0x4] ;  /* 0x00000400010b7983 */ /* 0x001ea80000100800 */
[----:B------:R0:W-:Y:S04]  /*5ed90*/  STL [R1+0x1c4c], R12 ;  /* 0x001c4c0c01007387 */ /* 0x0001e80000100800 */
[----:B0-----:R-:W3:Y:S01]  /*5eda0*/  LDL R12, [R1] ;  /* 0x00000000010c7983 */ /* 0x001ee20000100800 */
[----:B------:R-:W-:-:S02]  /*5edb0*/  @P5 FMUL R13, R13, 0.25 ;  /* 0x3e8000000d0d5820 */ /* 0x000fc40000400000 */
[----:B------:R-:W-:Y:S02]  /*5edc0*/  @P5 FMUL R14, R14, 0.25 ;  /* 0x3e8000000e0e5820 */ /* 0x000fe40000400000 */
[----:B------:R-:W-:Y:S02]  /*5edd0*/  @P5 FMUL R15, R15, 0.25 ;  /* 0x3e8000000f0f5820 */ /* 0x000fe40000400000 */
[----:B------:R-:W-:Y:S02]  /*5ede0*/  @P5 FMUL R16, R16, 0.25 ;  /* 0x3e80000010105820 */ /* 0x000fe40000400000 */
[----:B------:R-:W-:Y:S02]  /*5edf0*/  @P5 FMUL R17, R17, 0.25 ;  /* 0x3e80000011115820 */ /* 0x000fe40000400000 */
[----:B------:R-:W-:Y:S02]  /*5ee00*/  @!P6 FMUL R13, R13, 16777216 ;  /* 0x4b8000000d0de820 */ /* 0x000fe40000400000 */
[----:B------:R-:W-:-:S02]  /*5ee10*/  @P5 FMUL R18, R18, 0.25 ;  /* 0x3e80000012125820 */ /* 0x000fc40000400000 */
[----:B------:R-:W-:Y:S02]  /*5ee20*/  @!P6 FMUL R14, R14, 16777216 ;  /* 0x4b8000000e0ee820 */ /* 0x000fe40000400000 */
[----:B------:R-:W-:Y:S02]  /*5ee30*/  @P5 FMUL R19, R19, 0.25 ;  /* 0x3e80000013135820 */ /* 0x000fe40000400000 */
[----:B------:R-:W-:Y:S02]  /*5ee40*/  @!P6 FMUL R15, R15, 16777216 ;  /* 0x4b8000000f0fe820 */ /* 0x000fe40000400000 */
[----:B------:R-:W-:Y:S02]  /*5ee50*/  @P5 FMUL R20, R20, 0.25 ;  /* 0x3e80000014145820 */ /* 0x000fe40000400000 */
[----:B------:R-:W-:Y:S01]  /*5ee60*/  @!P6 FMUL R16, R16, 16777216 ;  /* 0x4b8000001010e820 */ /* 0x000fe20000400000 */
[----:B------:R-:W-:Y:S01]  /*5ee70*/  STL [R1+0x1c50], R13 ;  /* 0x001c500d01007387 */ /* 0x000fe20000100800 */
[----:B------:R-:W-:-:S02]  /*5ee80*/  @P5 FMUL R21, R21, 0.25 ;  /* 0x3e80000015155820 */ /* 0x000fc40000400000 */
[----:B------:R-:W-:Y:S01]  /*5ee90*/  @!P6 FMUL R17, R17, 16777216 ;  /* 0x4b8000001111e820 */ /* 0x000fe20000400000 */
[----:B------:R-:W-:Y:S01]  /*5eea0*/  STL [R1+0x1c58], R14 ;  /* 0x001c580e01007387 */ /* 0x000fe20000100800 */
[----:B------:R-:W-:Y:S02]  /*5eeb0*/  @P5 FMUL R22, R22, 0.25 ;  /* 0x3e80000016165820 */ /* 0x000fe40000400000 */
[----:B------:R-:W-:Y:S01]  /*5eec0*/  @!P6 FMUL R18, R18, 16777216 ;  /* 0x4b8000001212e820 */ /* 0x000fe20000400000 */
[----:B------:R-:W-:Y:S01]  /*5eed0*/  STL [R1+0x1c60], R15 ;  /* 0x001c600f01007387 */ /* 0x000fe20000100800 */
        /* <DEDUP_REMOVED lines=18> */
[----:B------:R-:W-:Y:S02]  /*5f000*/  @!P6 FMUL R25, R25, 16777216 ;  /* 0x4b8000001919e820 */ /* 0x000fe40000400000 */
[----:B------:R-:W-:Y:S01]  /*5f010*/  @!P6 FMUL R26, R26, 16777216 ;  /* 0x4b8000001a1ae820 */ /* 0x000fe20000400000 */
[----:B------:R-:W-:Y:S01]  /*5f020*/  STL [R1+0x1c7c], R22 ;  /* 0x001c7c1601007387 */ /* 0x000fe20000100800 */
[----:B------:R-:W-:-:S02]  /*5f030*/  @!P6 FMUL R27, R27, 16777216 ;  /* 0x4b8000001b1be820 */ /* 0x000fc40000400000 */
[----:B------:R-:W-:Y:S01]  /*5f040*/  @!P6 FMUL R28, R28, 16777216 ;  /* 0x4b8000001c1ce820 */ /* 0x000fe20000400000 */
[----:B------:R-:W-:Y:S01]  /*5f050*/  STL [R1+0x1c80], R23 ;  /* 0x001c801701007387 */ /* 0x000fe20000100800 */
[----:B-----5:R-:W-:-:S03]  /*5f060*/  @!P6 FMUL R9, R9, 16777216 ;  /* 0x4b8000000909e820 */ /* 0x020fc60000400000 */
[----:B------:R-:W-:Y:S04]  /*5f070*/  STL [R1+0x1c84], R24 ;  /* 0x001c841801007387 */ /* 0x000fe80000100800 */
[----:B------:R-:W-:Y:S04]  /*5f080*/  STL [R1+0x1c88], R25 ;  /* 0x001c881901007387 */ /* 0x000fe80000100800 */
[----:B------:R-:W-:Y:S04]  /*5f090*/  STL [R1+0x1c8c], R26 ;  /* 0x001c8c1a01007387 */ /* 0x000fe80000100800 */
[----:B------:R-:W-:Y:S04]  /*5f0a0*/  STL [R1+0x1c90], R27 ;  /* 0x001c901b01007387 */ /* 0x000fe80000100800 */
[----:B------:R0:W-:Y:S01]  /*5f0b0*/  STL [R1+0x1c94], R28 ;  /* 0x001c941c01007387 */ /* 0x0001e20000100800 */
[----:B------:R-:W-:-:S02]  /*5f0c0*/  @!P6 FMUL R4, R4, 16777216 ;  /* 0x4b8000000404e820 */ /* 0x000fc40000400000 */
[----:B----4-:R-:W-:Y:S02]  /*5f0d0*/  @!P6 FMUL R5, R5, 16777216 ;  /* 0x4b8000000505e820 */ /* 0x010fe40000400000 */
[----:B--2---:R-:W-:Y:S02]  /*5f0e0*/  @!P6 FMUL R11, R11, 16777216 ;  /* 0x4b8000000b0be820 */ /* 0x004fe40000400000 */
[----:B---3--:R-:W-:-:S05]  /*5f0f0*/  @!P6 FMUL R12, R12, 16777216 ;  /* 0x4b8000000c0ce820 */ /* 0x008fca0000400000 */
[----:B------:R-:W-:Y:S04]  /*5f100*/  @!P6 STL [R1], R12 ;  /* 0x0000000c0100e387 */ /* 0x000fe80000100800 */
[----:B------:R-:W-:Y:S04]  /*5f110*/  @!P6 STL [R1+0x4], R11 ;  /* 0x0000040b0100e387 */ /* 0x000fe80000100800 */
[----:B------:R-:W-:Y:S04]  /*5f120*/  @!P6 STL [R1+0x8], R5 ;  /* 0x000008050100e387 */ /* 0x000fe80000100800 */
[----:B------:R1:W-:Y:S04]  /*5f130*/  @!P6 STL [R1+0xc], R9 ;  /* 0x00000c090100e387 */ /* 0x0003e80000100800 */
[----:B0-----:R-:W2:Y:S04]  /*5f140*/  LDL R28, [R1+0x20] ;  /* 0x00002000011c7983 */ /* 0x001ea80000100800 */
[----:B------:R-:W3:Y:S04]  /*5f150*/  LDL R27, [R1+0x24] ;  /* 0x00002400011b7983 */ /* 0x000ee80000100800 */
[----:B------:R-:W4:Y:S04]  /*5f160*/  LDL R26, [R1+0x28] ;  /* 0x00002800011a7983 */ /* 0x000f280000100800 */
[----:B------:R-:W5:Y:S04]  /*5f170*/  LDL R25, [R1+0x2c] ;  /* 0x00002c0001197983 */ /* 0x000f680000100800 */
        /* <DEDUP_REMOVED lines=10> */
[----:B-1----:R-:W5:Y:S04]  /*5f220*/  LDL R9, [R1+0x58] ;  /* 0x0000580001097983 */ /* 0x002f680000100800 */
[----:B------:R-:W5:Y:S04]  /*5f230*/  LDL R14, [R1+0x5c] ;  /* 0x00005c00010e7983 */ /* 0x000f680000100800 */
[----:B------:R0:W-:Y:S01]  /*5f240*/  @!P6 STL [R1+0x10], R4 ;  /* 0x000010040100e387 */ /* 0x0001e20000100800 */
[----:B------:R-:W-:-:S02]  /*5f250*/  @!P6 FMUL R6, R6, 16777216 ;  /* 0x4b8000000606e820 */ /* 0x000fc40000400000 */
[----:B------:R-:W-:Y:S01]  /*5f260*/  @!P6 FMUL R7, R7, 16777216 ;  /* 0x4b8000000707e820 */ /* 0x000fe20000400000 */
[----:B------:R-:W5:Y:S04]  /*5f270*/  LDL R13, [R1+0x68] ;  /* 0x00006800010d7983 */ /* 0x000f680000100800 */
[----:B------:R-:W5:Y:S04]  /*5f280*/  LDL R12, [R1+0x6c] ;  /* 0x00006c00010c7983 */ /* 0x000f680000100800 */
[----:B0-----:R-:W5:Y:S04]  /*5f290*/  LDL R4, [R1+0x60] ;  /* 0x0000600001047983 */ /* 0x001f680000100800 */
[----:B------:R0:W-:Y:S04]  /*5f2a0*/  @!P6 STL [R1+0x18], R6 ;  /* 0x000018060100e387 */ /* 0x0001e80000100800 */
[----:B------:R-:W5:Y:S04]  /*5f2b0*/  LDL R11, [R1+0x70] ;  /* 0x00007000010b7983 */ /* 0x000f680000100800 */
[----:B------:R1:W-:Y:S04]  /*5f2c0*/  @!P6 STL [R1+0x1c], R7 ;  /* 0x00001c070100e387 */ /* 0x0003e80000100800 */
[----:B------:R-:W5:Y:S04]  /*5f2d0*/  LDL R5, [R1+0x74] ;  /* 0x0000740001057983 */ /* 0x000f680000100800 */
[----:B0-----:R-:W5:Y:S04]  /*5f2e0*/  LDL R6, [R1+0x78] ;  /* 0x0000780001067983 */ /* 0x001f680000100800 */
[----:B-1----:R-:W5:Y:S01]  /*5f2f0*/  LDL R7, [R1+0x7c] ;  /* 0x00007c0001077983 */ /* 0x002f620000100800 */
[----:B--2---:R-:W-:-:S02]  /*5f300*/  @!P6 FMUL R28, R28, 16777216 ;  /* 0x4b8000001c1ce820 */ /* 0x004fc40000400000 */
[----:B---3--:R-:W-:-:S03]  /*5f310*/  @!P6 FMUL R27, R27, 16777216 ;  /* 0x4b8000001b1be820 */ /* 0x008fc60000400000 */
[----:B------:R0:W-:Y:S01]  /*5f320*/  @!P6 STL [R1+0x20], R28 ;  /* 0x0000201c0100e387 */ /* 0x0001e20000100800 */
[----:B----4-:R-:W-:Y:S02]  /*5f330*/  @!P6 FMUL R26, R26, 16777216 ;  /* 0x4b8000001a1ae820 */ /* 0x010fe40000400000 */
[----:B-----5:R-:W-:Y:S01]  /*5f340*/  @!P6 FMUL R25, R25, 16777216 ;  /* 0x4b8000001919e820 */ /* 0x020fe20000400000 */
[----:B0-----:R-:W2:Y:S01]  /*5f350*/  LDL.LU R28, [R1+0x1c94] ;  /* 0x001c9400011c7983 */ /* 0x001ea20000300800 */
[----:B------:R-:W-:-:S03]  /*5f360*/  @!P6 FMUL R24, R24, 16777216 ;  /* 0x4b8000001818e820 */ /* 0x000fc60000400000 */
[----:B------:R0:W-:Y:S01]  /*5f370*/  @!P6 STL [R1+0x24], R27 ;  /* 0x0000241b0100e387 */ /* 0x0001e20000100800 */
[----:B------:R-:W-:Y:S02]  /*5f380*/  @!P6 FMUL R23, R23, 16777216 ;  /* 0x4b8000001717e820 */ /* 0x000fe40000400000 */
[----:B------:R-:W-:Y:S01]  /*5f390*/  @!P6 FMUL R22, R22, 16777216 ;  /* 0x4b8000001616e820 */ /* 0x000fe20000400000 */
[----:B0-----:R-:W3:Y:S04]  /*5f3a0*/  LDL.LU R27, [R1+0x1c90] ;  /* 0x001c9000011b7983 */ /* 0x001ee80000300800 */
[----:B------:R0:W-:Y:S01]  /*5f3b0*/  @!P6 STL [R1+0x28], R26 ;  /* 0x0000281a0100e387 */ /* 0x0001e20000100800 */
[----:B------:R-:W-:Y:S02]  /*5f3c0*/  @!P6 FMUL R21, R21, 16777216 ;  /* 0x4b8000001515e820 */ /* 0x000fe40000400000 */
[----:B------:R-:W-:Y:S01]  /*5f3d0*/  @!P6 FMUL R20, R20, 16777216 ;  /* 0x4b8000001414e820 */ /* 0x000fe20000400000 */
[----:B0-----:R-:W4:Y:S04]  /*5f3e0*/  LDL.LU R26, [R1+0x1c8c] ;  /* 0x001c8c00011a7983 */ /* 0x001f280000300800 */
[----:B------:R0:W-:Y:S01]  /*5f3f0*/  @!P6 STL [R1+0x2c], R25 ;  /* 0x00002c190100e387 */ /* 0x0001e20000100800 */
[----:B------:R-:W-:-:S03]  /*5f400*/  @!P6 FMUL R19, R19, 16777216 ;  /* 0x4b8000001313e820 */ /* 0x000fc60000400000 */
[----:B0-----:R-:W5:Y:S04]  /*5f410*/  LDL.LU R25, [R1+0x1c88] ;  /* 0x001c880001197983 */ /* 0x001f680000300800 */
[----:B------:R0:W-:Y:S01]  /*5f420*/  @!P6 STL [R1+0x30], R24 ;  /* 0x000030180100e387 */ /* 0x0001e20000100800 */
[----:B------:R-:W-:-:S03]  /*5f430*/  @!P6 FMUL R18, R18, 16777216 ;  /* 0x4b8000001212e820 */ /* 0x000fc60000400000 */
[----:B0-----:R-:W2:Y:S04]  /*5f440*/  LDL.LU R24, [R1+0x1c84] ;  /* 0x001c840001187983 */ /* 0x001ea80000300800 */
        /* <DEDUP_REMOVED lines=18> */
[----:B------:R0:W-:Y:S04]  /*5f570*/  @!P6 STL [R1+0x4c], R17 ;  /* 0x00004c110100e387 */ /* 0x0001e80000100800 */
        /* <DEDUP_REMOVED lines=8> */
[----:B0-----:R-:W3:Y:S04]  /*5f600*/  LDL.LU R14, [R1+0x1c58] ;  /* 0x001c5800010e7983 */ /* 0x001ee80000300800 */
[----:B------:R0:W-:Y:S04]  /*5f610*/  @!P6 STL [R1+0x60], R4 ;  /* 0x000060040100e387 */ /* 0x0001e80000100800 */
[----:B0-----:R-:W3:Y:S01]  /*5f620*/  LDL.LU R4, [R1+0x1c54] ;  /* 0x001c540001047983 */ /* 0x001ee20000300800 */
[----:B------:R-:W-:-:S02]  /*5f630*/  @!P6 FMUL R13, R13, 16777216 ;  /* 0x4b8000000d0de820 */ /* 0x000fc40000400000 */
[----:B------:R-:W-:Y:S02]  /*5f640*/  @!P6 FMUL R12, R12, 16777216 ;  /* 0x4b8000000c0ce820 */ /* 0x000fe40000400000 */
[----:B------:R-:W-:Y:S02]  /*5f650*/  @!P6 FMUL R11, R11, 16777216 ;  /* 0x4b8000000b0be820 */ /* 0x000fe40000400000 */
[----:B------:R-:W-:Y:S02]  /*5f660*/  @!P6 FMUL R5, R5, 16777216 ;  /* 0x4b8000000505e820 */ /* 0x000fe40000400000 */
[----:B------:R-:W-:Y:S02]  /*5f670*/  @!P6 FMUL R6, R6, 16777216 ;  /* 0x4b8000000606e820 */ /* 0x000fe40000400000 */
[----:B------:R-:W-:Y:S02]  /*5f680*/  @!P6 FMUL R7, R7, 16777216 ;  /* 0x4b8000000707e820 */ /* 0x000fe40000400000 */
[----:B------:R-:W-:-:S02]  /*5f690*/  @!P6 FMUL R2, R2, 16777216 ;  /* 0x4b8000000202e820 */ /* 0x000fc40000400000 */
[----:B------:R-:W-:Y:S02]  /*5f6a0*/  @!P6 FMUL R3, R3, 16777216 ;  /* 0x4b8000000303e820 */ /* 0x000fe40000400000 */
[----:B------:R-:W-:Y:S02]  /*5f6b0*/  @!P6 FMUL R8, R8, 16777216 ;  /* 0x4b8000000808e820 */ /* 0x000fe40000400000 */
[----:B------:R-:W-:Y:S02]  /*5f6c0*/  @!P6 FMUL R0, R0, 16777216 ;  /* 0x4b8000000000e820 */ /* 0x000fe40000400000 */
[----:B--2---:R-:W-:Y:S02]  /*5f6d0*/  @!P6 FMUL R9, R9, 16777216 ;  /* 0x4b8000000909e820 */ /* 0x004fe40000400000 */
[----:B---3--:R-:W-:-:S05]  /*5f6e0*/  @!P6 FMUL R4, R4, 16777216 ;  /* 0x4b8000000404e820 */ /* 0x008fca0000400000 */
[----:B------:R0:W-:Y:S02]  /*5f6f0*/  STL [R1+0x64], R4 ;  /* 0x0000640401007387 */ /* 0x0001e40000100800 */
[----:B0-----:R0:W1:Y:S02]  /*5f700*/  MUFU.RCP R4, R9 ;  /* 0x0000000900047308 */ /* 0x0010640000001000 */
[----:B0-----:R-:W2:Y:S04]  /*5f710*/  LDL.LU R9, [R1+0x94] ;  /* 0x0000940001097983 */ /* 0x001ea80000300800 */
[----:B------:R0:W-:Y:S04]  /*5f720*/  @!P6 STL [R1+0x68], R13 ;  /* 0x0000680d0100e387 */ /* 0x0001e80000100800 */
[----:B0-----:R-:W3:Y:S04]  /*5f730*/  LDL.LU R13, [R1+0x1c50] ;  /* 0x001c5000010d7983 */ /* 0x001ee80000300800 */
        /* <DEDUP_REMOVED lines=17> */
[----:B0-----:R-:W2:Y:S01]  /*5f850*/  LDL.LU R0, [R1+0x1c2c] ;  /* 0x001c2c0001007983 */ /* 0x001ea20000300800 */
[----:B------:R-:W-:-:S02]  /*5f860*/  @!P6 FMUL R10, R10, 16777216 ;  /* 0x4b8000000a0ae820 */ /* 0x000fc40000400000 */
[----:B--2---:R-:W-:-:S05]  /*5f870*/  @!P6 FMUL R0, R0, 16777216 ;  /* 0x4b8000000000e820 */ /* 0x004fca0000400000 */
[----:B------:R0:W-:Y:S02]  /*5f880*/  STL [R1+0x1c08], R0 ;  /* 0x001c080001007387 */ /* 0x0001e40000100800 */
[----:B0-----:R-:W-:Y:S02]  /*5f890*/  IMAD.MOV.U32 R0, RZ, RZ, R10 ;  /* 0x000000ffff007224 */ /* 0x001fe400078e000a */
[----:B------:R-:W1:Y:S01]  /*5f8a0*/  LDL.LU R10, [R1+0x1c28] ;  /* 0x001c2800010a7983 */ /* 0x000e620000300800 */
[----:B------:R-:W-:Y:S02]  /*5f8b0*/  @!P6 FMUL R9, R9, 16777216 ;  /* 0x4b8000000909e820 */ /* 0x000fe40000400000 */
[----:B------:R-:W-:Y:S02]  /*5f8c0*/  @!P6 FMUL R8, R8, 16777216 ;  /* 0x4b8000000808e820 */ /* 0x000fe40000400000 */
[----:B------:R-:W-:Y:S01]  /*5f8d0*/  @!P6 FMUL R3, R3, 16777216 ;  /* 0x4b8000000303e820 */ /* 0x000fe20000400000 */
[----:B------:R0:W-:Y:S01]  /*5f8e0*/  STL [R1+0x1c0c], R9 ;  /* 0x001c0c0901007387 */ /* 0x0001e20000100800 */
[----:B------:R-:W-:-:S03]  /*5f8f0*/  @!P6 FMUL R2, R2, 16777216 ;  /* 0x4b8000000202e820 */ /* 0x000fc60000400000 */
[----:B0-----:R-:W4:Y:S04]  /*5f900*/  LDL.LU R9, [R1+0x10] ;  /* 0x0000100001097983 */ /* 0x001f280000300800 */
[----:B------:R0:W-:Y:S04]  /*5f910*/  STL [R1+0x1c10], R8 ;  /* 0x001c100801007387 */ /* 0x0001e80000100800 */
[----:B0-----:R-:W4:Y:S04]  /*5f920*/  LDL.LU R8, [R1+0xc] ;  /* 0x00000c0001087983 */ /* 0x001f280000300800 */
[----:B------:R0:W-:Y:S04]  /*5f930*/  STL [R1+0x1c14], R3 ;  /* 0x001c140301007387 */ /* 0x0001e80000100800 */
[----:B0-----:R-:W4:Y:S04]  /*5f940*/  LDL.LU R3, [R1+0x8] ;  /* 0x0000080001037983 */ /* 0x001f280000300800 */
[----:B------:R0:W-:Y:S04]  /*5f950*/  STL [R1+0x1c18], R2 ;  /* 0x001c180201007387 */ /* 0x0001e80000100800 */
[----:B0-----:R-:W4:Y:S01]  /*5f960*/  LDL.LU R2, [R1+0x4] ;  /* 0x0000040001027983 */ /* 0x001f220000300800 */
[----:B-1----:R-:W-:-:S05]  /*5f970*/  FMUL R10, R4, R10 ;  /* 0x0000000a040a7220 */ /* 0x002fca0000400000 */
[----:B------:R0:W-:Y:S04]  /*5f980*/  STL [R1+0x3e4], R10 ;  /* 0x0003e40a01007387 */ /* 0x0001e80000100800 */
[----:B0-----:R-:W2:Y:S01]  /*5f990*/  LDL.LU R10, [R1] ;  /* 0x00000000010a7983 */ /* 0x001ea20000300800 */
[C---:B------:R-:W-:Y:S02]  /*5f9a0*/  FMUL R7, R4.reuse, R7 ;  /* 0x0000000704077220 */ /* 0x040fe40000400000 */
[C---:B------:R-:W-:Y:S02]  /*5f9b0*/  FMUL R6, R4.reuse, R6 ;  /* 0x0000000604067220 */ /* 0x040fe40000400000 */
[C---:B------:R-:W-:Y:S01]  /*5f9c0*/  FMUL R5, R4.reuse, R5 ;  /* 0x0000000504057220 */ /* 0x040fe20000400000 */
[----:B------:R0:W-:Y:S04]  /*5f9d0*/  STL [R1+0x3e0], R7 ;  /* 0x0003e00701007387 */ /* 0x0001e80000100800 */
[----:B------:R3:W-:Y:S04]  /*5f9e0*/  STL [R1+0x3dc], R6 ;  /* 0x0003dc0601007387 */ /* 0x0007e80000100800 */
[----:B------:R1:W-:Y:S01]  /*5f9f0*/  STL [R1+0x3d8], R5 ;  /* 0x0003d80501007387 */ /* 0x0003e20000100800 */
[----:B0-----:R-:W-:-:S02]  /*5fa00*/  FMUL R7, R4, R11 ;  /* 0x0000000b04077220 */ /* 0x001fc40000400000 */
[C---:B---3--:R-:W-:Y:S02]  /*5fa10*/  FMUL R6, R4.reuse, R13 ;  /* 0x0000000d04067220 */ /* 0x048fe40000400000 */
[C---:B-1----:R-:W-:Y:S01]  /*5fa20*/  FMUL R5, R4.reuse, R12 ;  /* 0x0000000c04057220 */ /* 0x042fe20000400000 */
[----:B------:R0:W-:Y:S04]  /*5fa30*/  STL [R1+0x3d4], R7 ;  /* 0x0003d40701007387 */ /* 0x0001e80000100800 */
[----:B------:R1:W-:Y:S04]  /*5fa40*/  STL [R1+0x3d0], R5 ;  /* 0x0003d00501007387 */ /* 0x0003e80000100800 */
[----:B------:R3:W-:Y:S01]  /*5fa50*/  STL [R1+0x3cc], R6 ;  /* 0x0003cc0601007387 */ /* 0x0007e20000100800 */
[----:B0-----:R-:W-:-:S02]  /*5fa60*/  FMUL R7, R4, R14 ;  /* 0x0000000e04077220 */ /* 0x001fc40000400000 */
[----:B-1----:R-:W-:-:S03]  /*5fa70*/  FMUL R5, R4, R15 ;  /* 0x0000000f04057220 */ /* 0x002fc60000400000 */
[----:B------:R0:W-:Y:S01]  /*5fa80*/  STL [R1+0x3c8], R7 ;  /* 0x0003c80701007387 */ /* 0x0001e20000100800 */
[----:B---3--:R-:W-:-:S03]  /*5fa90*/  FMUL R6, R4, R16 ;  /* 0x0000001004067220 */ /* 0x008fc60000400000 */
[----:B------:R1:W-:Y:S04]  /*5faa0*/  STL [R1+0x3c4], R5 ;  /* 0x0003c40501007387 */ /* 0x0003e80000100800 */
[----:B------:R3:W-:Y:S01]  /*5fab0*/  STL [R1+0x3c0], R6 ;  /* 0x0003c00601007387 */ /* 0x0007e20000100800 */
[C---:B0-----:R-:W-:Y:S02]  /*5fac0*/  FMUL R7, R4.reuse, R17 ;  /* 0x0000001104077220 */ /* 0x041fe40000400000 */
        /* <DEDUP_REMOVED lines=9> */
[----:B------:R1:W-:Y:S01]  /*5fb60*/  STL [R1+0x3ac], R5 ;  /* 0x0003ac0501007387 */ /* 0x0003e20000100800 */
[----:B------:R-:W-:-:S03]  /*5fb70*/  @P5 FMUL R29, R29, 0.25 ;  /* 0x3e8000001d1d5820 */ /* 0x000fc60000400000 */
[----:B------:R5:W-:Y:S01]  /*5fb80*/  STL [R1+0x3a8], R6 ;  /* 0x0003a80601007387 */ /* 0x000be20000100800 */
[C---:B0-----:R-:W-:Y:S02]  /*5fb90*/  FMUL R7, R4.reuse, R23 ;  /* 0x0000001704077220 */ /* 0x041fe40000400000 */
[----:B-1----:R-:W-:-:S03]  /*5fba0*/  FMUL R5, R4, R24 ;  /* 0x0000001804057220 */ /* 0x002fc60000400000 */
[----:B------:R4:W-:Y:S01]  /*5fbb0*/  STL [R1+0x3a4], R7 ;  /* 0x0003a40701007387 */ /* 0x0009e20000100800 */
[----:B-----5:R-:W-:-:S03]  /*5fbc0*/  FMUL R6, R4, R25 ;  /* 0x0000001904067220 */ /* 0x020fc60000400000 */
[----:B------:R0:W-:Y:S01]  /*5fbd0*/  STL [R1+0x3a0], R5 ;  /* 0x0003a00501007387 */ /* 0x0001e20000100800 */
[----:B------:R-:W-:-:S03]  /*5fbe0*/  @!P6 FMUL R29, R29, 16777216 ;  /* 0x4b8000001d1de820 */ /* 0x000fc60000400000 */
[----:B------:R1:W-:Y:S01]  /*5fbf0*/  STL [R1+0x39c], R6 ;  /* 0x00039c0601007387 */ /* 0x0003e20000100800 */
[C---:B----4-:R-:W-:Y:S02]  /*5fc00*/  FMUL R7, R4.reuse, R26 ;  /* 0x0000001a04077220 */ /* 0x050fe40000400000 */
[----:B0-----:R-:W-:-:S03]  /*5fc10*/  FMUL R5, R4, R27 ;  /* 0x0000001b04057220 */ /* 0x001fc60000400000 */
[----:B------:R0:W-:Y:S01]  /*5fc20*/  STL [R1+0x398], R7 ;  /* 0x0003980701007387 */ /* 0x0001e20000100800 */
[----:B-1----:R-:W-:-:S03]  /*5fc30*/  FMUL R6, R4, R28 ;  /* 0x0000001c04067220 */ /* 0x002fc60000400000 */
[----:B------:R-:W-:Y:S04]  /*5fc40*/  STL [R1+0x36c], R5 ;  /* 0x00036c0501007387 */ /* 0x000fe80000100800 */
[----:B------:R1:W-:Y:S01]  /*5fc50*/  STL [R1+0x368], R6 ;  /* 0x0003680601007387 */ /* 0x0003e20000100800 */
[----:B0-----:R-:W-:-:S05]  /*5fc60*/  FMUL R7, R4, R29 ;  /* 0x0000001d04077220 */ /* 0x001fca0000400000 */
[----:B------:R-:W-:Y:S01]  /*5fc70*/  STL [R1+0x364], R7 ;  /* 0x0003640701007387 */ /* 0x000fe20000100800 */
[C---:B-1----:R-:W-:Y:S02]  /*5fc80*/  FMUL R6, R4.reuse, R2 ;  /* 0x0000000204067220 */ /* 0x042fe40000400000 */
[C---:B------:R-:W-:Y:S02]  /*5fc90*/  FMUL R2, R4.reuse, R3 ;  /* 0x0000000304027220 */ /* 0x040fe40000400000 */
[----:B--2---:R-:W-:-:S05]  /*5fca0*/  FMUL R5, R4, R10 ;  /* 0x0000000a04057220 */ /* 0x004fca0000400000 */
[----:B------:R-:W-:Y:S04]  /*5fcb0*/  STL [R1+0x360], R5 ;  /* 0x0003600501007387 */ /* 0x000fe80000100800 */
[----:B------:R-:W-:Y:S04]  /*5fcc0*/  STL [R1+0x35c], R6 ;  /* 0x00035c0601007387 */ /* 0x000fe80000100800 */
[----:B------:R0:W-:Y:S04]  /*5fcd0*/  STL [R1+0x358], R2 ;  /* 0x0003580201007387 */ /* 0x0001e80000100800 */
[----:B0-----:R-:W2:Y:S01]  /*5fce0*/  LDL.LU R2, [R1+0x20] ;  /* 0x0000200001027983 */ /* 0x001ea20000300800 */
[----:B------:R-:W-:-:S02]  /*5fcf0*/  FMUL R5, R4, R8 ;  /* 0x0000000804057220 */ /* 0x000fc40000400000 */
[----:B------:R-:W-:-:S03]  /*5fd00*/  FMUL R3, R4, R9 ;  /* 0x0000000904037220 */ /* 0x000fc60000400000 */
[----:B------:R-:W-:Y:S04]  /*5fd10*/  STL [R1+0x354], R5 ;  /* 0x0003540501007387 */ /* 0x000fe80000100800 */
[----:B--2---:R0:W-:Y:S04]  /*5fd20*/  STL [R1+0x1c1c], R2 ;  /* 0x001c1c0201007387 */ /* 0x0041e80000100800 */
[----:B------:R-:W-:Y:S04]  /*5fd30*/  STL [R1+0x350], R3 ;  /* 0x0003500301007387 */ /* 0x000fe80000100800 */
[----:B0-----:R-:W2:Y:S04]  /*5fd40*/  LDL.LU R2, [R1+0x1c] ;  /* 0x00001c0001027983 */ /* 0x001ea80000300800 */
[----:B--2---:R0:W-:Y:S04]  /*5fd50*/  STL [R1+0x1c20], R2 ;  /* 0x001c200201007387 */ /* 0x0041e80000100800 */
[----:B0-----:R-:W2:Y:S04]  /*5fd60*/  LDL.LU R2, [R1+0x18] ;  /* 0x0000180001027983 */ /* 0x001ea80000300800 */
[----:B--2---:R0:W-:Y:S04]  /*5fd70*/  STL [R1+0x1c24], R2 ;  /* 0x001c240201007387 */ /* 0x0041e80000100800 */
[----:B------:R-:W2:Y:S04]  /*5fd80*/  LDL.LU R3, [R1+0x24] ;  /* 0x0000240001037983 */ /* 0x000ea80000300800 */
[----:B------:R-:W3:Y:S01]  /*5fd90*/  LDL.LU R8, [R1+0x28] ;  /* 0x0000280001087983 */ /* 0x000ee20000300800 */
[----:B0-----:R-:W-:-:S03]  /*5fda0*/  MOV R2, R0 ;  /* 0x0000000000027202 */ /* 0x001fc60000000f00 */
[----:B------:R-:W4:Y:S04]  /*5fdb0*/  LDL.LU R9, [R1+0x2c] ;  /* 0x00002c0001097983 */ /* 0x000f280000300800 */
        /* <DEDUP_REMOVED lines=16> */
[----:B------:R-:W-:-:S03]  /*5fec0*/  FMUL R2, R4, R2 ;  /* 0x0000000204027220 */ /* 0x000fc60000400000 */
        /* <DEDUP_REMOVED lines=8> */
[----:B------:R0:W-:Y:S04]  /*5ff50*/  STL [R1+0x34c], R2 ;  /* 0x00034c0201007387 */ /* 0x0001e80000100800 */
[----:B0-----:R-:W2:Y:S02]  /*5ff60*/  LDL.LU R2, [R1+0x1c24] ;  /* 0x001c240001027983 */ /* 0x001ea40000300800 */
[----:B--2---:R-:W-:-:S05]  /*5ff70*/  FMUL R2, R4, R2 ;  /* 0x0000000204027220 */ /* 0x004fca0000400000 */
[----:B------:R0:W-:Y:S04]  /*5ff80*/  STL [R1+0x348], R2 ;  /* 0x0003480201007387 */ /* 0x0001e80000100800 */
[----:B0-----:R-:W2:Y:S02]  /*5ff90*/  LDL.LU R2, [R1+0x1c20] ;  /* 0x001c200001027983 */ /* 0x001ea40000300800 */
[----:B--2---:R-:W-:-:S05]  /*5ffa0*/  FMUL R2, R4, R2 ;  /* 0x0000000204027220 */ /* 0x004fca0000400000 */
[----:B------:R0:W-:Y:S04]  /*5ffb0*/  STL [R1+0x344], R2 ;  /* 0x0003440201007387 */ /* 0x0001e80000100800 */
[----:B0-----:R-:W2:Y:S01]  /*5ffc0*/  LDL.LU R2, [R1+0x1c1c] ;  /* 0x001c1c0001027983 */ /* 0x001ea20000300800 */
[C---:B------:R-:W-:Y:S02]  /*5ffd0*/  FMUL R3, R4.reuse, R3 ;  /* 0x0000000304037220 */ /* 0x040fe40000400000 */
[C---:B---3--:R-:W-:Y:S02]  /*5ffe0*/  FMUL R8, R4.reuse, R8 ;  /* 0x0000000804087220 */ /* 0x048fe40000400000 */
[C---:B----4-:R-:W-:Y:S02]  /*5fff0*/  FMUL R9, R4.reuse, R9 ;  /* 0x0000000904097220 */ /* 0x050fe40000400000 */
[----:B-----5:R-:W-:-:S02]  /*60000*/  FMUL R0, R4, R0 ;  /* 0x0000000004007220 */ /* 0x020fc40000400000 */
[C---:B------:R-:W-:Y:S02]  /*60010*/  FMUL R29, R4.reuse, R29 ;  /* 0x0000001d041d7220 */ /* 0x040fe40000400000 */
[----:B--2---:R-:W-:-:S05]  /*60020*/  FMUL R2, R4, R2 ;  /* 0x0000000204027220 */ /* 0x004fca0000400000 */
[----:B------:R0:W-:Y:S04]  /*60030*/  STL [R1+0x340], R2 ;  /* 0x0003400201007387 */ /* 0x0001e80000100800 */
[----:B0-----:R-:W2:Y:S04]  /*60040*/  LDL.LU R2, [R1+0x1c18] ;  /* 0x001c180001027983 */ /* 0x001ea80000300800 */
[----:B------:R0:W-:Y:S04]  /*60050*/  STL [R1+0x33c], R3 ;  /* 0x00033c0301007387 */ /* 0x0001e80000100800 */
[----:B0-----:R-:W3:Y:S04]  /*60060*/  LDL.LU R3, [R1+0x1c14] ;  /* 0x001c140001037983 */ /* 0x001ee80000300800 */
[----:B------:R0:W-:Y:S04]  /*60070*/  STL [R1+0x338], R8 ;  /* 0x0003380801007387 */ /* 0x0001e80000100800 */
[----:B0-----:R-:W4:Y:S04]  /*60080*/  LDL.LU R8, [R1+0x1c10] ;  /* 0x001c100001087983 */ /* 0x001f280000300800 */
[----:B------:R0:W-:Y:S04]  /*60090*/  STL [R1+0x334], R9 ;  /* 0x0003340901007387 */ /* 0x0001e80000100800 */
[----:B0-----:R-:W5:Y:S04]  /*600a0*/  LDL.LU R9, [R1+0x1c0c] ;  /* 0x001c0c0001097983 */ /* 0x001f680000300800 */
[----:B------:R0:W-:Y:S04]  /*600b0*/  STL [R1+0x330], R0 ;  /* 0x0003300001007387 */ /* 0x0001e80000100800 */
[----:B0-----:R-:W2:Y:S04]  /*600c0*/  LDL.LU R0, [R1+0x1c08] ;  /* 0x001c080001007983 */ /* 0x001ea80000300800 */
[----:B------:R0:W-:Y:S02]  /*600d0*/  STL [R1+0x32c], R29 ;  /* 0x00032c1d01007387 */ /* 0x0001e40000100800 */
[----:B0-----:R-:W-:-:S02]  /*600e0*/  FMUL R29, R4, R28 ;  /* 0x0000001c041d7220 */ /* 0x001fc40000400000 */
[C---:B------:R-:W-:Y:S02]  /*600f0*/  FMUL R28, R4.reuse, R27 ;  /* 0x0000001b041c7220 */ /* 0x040fe40000400000 */
[C---:B------:R-:W-:Y:S02]  /*60100*/  FMUL R27, R4.reuse, R26 ;  /* 0x0000001a041b7220 */ /* 0x040fe40000400000 */
[C---:B------:R-:W-:Y:S01]  /*60110*/  FMUL R26, R4.reuse, R25 ;  /* 0x00000019041a7220 */ /* 0x040fe20000400000 */
[----:B------:R-:W-:Y:S01]  /*60120*/  STL [R1+0x328], R29 ;  /* 0x0003281d01007387 */ /* 0x000fe20000100800 */
[C---:B------:R-:W-:Y:S02]  /*60130*/  FMUL R25, R4.reuse, R24 ;  /* 0x0000001804197220 */ /* 0x040fe40000400000 */
[C---:B------:R-:W-:Y:S01]  /*60140*/  FMUL R24, R4.reuse, R23 ;  /* 0x0000001704187220 */ /* 0x040fe20000400000 */
[----:B------:R-:W-:Y:S01]  /*60150*/  STL [R1+0x31c], R28 ;  /* 0x00031c1c01007387 */ /* 0x000fe20000100800 */
[----:B------:R-:W-:-:S02]  /*60160*/  FMUL R23, R4, R22 ;  /* 0x0000001604177220 */ /* 0x000fc40000400000 */
[C---:B------:R-:W-:Y:S01]  /*60170*/  FMUL R22, R4.reuse, R21 ;  /* 0x0000001504167220 */ /* 0x040fe20000400000 */
[----:B------:R-:W-:Y:S01]  /*60180*/  STL [R1+0x318], R27 ;  /* 0x0003181b01007387 */ /* 0x000fe20000100800 */
[C---:B------:R-:W-:Y:S02]  /*60190*/  FMUL R21, R4.reuse, R20 ;  /* 0x0000001404157220 */ /* 0x040fe40000400000 */
[C---:B------:R-:W-:Y:S01]  /*601a0*/  FMUL R20, R4.reuse, R19 ;  /* 0x0000001304147220 */ /* 0x040fe20000400000 */
[----:B------:R-:W-:Y:S01]  /*601b0*/  STL [R1+0x2fc], R26 ;  /* 0x0002fc1a01007387 */ /* 0x000fe20000100800 */
[----:B------:R-:W-:-:S03]  /*601c0*/  FMUL R19, R4, R18 ;  /* 0x0000001204137220 */ /* 0x000fc60000400000 */
        /* <DEDUP_REMOVED lines=20> */
[----:B------:R-:W-:Y:S04]  /*60310*/  STL [R1+0x2b0], R15 ;  /* 0x0002b00f01007387 */ /* 0x000fe80000100800 */
[----:B------:R-:W-:Y:S04]  /*60320*/  STL [R1+0x2ac], R14 ;  /* 0x0002ac0e01007387 */ /* 0x000fe80000100800 */
[----:B------:R-:W-:Y:S04]  /*60330*/  STL [R1+0x2a8], R13 ;  /* 0x0002a80d01007387 */ /* 0x000fe80000100800 */
[----:B------:R-:W-:Y:S04]  /*60340*/  STL [R1+0x29c], R12 ;  /* 0x00029c0c01007387 */ /* 0x000fe80000100800 */
[----:B------:R0:W-:Y:S04]  /*60350*/  STL [R1+0x294], R5 ;  /* 0x0002940501007387 */ /* 0x0001e80000100800 */
[----:B------:R-:W-:Y:S01]  /*60360*/  STL [R1+0x120], R11 ;  /* 0x0001200b01007387 */ /* 0x000fe20000100800 */
[----:B0-----:R-:W-:-:S03]  /*60370*/  FMUL R5, R4, R10 ;  /* 0x0000000a04057220 */ /* 0x001fc60000400000 */
[----:B------:R-:W-:Y:S01]  /*60380*/  STL [R1+0x11c], R6 ;  /* 0x00011c0601007387 */ /* 0x000fe20000100800 */
[----:B--2---:R-:W-:-:S05]  /*60390*/  FMUL R0, R4, R0 ;  /* 0x0000000004007220 */ /* 0x004fca0000400000 */
[----:B------:R4:W-:Y:S04]  /*603a0*/  STL [R1+0x1978], R0 ;  /* 0x0019780001007387 */ /* 0x0009e80000100800 */
[----:B------:R5:W-:Y:S01]  /*603b0*/  STL [R1+0x118], R5 ;  /* 0x0001180501007387 */ /* 0x000be20000100800 */
[----:B----4-:R-:W-:-:S03]  /*603c0*/  FMUL R0, R4, R8 ;  /* 0x0000000804007220 */ /* 0x010fc60000400000 */
[----:B------:R-:W2:Y:S01]  /*603d0*/  LDL.LU R8, [R1+0x1c04] ;  /* 0x001c040001087983 */ /* 0x000ea20000300800 */
[----:B-----5:R-:W-:-:S05]  /*603e0*/  FMUL R5, R4, R9 ;  /* 0x0000000904057220 */ /* 0x020fca0000400000 */
[----:B------:R-:W-:Y:S04]  /*603f0*/  STL [R1+0x110], R5 ;  /* 0x0001100501007387 */ /* 0x000fe80000100800 */
[----:B------:R0:W-:Y:S04]  /*60400*/  STL [R1+0x10c], R0 ;  /* 0x00010c0001007387 */ /* 0x0001e80000100800 */
[----:B0-----:R-:W4:Y:S01]  /*60410*/  LDL.LU R0, [R1+0x450] ;  /* 0x0004500001007983 */ /* 0x001f220000300800 */
[C---:B---3--:R-:W-:Y:S02]  /*60420*/  FMUL R3, R4.reuse, R3 ;  /* 0x0000000304037220 */ /* 0x048fe40000400000 */
[----:B------:R-:W-:-:S03]  /*60430*/  FMUL R2, R4, R2 ;  /* 0x0000000204027220 */ /* 0x000fc60000400000 */
[----:B------:R-:W-:Y:S04]  /*60440*/  STL [R1+0x108], R3 ;  /* 0x0001080301007387 */ /* 0x000fe80000100800 */
[----:B------:R-:W-:Y:S04]  /*60450*/  STL [R1+0x104], R2 ;  /* 0x0001040201007387 */ /* 0x000fe80000100800 */
[----:B----4-:R0:W-:Y:S04]  /*60460*/  STL [R1+0x1b7c], R0 ;  /* 0x001b7c0001007387 */ /* 0x0101e80000100800 */
[----:B0-----:R-:W3:Y:S04]  /*60470*/  LDL.LU R0, [R1+0x454] ;  /* 0x0004540001007983 */ /* 0x001ee80000300800 */
[----:B---3--:R0:W-:Y:S04]  /*60480*/  STL [R1+0x1b80], R0 ;  /* 0x001b800001007387 */ /* 0x0081e80000100800 */
        /* <DEDUP_REMOVED lines=53> */
[----:B------:R-:W4:Y:S04]  /*607e0*/  LDL.LU R2, [R1+0x6f4] ;  /* 0x0006f40001027983 */ /* 0x000f280000300800 */
[----:B---3--:R0:W-:Y:S04]  /*607f0*/  STL [R1+0x28], R0 ;  /* 0x0000280001007387 */ /* 0x0081e80000100800 */
[----:B0-----:R-:W3:Y:S04]  /*60800*/  LDL.LU R0, [R1+0x6e0] ;  /* 0x0006e00001007983 */ /* 0x001ee80000300800 */
[----:B----4-:R-:W-:Y:S04]  /*60810*/  STL [R1+0x24], R2 ;  /* 0x0000240201007387 */ /* 0x010fe80000100800 */
        /* <DEDUP_REMOVED lines=11> */
[----:B------:R-:W3:Y:S04]  /*608d0*/  LDL.LU R2, [R1+0x6b0] ;  /* 0x0006b00001027983 */ /* 0x000ee80000300800 */
[----:B0-----:R-:W4:Y:S04]  /*608e0*/  LDL.LU R0, [R1+0x6b4] ;  /* 0x0006b40001007983 */ /* 0x001f280000300800 */
        /* <DEDUP_REMOVED lines=20> */
[----:B------:R-:W5:Y:S04]  /*60a30*/  LDL.LU R23, [R1+0x600] ;  /* 0x0006000001177983 */ /* 0x000f680000300800 */
[----:B------:R-:W5:Y:S04]  /*60a40*/  LDL.LU R24, [R1+0x604] ;  /* 0x0006040001187983 */ /* 0x000f680000300800 */
[----:B------:R-:W5:Y:S04]  /*60a50*/  LDL.LU R25, [R1+0x734] ;  /* 0x0007340001197983 */ /* 0x000f680000300800 */
[----:B------:R-:W5:Y:S04]  /*60a60*/  LDL.LU R26, [R1+0x730] ;  /* 0x00073000011a7983 */ /* 0x000f680000300800 */
[----:B------:R-:W5:Y:S04]  /*60a70*/  LDL.LU R27, [R1+0x5f4] ;  /* 0x0005f400011b7983 */ /* 0x000f680000300800 */
[----:B------:R-:W5:Y:S01]  /*60a80*/  LDL.LU R28, [R1+0x5f0] ;  /* 0x0005f000011c7983 */ /* 0x000f620000300800 */
[----:B--2---:R-:W-:-:S13]  /*60a90*/  FSETP.GT.AND P5, PT, |R8|, 8.50705917302346158658e+37, PT ;  /* 0x7e8000000800780b */ /* 0x004fda0003fa4200 */
[----:B----4-:R-:W-:Y:S02]  /*60aa0*/  @P5 FMUL R0, R0, 0.25 ;  /* 0x3e80000000005820 */ /* 0x010fe40000400000 */
[----:B---3--:R-:W-:Y:S02]  /*60ab0*/  @P5 FMUL R22, R22, 0.25 ;  /* 0x3e80000016165820 */ /* 0x008fe40000400000 */
[----:B-----5:R-:W-:-:S05]  /*60ac0*/  @P5 FMUL R28, R28, 0.25 ;  /* 0x3e8000001c1c5820 */ /* 0x020fca0000400000 */
[----:B------:R0:W-:Y:S04]  /*60ad0*/  STL [R1+0x1b78], R28 ;  /* 0x001b781c01007387 */ /* 0x0001e80000100800 */
[----:B0-----:R-:W2:Y:S04]  /*60ae0*/  LDL R28, [R1+0x28] ;  /* 0x00002800011c7983 */ /* 0x001ea80000100800 */
[----:B------:R0:W-:Y:S04]  /*60af0*/  STL [R1+0x1b74], R22 ;  /* 0x001b741601007387 */ /* 0x0001e80000100800 */
[----:B0-----:R-:W3:Y:S04]  /*60b00*/  LDL R22, [R1+0x24] ;  /* 0x0000240001167983 */ /* 0x001ee80000100800 */
[----:B------:R0:W-:Y:S04]  /*60b10*/  STL [R1+0x4], R0 ;  /* 0x0000040001007387 */ /* 0x0001e80000100800 */
[----:B0-----:R-:W4:Y:S02]  /*60b20*/  LDL.LU R0, [R1+0x1c00] ;  /* 0x001c000001007983 */ /* 0x001f240000300800 */
[----:B----4-:R-:W-:-:S05]  /*60b30*/  @P5 FMUL R0, R0, 0.25 ;  /* 0x3e80000000005820 */ /* 0x010fca0000400000 */
        /* <DEDUP_REMOVED lines=22> */
[----:B0-----:R-:W4:Y:S01]  /*60ca0*/  LDL.LU R0, [R1+0x1be0] ;  /* 0x001be00001007983 */ /* 0x001f220000300800 */
[----:B---3--:R-:W-:Y:S02]  /*60cb0*/  @P5 FMUL R22, R22, 0.25 ;  /* 0x3e80000016165820 */ /* 0x008fe40000400000 */
[----:B--2---:R-:W-:-:S03]  /*60cc0*/  @P5 FMUL R28, R28, 0.25 ;  /* 0x3e8000001c1c5820 */ /* 0x004fc60000400000 */
[----:B------:R-:W-:Y:S04]  /*60cd0*/  @P5 STL [R1+0x24], R22 ;  /* 0x0000241601005387 */ /* 0x000fe80000100800 */
[----:B------:R-:W-:Y:S01]  /*60ce0*/  @P5 STL [R1+0x28], R28 ;  /* 0x0000281c01005387 */ /* 0x000fe20000100800 */
[----:B----4-:R-:W-:-:S05]  /*60cf0*/  @P5 FMUL R0, R0, 0.25 ;  /* 0x3e80000000005820 */ /* 0x010fca0000400000 */
[----:B------:R0:W-:Y:S04]  /*60d00*/  STL [R1+0x34], R0 ;  /* 0x0000340001007387 */ /* 0x0001e80000100800 */
[----:B0-----:R-:W2:Y:S02]  /*60d10*/  LDL.LU R0, [R1+0x1bdc] ;  /* 0x001bdc0001007983 */ /* 0x001ea40000300800 */
[----:B--2---:R-:W-:-:S05]  /*60d20*/  @P5 FMUL R0, R0, 0.25 ;  /* 0x3e80000000005820 */ /* 0x004fca0000400000 */
        /* <DEDUP_REMOVED lines=67> */
[----:B0-----:R-:W2:Y:S01]  /*61160*/  LDL.LU R0, [R1+0x1b80] ;  /* 0x001b800001007983 */ /* 0x001ea20000300800 */
[----:B------:R-:W-:Y:S01]  /*61170*/  FSETP.GEU.AND P6, PT, |R8|, 1.175494350822287508e-38, PT ;  /* 0x008000000800780b */ /* 0x000fe20003fce200 */
[----:B--2---:R-:W-:-:S05]  /*61180*/  @P5 FMUL R0, R0, 0.25 ;  /* 0x3e80000000005820 */ /* 0x004fca0000400000 */
[----:B------:R0:W-:Y:S04]  /*61190*/  STL [R1+0x94], R0 ;  /* 0x0000940001007387 */ /* 0x0001e80000100800 */
[----:B0-----:R-:W2:Y:S01]  /*611a0*/  LDL.LU R0, [R1+0x1b7c] ;  /* 0x001b7c0001007983 */ /* 0x001ea20000300800 */
[----:B------:R-:W-:Y:S02]  /*611b0*/  @P5 FMUL R25, R25, 0.25 ;  /* 0x3e80000019195820 */ /* 0x000fe40000400000 */
[----:B------:R-:W-:Y:S02]  /*611c0*/  @P5 FMUL R8, R8, 0.25 ;  /* 0x3e80000008085820 */ /* 0x000fe40000400000 */
[----:B------:R-:W-:Y:S02]  /*611d0*/  @P5 FMUL R26, R26, 0.25 ;  /* 0x3e8000001a1a5820 */ /* 0x000fe40000400000 */
[----:B------:R-:W-:-:S02]  /*611e0*/  @!P6 FMUL R25, R25, 16777216 ;  /* 0x4b8000001919e820 */ /* 0x000fc40000400000 */
[----:B------:R-:W-:Y:S02]  /*611f0*/  @!P6 FMUL R26, R26, 16777216 ;  /* 0x4b8000001a1ae820 */ /* 0x000fe40000400000 */
[----:B--2---:R-:W-:-:S05]  /*61200*/  @P5 FMUL R0, R0, 0.25 ;  /* 0x3e80000000005820 */ /* 0x004fca0000400000 */
[----:B------:R0:W-:Y:S04]  /*61210*/  STL [R1+0x1b00], R0 ;  /* 0x001b000001007387 */ /* 0x0001e80000100800 */
[----:B0-----:R-:W2:Y:S04]  /*61220*/  LDL R0, [R1+0x20] ;  /* 0x0000200001007983 */ /* 0x001ea80000100800 */
[----:B------:R0:W-:Y:S02]  /*61230*/  STL [R1+0x1b44], R8 ;  /* 0x001b440801007387 */ /* 0x0001e40000100800 */
[----:B0-----:R-:W-:-:S02]  /*61240*/  MOV R8, R28 ;  /* 0x0000001c00087202 */ /* 0x001fc40000000f00 */
[----:B------:R-:W3:Y:S04]  /*61250*/  LDL.LU R28, [R1+0x1b78] ;  /* 0x001b7800011c7983 */ /* 0x000ee80000300800 */
[----:B------:R0:W-:Y:S04]  /*61260*/  STL [R1+0x1b04], R25 ;  /* 0x001b041901007387 */ /* 0x0001e80000100800 */
[----:B0-----:R-:W4:Y:S04]  /*61270*/  LDL R25, [R1+0x1c] ;  /* 0x00001c0001197983 */ /* 0x001f280000100800 */
[----:B------:R0:W-:Y:S02]  /*61280*/  STL [R1+0x1b08], R26 ;  /* 0x001b081a01007387 */ /* 0x0001e40000100800 */
[----:B0-----:R-:W-:-:S02]  /*61290*/  IMAD.MOV.U32 R26, RZ, RZ, R22 ;  /* 0x000000ffff1a7224 */ /* 0x001fc400078e0016 */
[----:B------:R-:W5:Y:S01]  /*612a0*/  LDL.LU R22, [R1+0x1b74] ;  /* 0x001b740001167983 */ /* 0x000f620000300800 */
[----:B------:R-:W-:Y:S02]  /*612b0*/  @P5 FMUL R27, R27, 0.25 ;  /* 0x3e8000001b1b5820 */ /* 0x000fe40000400000 */
[----:B------:R-:W-:Y:S02]  /*612c0*/  @P5 FMUL R24, R24, 0.25 ;  /* 0x3e80000018185820 */ /* 0x000fe40000400000 */
[----:B------:R-:W-:Y:S02]  /*612d0*/  @!P6 FMUL R27, R27, 16777216 ;  /* 0x4b8000001b1be820 */ /* 0x000fe40000400000 */
[----:B------:R-:W-:Y:S02]  /*612e0*/  @P5 FMUL R23, R23, 0.25 ;  /* 0x3e80000017175820 */ /* 0x000fe40000400000 */
[----:B------:R-:W-:Y:S01]  /*612f0*/  @!P6 FMUL R24, R24, 16777216 ;  /* 0x4b8000001818e820 */ /* 0x000fe20000400000 */
[----:B------:R0:W-:Y:S01]  /*61300*/  STL [R1+0x1b0c], R27 ;  /* 0x001b0c1b01007387 */ /* 0x0001e20000100800 */
[----:B------:R-:W-:-:S03]  /*61310*/  @!P6 FMUL R23, R23, 16777216 ;  /* 0x4b8000001717e820 */ /* 0x000fc60000400000 */
[----:B0-----:R-:W2:Y:S01]  /*61320*/  LDL R27, [R1+0x18] ;  /* 0x00001800011b7983 */ /* 0x001ea20000100800 */
[----:B---3--:R-:W-:-:S05]  /*61330*/  @!P6 FMUL R28, R28, 16777216 ;  /* 0x4b8000001c1ce820 */ /* 0x008fca0000400000 */
[----:B------:R0:W-:Y:S04]  /*61340*/  STL [R1+0x1b10], R28 ;  /* 0x001b101c01007387 */ /* 0x0001e80000100800 */
[----:B0-----:R-:W3:Y:S04]  /*61350*/  LDL R28, [R1+0x14] ;  /* 0x00001400011c7983 */ /* 0x001ee80000100800 */
[----:B------:R0:W-:Y:S04]  /*61360*/  STL [R1+0x1b14], R24 ;  /* 0x001b141801007387 */ /* 0x0001e80000100800 */
[----:B0-----:R-:W3:Y:S01]  /*61370*/  LDL R24, [R1+0x10] ;  /* 0x0000100001187983 */ /* 0x001ee20000100800 */
[----:B-----5:R-:W-:-:S03]  /*61380*/  @!P6 FMUL R22, R22, 16777216 ;  /* 0x4b8000001616e820 */ /* 0x020fc60000400000 */
[----:B------:R0:W-:Y:S04]  /*61390*/  STL [R1+0x1b18], R23 ;  /* 0x001b181701007387 */ /* 0x0001e80000100800 */
[----:B0-----:R-:W5:Y:S04]  /*613a0*/  LDL R23, [R1+0xc] ;  /* 0x00000c0001177983 */ /* 0x001f680000100800 */
[----:B------:R0:W-:Y:S04]  /*613b0*/  STL [R1+0x1b1c], R22 ;  /* 0x001b1c1601007387 */ /* 0x0001e80000100800 */
[----:B0-----:R-:W5:Y:S01]  /*613c0*/  LDL R22, [R1+0x4] ;  /* 0x0000040001167983 */ /* 0x001f620000100800 */
        /* <DEDUP_REMOVED lines=49> */
[----:B------:R-:W-:-:S02]  /*616e0*/  @!P6 FMUL R4, R4, 16777216 ;  /* 0x4b8000000404e820 */ /* 0x000fc40000400000 */
[----:B------:R-:W-:Y:S01]  /*616f0*/  @!P6 FMUL R29, R29, 16777216 ;  /* 0x4b8000001d1de820 */ /* 0x000fe20000400000 */
[----:B------:R-:W-:Y:S01]  /*61700*/  STL [R1+0x1b58], R7 ;  /* 0x001b580701007387 */ /* 0x000fe20000100800 */
[----:B------:R-:W-:Y:S02]  /*61710*/  @!P6 FMUL R3, R3, 16777216 ;  /* 0x4b8000000303e820 */ /* 0x000fe40000400000 */
[----:B------:R-:W-:Y:S01]  /*61720*/  @!P6 FMUL R2, R2, 16777216 ;  /* 0x4b8000000202e820 */ /* 0x000fe20000400000 */
[----:B------:R-:W-:Y:S04]  /*61730*/  STL [R1+0x1b5c], R6 ;  /* 0x001b5c0601007387 */ /* 0x000fe80000100800 */
[----:B------:R-:W-:Y:S04]  /*61740*/  STL [R1+0x1b60], R5 ;  /* 0x001b600501007387 */ /* 0x000fe80000100800 */
[----:B------:R-:W-:Y:S01]  /*61750*/  STL [R1+0x1b64], R4 ;  /* 0x001b640401007387 */ /* 0x000fe20000100800 */
[----:B--2---:R-:W-:-:S03]  /*61760*/  @!P6 FMUL R27, R27, 16777216 ;  /* 0x4b8000001b1be820 */ /* 0x004fc60000400000 */
[----:B------:R-:W-:Y:S04]  /*61770*/  STL [R1+0x1b68], R29 ;  /* 0x001b681d01007387 */ /* 0x000fe80000100800 */
[----:B------:R0:W-:Y:S04]  /*61780*/  STL [R1+0x1b6c], R3 ;  /* 0x001b6c0301007387 */ /* 0x0001e80000100800 */
[----:B------:R1:W-:Y:S01]  /*61790*/  STL [R1+0x1b70], R2 ;  /* 0x001b700201007387 */ /* 0x0003e20000100800 */
[----:B----4-:R-:W-:Y:S01]  /*617a0*/  @!P6 FMUL R25, R25, 16777216 ;  /* 0x4b8000001919e820 */ /* 0x010fe20000400000 */
[----:B0-----:R-:W-:Y:S01]  /*617b0*/  MOV R3, R8 ;  /* 0x0000000800037202 */ /* 0x001fe20000000f00 */
[----:B------:R-:W-:Y:S01]  /*617c0*/  @!P6 FMUL R0, R0, 16777216 ;  /* 0x4b8000000000e820 */ /* 0x000fe20000400000 */
[----:B-1----:R-:W-:Y:S01]  /*617d0*/  MOV R2, R26 ;  /* 0x0000001a00027202 */ /* 0x002fe20000000f00 */
[----:B---3--:R-:W-:-:S02]  /*617e0*/  @!P6 FMUL R28, R28, 16777216 ;  /* 0x4b8000001c1ce820 */ /* 0x008fc40000400000 */
[----:B------:R-:W-:Y:S02]  /*617f0*/  @!P6 FMUL R24, R24, 16777216 ;  /* 0x4b8000001818e820 */ /* 0x000fe40000400000 */
[----:B-----5:R-:W-:Y:S02]  /*61800*/  @!P6 FMUL R23, R23, 16777216 ;  /* 0x4b8000001717e820 */ /* 0x020fe40000400000 */
[----:B------:R-:W-:-:S05]  /*61810*/  @!P6 FMUL R22, R22, 16777216 ;  /* 0x4b8000001616e820 */ /* 0x000fca0000400000 */
[----:B------:R0:W-:Y:S04]  /*61820*/  @!P6 STL [R1+0x4], R22 ;  /* 0x000004160100e387 */ /* 0x0001e80000100800 */
[----:B------:R1:W-:Y:S04]  /*61830*/  @!P6 STL [R1+0xc], R23 ;  /* 0x00000c170100e387 */ /* 0x0003e80000100800 */
[----:B------:R2:W-:Y:S04]  /*61840*/  @!P6 STL [R1+0x10], R24 ;  /* 0x000010180100e387 */ /* 0x0005e80000100800 */
[----:B------:R3:W-:Y:S04]  /*61850*/  @!P6 STL [R1+0x14], R28 ;  /* 0x0000141c0100e387 */ /* 0x0007e80000100800 */
[----:B------:R-:W4:Y:S04]  /*61860*/  LDL R29, [R1+0x2c] ;  /* 0x00002c00011d7983 */ /* 0x000f280000100800 */
[----:B------:R5:W-:Y:S04]  /*61870*/  @!P6 STL [R1+0x18], R27 ;  /* 0x0000181b0100e387 */ /* 0x000be80000100800 */
[----:B------:R-:W4:Y:S04]  /*61880*/  LDL R4, [R1+0x30] ;  /* 0x0000300001047983 */ /* 0x000f280000100800 */
        /* <DEDUP_REMOVED lines=11> */
[----:B------:R0:W-:Y:S04]  /*61940*/  @!P6 STL [R1+0x1c], R25 ;  /* 0x00001c190100e387 */ /* 0x0001e80000100800 */
[----:B------:R-:W4:Y:S04]  /*61950*/  LDL R16, [R1+0x60] ;  /* 0x0000600001107983 */ /* 0x000f280000100800 */
[----:B------:R-:W4:Y:S04]  /*61960*/  LDL R17, [R1+0x64] ;  /* 0x0000640001117983 */ /* 0x000f280000100800 */
[----:B------:R-:W4:Y:S04]  /*61970*/  LDL R18, [R1+0x68] ;  /* 0x0000680001127983 */ /* 0x000f280000100800 */
[----:B------:R0:W-:Y:S04]  /*61980*/  @!P6 STL [R1+0x20], R0 ;  /* 0x000020000100e387 */ /* 0x0001e80000100800 */
[----:B------:R-:W4:Y:S04]  /*61990*/  LDL R19, [R1+0x6c] ;  /* 0x00006c0001137983 */ /* 0x000f280000100800 */
[----:B------:R-:W4:Y:S04]  /*619a0*/  LDL R20, [R1+0x70] ;  /* 0x0000700001147983 */ /* 0x000f280000100800 */
[----:B------:R-:W4:Y:S04]  /*619b0*/  LDL R21, [R1+0x74] ;  /* 0x0000740001157983 */ /* 0x000f280000100800 */
[----:B0-----:R-:W4:Y:S04]  /*619c0*/  LDL R22, [R1+0x78] ;  /* 0x0000780001167983 */ /* 0x001f280000100800 */
[----:B-1----:R-:W4:Y:S04]  /*619d0*/  LDL R23, [R1+0x7c] ;  /* 0x00007c0001177983 */ /* 0x002f280000100800 */
[----:B--2---:R-:W2:Y:S04]  /*619e0*/  LDL R24, [R1+0x80] ;  /* 0x0000800001187983 */ /* 0x004ea80000100800 */
[----:B---3--:R-:W3:Y:S04]  /*619f0*/  LDL R28, [R1+0x84] ;  /* 0x00008400011c7983 */ /* 0x008ee80000100800 */
[----:B-----5:R-:W5:Y:S04]  /*61a00*/  LDL R27, [R1+0x88] ;  /* 0x00008800011b7983 */ /* 0x020f680000100800 */
[----:B------:R-:W2:Y:S04]  /*61a10*/  LDL R26, [R1+0x8c] ;  /* 0x00008c00011a7983 */ /* 0x000ea80000100800 */
[----:B------:R-:W2:Y:S04]  /*61a20*/  LDL R25, [R1+0x90] ;  /* 0x0000900001197983 */ /* 0x000ea80000100800 */
[----:B------:R-:W2:Y:S01]  /*61a30*/  LDL R0, [R1+0x94] ;  /* 0x0000940001007983 */ /* 0x000ea20000100800 */
[----:B------:R-:W-:-:S02]  /*61a40*/  @!P6 FMUL R2, R2, 16777216 ;  /* 0x4b8000000202e820 */ /* 0x000fc40000400000 */
[----:B------:R-:W-:-:S03]  /*61a50*/  @!P6 FMUL R3, R3, 16777216 ;  /* 0x4b8000000303e820 */ /* 0x000fc60000400000 */
[----:B------:R0:W-:Y:S04]  /*61a60*/  @!P6 STL [R1+0x24], R2 ;  /* 0x000024020100e387 */ /* 0x0001e80000100800 */
[----:B0-----:R-:W2:Y:S04]  /*61a70*/  LDL.LU R2, [R1+0x1b70] ;  /* 0x001b700001027983 */ /* 0x001ea80000300800 */
[----:B------:R0:W-:Y:S04]  /*61a80*/  @!P6 STL [R1+0x28], R3 ;  /* 0x000028030100e387 */ /* 0x0001e80000100800 */
[----:B0-----:R-:W2:Y:S01]  /*61a90*/  LDL.LU R3, [R1+0x1b6c] ;  /* 0x001b6c0001037983 */ /* 0x001ea20000300800 */
[----:B----4-:R-:W-:-:S05]  /*61aa0*/  @!P6 FMUL R29, R29, 16777216 ;  /* 0x4b8000001d1de820 */ /* 0x010fca0000400000 */
[----:B------:R0:W-:Y:S01]  /*61ab0*/  @!P6 STL [R1+0x2c], R29 ;  /* 0x00002c1d0100e387 */ /* 0x0001e20000100800 */
[----:B------:R-:W-:Y:S02]  /*61ac0*/  @!P6 FMUL R4, R4, 16777216 ;  /* 0x4b8000000404e820 */ /* 0x000fe40000400000 */
[----:B------:R-:W-:Y:S01]  /*61ad0*/  @!P6 FMUL R5, R5, 16777216 ;  /* 0x4b8000000505e820 */ /* 0x000fe20000400000 */
[----:B0-----:R-:W4:Y:S01]  /*61ae0*/  LDL.LU R29, [R1+0x1b68] ;  /* 0x001b6800011d7983 */ /* 0x001f220000300800 */
[----:B------:R-:W-:-:S03]  /*61af0*/  @!P6 FMUL R6, R6, 16777216 ;  /* 0x4b8000000606e820 */ /* 0x000fc60000400000 */
        /* <DEDUP_REMOVED lines=8> */
[----:B0-----:R-:W4:Y:S04]  /*61b80*/  LDL.LU R5, [R1+0x1b60] ;  /* 0x001b600001057983 */ /* 0x001f280000300800 */
[----:B------:R0:W-:Y:S01]  /*61b90*/  @!P6 STL [R1+0x38], R6 ;  /* 0x000038060100e387 */ /* 0x0001e20000100800 */
[----:B------:R-:W-:-:S03]  /*61ba0*/  @!P6 FMUL R8, R8, 16777216 ;  /* 0x4b8000000808e820 */ /* 0x000fc60000400000 */
        /* <DEDUP_REMOVED lines=35> */
[----:B--2---:R-:W-:-:S03]  /*61de0*/  @!P6 FMUL R24, R24, 16777216 ;  /* 0x4b8000001818e820 */ /* 0x004fc60000400000 */
[----:B0-----:R-:W2:Y:S04]  /*61df0*/  LDL.LU R18, [R1+0x1b2c] ;  /* 0x001b2c0001127983 */ /* 0x001ea80000300800 */
[----:B------:R0:W-:Y:S01]  /*61e00*/  @!P6 STL [R1+0x6c], R19 ;  /* 0x00006c130100e387 */ /* 0x0001e20000100800 */
[----:B---3--:R-:W-:-:S03]  /*61e10*/  @!P6 FMUL R28, R28, 16777216 ;  /* 0x4b8000001c1ce820 */ /* 0x008fc60000400000 */
[----:B0-----:R-:W3:Y:S04]  /*61e20*/  LDL.LU R19, [R1+0x1b28] ;  /* 0x001b280001137983 */ /* 0x001ee80000300800 */
[----:B------:R0:W-:Y:S01]  /*61e30*/  @!P6 STL [R1+0x70], R20 ;  /* 0x000070140100e387 */ /* 0x0001e20000100800 */
[----:B-----5:R-:W-:-:S03]  /*61e40*/  @!P6 FMUL R27, R27, 16777216 ;  /* 0x4b8000001b1be820 */ /* 0x020fc60000400000 */
        /* <DEDUP_REMOVED lines=22> */
[----:B----4-:R-:W-:-:S06]  /*61fb0*/  @!P6 FMUL R8, R8, 16777216 ;  /* 0x4b8000000808e820 */ /* 0x010fcc0000400000 */
[----:B------:R-:W0:Y:S01]  /*61fc0*/  MUFU.RCP R8, R8 ;  /* 0x0000000800087308 */ /* 0x000e220000001000 */
[----:B--2---:R-:W-:-:S05]  /*61fd0*/  @!P6 FMUL R0, R0, 16777216 ;  /* 0x4b8000000000e820 */ /* 0x004fca0000400000 */
[----:B------:R0:W-:Y:S02]  /*61fe0*/  STL [R1+0x1af4], R0 ;  /* 0x001af40001007387 */ /* 0x0001e40000100800 */
[C---:B0-----:R-:W-:Y:S02]  /*61ff0*/  FMUL R0, R8.reuse, R25 ;  /* 0x0000001908007220 */ /* 0x041fe40000400000 */
[----:B------:R-:W-:-:S03]  /*62000*/  FMUL R25, R8, R26 ;  /* 0x0000001a08197220 */ /* 0x000fc60000400000 */
[----:B------:R0:W-:Y:S02]  /*62010*/  STL [R1+0x394], R0 ;  /* 0x0003940001007387 */ /* 0x0001e40000100800 */
[C---:B0-----:R-:W-:Y:S02]  /*62020*/  FMUL R0, R8.reuse, R27 ;  /* 0x0000001b08007220 */ /* 0x041fe40000400000 */
[----:B------:R-:W2:Y:S04]  /*62030*/  LDL.LU R27, [R1+0xc] ;  /* 0x00000c00011b7983 */ /* 0x000ea80000300800 */
[----:B------:R0:W-:Y:S04]  /*62040*/  STL [R1+0x390], R25 ;  /* 0x0003901901007387 */ /* 0x0001e80000100800 */
[----:B------:R-:W4:Y:S04]  /*62050*/  LDL.LU R26, [R1+0x10] ;  /* 0x00001000011a7983 */ /* 0x000f280000300800 */
[----:B------:R1:W-:Y:S04]  /*62060*/  STL [R1+0x38c], R0 ;  /* 0x00038c0001007387 */ /* 0x0003e80000100800 */
[----:B0-----:R-:W4:Y:S01]  /*62070*/  LDL.LU R25, [R1+0x14] ;  /* 0x0000140001197983 */ /* 0x001f220000300800 */
[----:B-1----:R-:W-:-:S02]  /*62080*/  FMUL R0, R8, R28 ;  /* 0x0000001c08007220 */ /* 0x002fc40000400000 */
[----:B------:R-:W-:Y:S02]  /*62090*/  IMAD.MOV.U32 R28, RZ, RZ, R2 ;  /* 0x000000ffff1c7224 */ /* 0x000fe400078e0002 */
[C---:B------:R-:W-:Y:S01]  /*620a0*/  FMUL R2, R8.reuse, R24 ;  /* 0x0000001808027220 */ /* 0x040fe20000400000 */
[----:B------:R0:W-:Y:S04]  /*620b0*/  STL [R1+0x388], R0 ;  /* 0x0003880001007387 */ /* 0x0001e80000100800 */
[----:B0-----:R-:W4:Y:S04]  /*620c0*/  LDL.LU R0, [R1+0x18] ;  /* 0x0000180001007983 */ /* 0x001f280000300800 */
[----:B------:R-:W4:Y:S04]  /*620d0*/  LDL.LU R24, [R1+0x4] ;  /* 0x0000040001187983 */ /* 0x000f280000300800 */
[----:B------:R0:W-:Y:S02]  /*620e0*/  STL [R1+0x16b8], R2 ;  /* 0x0016b80201007387 */ /* 0x0001e40000100800 */
[----:B0-----:R-:W-:Y:S01]  /*620f0*/  MOV R2, R3 ;  /* 0x0000000300027202 */ /* 0x001fe20000000f00 */
[----:B------:R-:W-:-:S05]  /*62100*/  FMUL R3, R8, R23 ;  /* 0x0000001708037220 */ /* 0x000fca0000400000 */
[----:B------:R0:W-:Y:S01]  /*62110*/  STL [R1+0x16bc], R3 ;  /* 0x0016bc0301007387 */ /* 0x0001e20000100800 */
[C---:B------:R-:W-:Y:S02]  /*62120*/  FMUL R21, R8.reuse, R21 ;  /* 0x0000001508157220 */ /* 0x040fe40000400000 */
[C---:B-----5:R-:W-:Y:S02]  /*62130*/  FMUL R20, R8.reuse, R20 ;  /* 0x0000001408147220 */ /* 0x060fe40000400000 */
[----:B0-----:R-:W-:-:S05]  /*62140*/  FMUL R3, R8, R22 ;  /* 0x0000001608037220 */ /* 0x001fca0000400000 */
[----:B------:R3:W-:Y:S01]  /*62150*/  STL [R1+0x37c], R3 ;  /* 0x00037c0301007387 */ /* 0x0007e20000100800 */
[----:B------:R-:W-:-:S03]  /*62160*/  FMUL R18, R8, R18 ;  /* 0x0000001208127220 */ /* 0x000fc60000400000 */
[----:B------:R-:W-:Y:S01]  /*62170*/  STL [R1+0x378], R21 ;  /* 0x0003781501007387 */ /* 0x000fe20000100800 */
[C---:B------:R-:W-:Y:S02]  /*62180*/  FMUL R17, R8.reuse, R17 ;  /* 0x0000001108117220 */ /* 0x040fe40000400000 */
[C---:B---3--:R-:W-:Y:S01]  /*62190*/  FMUL R3, R8.reuse, R19 ;  /* 0x0000001308037220 */ /* 0x048fe20000400000 */
[----:B------:R-:W-:Y:S04]  /*621a0*/  STL [R1+0x324], R20 ;  /* 0x0003241401007387 */ /* 0x000fe80000100800 */
[----:B------:R0:W-:Y:S01]  /*621b0*/  STL [R1+0x320], R3 ;  /* 0x0003200301007387 */ /* 0x0001e20000100800 */
[----:B------:R-:W-:-:S03]  /*621c0*/  FMUL R15, R8, R15 ;  /* 0x0000000f080f7220 */ /* 0x000fc60000400000 */
[----:B------:R-:W-:Y:S01]  /*621d0*/  STL [R1+0x314], R18 ;  /* 0x0003141201007387 */ /* 0x000fe20000100800 */
[C---:B------:R-:W-:Y:S02]  /*621e0*/  FMUL R14, R8.reuse, R14 ;  /* 0x0000000e080e7220 */ /* 0x040fe40000400000 */
[C---:B0-----:R-:W-:Y:S01]  /*621f0*/  FMUL R3, R8.reuse, R16 ;  /* 0x0000001008037220 */ /* 0x041fe20000400000 */
        /* <DEDUP_REMOVED lines=13> */
[----:B------:R0:W-:Y:S04]  /*622d0*/  STL [R1+0x2d4], R3 ;  /* 0x0002d40301007387 */ /* 0x0001e80000100800 */
[----:B------:R-:W-:Y:S01]  /*622e0*/  STL [R1+0x2d0], R9 ;  /* 0x0002d00901007387 */ /* 0x000fe20000100800 */
[----:B0-----:R-:W-:-:S03]  /*622f0*/  FMUL R3, R8, R6 ;  /* 0x0000000608037220 */ /* 0x001fc60000400000 */
[----:B------:R-:W-:Y:S01]  /*62300*/  STL [R1+0x2cc], R7 ;  /* 0x0002cc0701007387 */ /* 0x000fe20000100800 */
[C---:B------:R-:W-:Y:S02]  /*62310*/  FMUL R6, R8.reuse, R5 ;  /* 0x0000000508067220 */ /* 0x040fe40000400000 */
[C---:B------:R-:W-:Y:S01]  /*62320*/  FMUL R5, R8.reuse, R4 ;  /* 0x0000000408057220 */ /* 0x040fe20000400000 */
[----:B------:R0:W-:Y:S01]  /*62330*/  STL [R1+0x2c8], R3 ;  /* 0x0002c80301007387 */ /* 0x0001e20000100800 */
[----:B------:R-:W-:-:S03]  /*62340*/  FMUL R4, R8, R2 ;  /* 0x0000000208047220 */ /* 0x000fc60000400000 */
[----:B------:R-:W-:Y:S01]  /*62350*/  STL [R1+0x2c4], R6 ;  /* 0x0002c40601007387 */ /* 0x000fe20000100800 */
[----:B0-----:R-:W-:-:S03]  /*62360*/  FMUL R3, R8, R29 ;  /* 0x0000001d08037220 */ /* 0x001fc60000400000 */
[----:B------:R-:W-:Y:S04]  /*62370*/  STL [R1+0x2c0], R5 ;  /* 0x0002c00501007387 */ /* 0x000fe80000100800 */
[----:B------:R0:W-:Y:S04]  /*62380*/  STL [R1+0x2a4], R3 ;  /* 0x0002a40301007387 */ /* 0x0001e80000100800 */
[----:B------:R2:W-:Y:S01]  /*62390*/  STL [R1+0x2a0], R4 ;  /* 0x0002a00401007387 */ /* 0x0005e20000100800 */
[C---:B0-----:R-:W-:Y:S02]  /*623a0*/  FMUL R3, R8.reuse, R28 ;  /* 0x0000001c08037220 */ /* 0x041fe40000400000 */
[----:B--2---:R-:W-:-:S02]  /*623b0*/  FMUL R4, R8, R27 ;  /* 0x0000001b08047220 */ /* 0x004fc40000400000 */
[----:B----4-:R-:W-:-:S05]  /*623c0*/  FMUL R2, R8, R24 ;  /* 0x0000001808027220 */ /* 0x010fca0000400000 */
[----:B------:R0:W-:Y:S04]  /*623d0*/  STL [R1+0x28c], R2 ;  /* 0x00028c0201007387 */ /* 0x0001e80000100800 */
[----:B------:R1:W-:Y:S01]  /*623e0*/  STL [R1+0x284], R3 ;  /* 0x0002840301007387 */ /* 0x0003e20000100800 */
[----:B0-----:R-:W-:-:S03]  /*623f0*/  FMUL R2, R8, R26 ;  /* 0x0000001a08027220 */ /* 0x001fc60000400000 */
[----:B------:R-:W-:Y:S01]  /*62400*/  STL [R1+0x278], R4 ;  /* 0x0002780401007387 */ /* 0x000fe20000100800 */
[----:B-1----:R-:W-:-:S03]  /*62410*/  FMUL R3, R8, R25 ;  /* 0x0000001908037220 */ /* 0x002fc60000400000 */
[----:B------:R-:W2:Y:S04]  /*62420*/  LDL.LU R25, [R1+0x1c] ;  /* 0x00001c0001197983 */ /* 0x000ea80000300800 */
[----:B------:R0:W-:Y:S04]  /*62430*/  STL [R1+0x270], R2 ;  /* 0x0002700201007387 */ /* 0x0001e80000100800 */
[----:B------:R-:W-:Y:S01]  /*62440*/  STL [R1+0x264], R3 ;  /* 0x0002640301007387 */ /* 0x000fe20000100800 */
[----:B0-----:R-:W-:-:S03]  /*62450*/  FMUL R2, R8, R0 ;  /* 0x0000000008027220 */ /* 0x001fc60000400000 */
[----:B------:R-:W3:Y:S04]  /*62460*/  LDL.LU R0, [R1+0x28] ;  /* 0x0000280001007983 */ /* 0x000ee80000300800 */
[----:B---3--:R0:W-:Y:S04]  /*62470*/  STL [R1+0x1af8], R0 ;  /* 0x001af80001007387 */ /* 0x0081e80000100800 */
[----:B------:R-:W-:Y:S04]  /*62480*/  STL [R1+0x260], R2 ;  /* 0x0002600201007387 */ /* 0x000fe80000100800 */
[----:B0-----:R-:W3:Y:S01]  /*62490*/  LDL.LU R0, [R1+0x24] ;  /* 0x0000240001007983 */ /* 0x001ee20000300800 */
[----:B--2---:R-:W-:-:S03]  /*624a0*/  FMUL R25, R8, R25 ;  /* 0x0000001908197220 */ /* 0x004fc60000400000 */
[----:B---3--:R0:W-:Y:S04]  /*624b0*/  STL [R1+0x1afc], R0 ;  /* 0x001afc0001007387 */ /* 0x0081e80000100800 */
[----:B0-----:R-:W2:Y:S04]  /*624c0*/  LDL.LU R0, [R1+0x20] ;  /* 0x0000200001007983 */ /* 0x001ea80000300800 */
[----:B------:R-:W3:Y:S04]  /*624d0*/  LDL.LU R29, [R1+0x2c] ;  /* 0x00002c00011d7983 */ /* 0x000ee80000300800 */
        /* <DEDUP_REMOVED lines=25> */
[----:B------:R0:W-:Y:S04]  /*62670*/  STL [R1+0x25c], R25 ;  /* 0x00025c1901007387 */ /* 0x0001e80000100800 */
[----:B0-----:R-:W3:Y:S01]  /*62680*/  LDL.LU R25, [R1+0x94] ;  /* 0x0000940001197983 */ /* 0x001ee20000300800 */
[----:B--2---:R-:W-:-:S05]  /*62690*/  FMUL R0, R8, R0 ;  /* 0x0000000008007220 */ /* 0x004fca0000400000 */
[----:B------:R0:W-:Y:S04]  /*626a0*/  STL [R1+0x258], R0 ;  /* 0x0002580001007387 */ /* 0x0001e80000100800 */
[----:B0-----:R-:W2:Y:S02]  /*626b0*/  LDL.LU R0, [R1+0x1afc] ;  /* 0x001afc0001007983 */ /* 0x001ea40000300800 */
[----:B--2---:R-:W-:-:S05]  /*626c0*/  FMUL R0, R8, R0 ;  /* 0x0000000008007220 */ /* 0x004fca0000400000 */
[----:B------:R0:W-:Y:S04]  /*626d0*/  STL [R1+0x254], R0 ;  /* 0x0002540001007387 */ /* 0x0001e80000100800 */
[----:B0-----:R-:W2:Y:S01]  /*626e0*/  LDL.LU R0, [R1+0x1af8] ;  /* 0x001af80001007983 */ /* 0x001ea20000300800 */
[C---:B---3--:R-:W-:Y:S02]  /*626f0*/  FMUL R29, R8.reuse, R29 ;  /* 0x0000001d081d7220 */ /* 0x048fe40000400000 */
[C---:B----4-:R-:W-:Y:S02]  /*62700*/  FMUL R4, R8.reuse, R4 ;  /* 0x0000000408047220 */ /* 0x050fe40000400000 */
[----:B--2---:R-:W-:-:S05]  /*62710*/  FMUL R0, R8, R0 ;  /* 0x0000000008007220 */ /* 0x004fca0000400000 */
[----:B------:R0:W-:Y:S04]  /*62720*/  STL [R1+0x250], R0 ;  /* 0x0002500001007387 */ /* 0x0001e80000100800 */
[----:B0-----:R-:W2:Y:S04]  /*62730*/  LDL.LU R0, [R1+0x1af4] ;  /* 0x001af40001007983 */ /* 0x001ea80000300800 */
[----:B------:R5:W-:Y:S04]  /*62740*/  STL [R1+0x24c], R29 ;  /* 0x00024c1d01007387 */ /* 0x000be80000100800 */
[----:B------:R0:W-:Y:S01]  /*62750*/  STL [R1+0x248], R4 ;  /* 0x0002480401007387 */ /* 0x0001e20000100800 */
[----:B-----5:R-:W-:-:S02]  /*62760*/  FMUL R29, R8, R5 ;  /* 0x00000005081d7220 */ /* 0x020fc40000400000 */
[C---:B------:R-:W-:Y:S02]  /*62770*/  FMUL R5, R8.reuse, R7 ;  /* 0x0000000708057220 */ /* 0x040fe40000400000 */
[C---:B0-----:R-:W-:Y:S01]  /*62780*/  FMUL R4, R8.reuse, R6 ;  /* 0x0000000608047220 */ /* 0x041fe20000400000 */
[----:B------:R-:W-:Y:S01]  /*62790*/  STL [R1+0x244], R29 ;  /* 0x0002441d01007387 */ /* 0x000fe20000100800 */
[----:B------:R-:W-:-:S03]  /*627a0*/  FMUL R6, R8, R9 ;  /* 0x0000000908067220 */ /* 0x000fc60000400000 */
[----:B------:R0:W-:Y:S04]  /*627b0*/  STL [R1+0x240], R4 ;  /* 0x0002400401007387 */ /* 0x0001e80000100800 */
[----:B------:R1:W-:Y:S01]  /*627c0*/  STL [R1+0x21c], R5 ;  /* 0x00021c0501007387 */ /* 0x0003e20000100800 */
[----:B0-----:R-:W-:-:S03]  /*627d0*/  FMUL R4, R8, R10 ;  /* 0x0000000a08047220 */ /* 0x001fc60000400000 */
[----:B------:R0:W-:Y:S01]  /*627e0*/  STL [R1+0x218], R6 ;  /* 0x0002180601007387 */ /* 0x0001e20000100800 */
[----:B-1----:R-:W-:-:S03]  /*627f0*/  FMUL R5, R8, R11 ;  /* 0x0000000b08057220 */ /* 0x002fc60000400000 */
        /* <DEDUP_REMOVED lines=22> */
[----:B------:R-:W-:Y:S01]  /*62960*/  STL [R1+0x1c8], R6 ;  /* 0x0001c80601007387 */ /* 0x000fe20000100800 */
[C---:B---3--:R-:W-:Y:S02]  /*62970*/  FMUL R5, R8.reuse, R3 ;  /* 0x0000000308057220 */ /* 0x048fe40000400000 */
[C---:B------:R-:W-:Y:S01]  /*62980*/  FMUL R3, R8.reuse, R23 ;  /* 0x0000001708037220 */ /* 0x040fe20000400000 */
[----:B------:R0:W-:Y:S04]  /*62990*/  STL [R1+0x1c4], R4 ;  /* 0x0001c40401007387 */ /* 0x0001e80000100800 */
[----:B------:R-:W-:Y:S04]  /*629a0*/  STL [R1+0x1c0], R5 ;  /* 0x0001c00501007387 */ /* 0x000fe80000100800 */
[----:B------:R1:W-:Y:S01]  /*629b0*/  STL [R1+0x100], R3 ;  /* 0x0001000301007387 */ /* 0x0003e20000100800 */
[----:B0-----:R-:W-:-:S02]  /*629c0*/  FMUL R4, R8, R2 ;  /* 0x0000000208047220 */ /* 0x001fc40000400000 */
[C---:B------:R-:W-:Y:S02]  /*629d0*/  FMUL R2, R8.reuse, R24 ;  /* 0x0000001808027220 */ /* 0x040fe40000400000 */
[C---:B-1----:R-:W-:Y:S01]  /*629e0*/  FMUL R3, R8.reuse, R28 ;  /* 0x0000001c08037220 */ /* 0x042fe20000400000 */
[----:B------:R0:W-:Y:S04]  /*629f0*/  STL [R1+0xfc], R4 ;  /* 0x0000fc0401007387 */ /* 0x0001e80000100800 */
[----:B------:R-:W-:Y:S04]  /*62a00*/  STL [R1+0x197c], R3 ;  /* 0x00197c0301007387 */ /* 0x000fe80000100800 */
[----:B------:R1:W-:Y:S01]  /*62a10*/  STL [R1+0xd8], R2 ;  /* 0x0000d80201007387 */ /* 0x0003e20000100800 */
[----:B0-----:R-:W-:-:S02]  /*62a20*/  FMUL R4, R8, R27 ;  /* 0x0000001b08047220 */ /* 0x001fc40000400000 */
[----:B-1----:R-:W-:-:S03]  /*62a30*/  FMUL R2, R8, R26 ;  /* 0x0000001a08027220 */ /* 0x002fc60000400000 */
[----:B------:R-:W-:Y:S04]  /*62a40*/  STL [R1+0xd0], R4 ;  /* 0x0000d00401007387 */ /* 0x000fe80000100800 */
[----:B------:R0:W-:Y:S04]  /*62a50*/  STL [R1+0xa8], R2 ;  /* 0x0000a80201007387 */ /* 0x0001e80000100800 */
[----:B0-----:R-:W3:Y:S01]  /*62a60*/  LDL.LU R2, [R1+0x548] ;  /* 0x0005480001027983 */ /* 0x001ee20000300800 */
[----:B------:R-:W-:-:S05]  /*62a70*/  FMUL R3, R8, R25 ;  /* 0x0000001908037220 */ /* 0x000fca0000400000 */
[----:B------:R-:W-:Y:S01]  /*62a80*/  STL [R1+0xa4], R3 ;  /* 0x0000a40301007387 */ /* 0x000fe20000100800 */
[----:B--2---:R-:W-:-:S05]  /*62a90*/  FMUL R0, R8, R0 ;  /* 0x0000000008007220 */ /* 0x004fca0000400000 */
[----:B------:R0:W-:Y:S04]  /*62aa0*/  STL [R1+0xa0], R0 ;  /* 0x0000a00001007387 */ /* 0x0001e80000100800 */
[----:B0-----:R-:W2:Y:S04]  /*62ab0*/  LDL.LU R0, [R1+0x54c] ;  /* 0x00054c0001007983 */ /* 0x001ea80000300800 */
[----:B---3--:R0:W-:Y:S04]  /*62ac0*/  STL [R1+0x98], R2 ;  /* 0x0000980201007387 */ /* 0x0081e80000100800 */
[----:B0-----:R-:W3:Y:S04]  /*62ad0*/  LDL.LU R2, [R1+0x538] ;  /* 0x0005380001027983 */ /* 0x001ee80000300800 */
[----:B--2---:R0:W-:Y:S04]  /*62ae0*/  STL [R1+0x94], R0 ;  /* 0x0000940001007387 */ /* 0x0041e80000100800 */
[----:B0-----:R-:W2:Y:S04]  /*62af0*/  LDL.LU R0, [R1+0x53c] ;  /* 0x00053c0001007983 */ /* 0x001ea80000300800 */
[----:B---3--:R0:W-:Y:S04]  /*62b00*/  STL [R1+0x90], R2 ;  /* 0x0000900201007387 */ /* 0x0081e80000100800 */
[----:B------:R-:W3:Y:S04]  /*62b10*/  LDL.LU R3, [R1+0x528] ;  /* 0x0005280001037983 */ /* 0x000ee80000300800 */
[----:B--2---:R1:W-:Y:S04]  /*62b20*/  STL [R1+0x8c], R0 ;  /* 0x00008c0001007387 */ /* 0x0043e80000100800 */
[----:B---3--:R-:W-:Y:S04]  /*62b30*/  STL [R1+0x1a78], R3 ;  /* 0x001a780301007387 */ /* 0x008fe80000100800 */
[----:B0-----:R-:W2:Y:S04]  /*62b40*/  LDL.LU R2, [R1+0x52c] ;  /* 0x00052c0001027983 */ /* 0x001ea80000300800 */
[----:B-1----:R-:W3:Y:S04]  /*62b50*/  LDL.LU R0, [R1+0x518] ;  /* 0x0005180001007983 */ /* 0x002ee80000300800 */
[----:B--2---:R0:W-:Y:S04]  /*62b60*/  STL [R1+0x84], R2 ;  /* 0x0000840201007387 */ /* 0x0041e80000100800 */
[----:B---3--:R-:W-:Y:S04]  /*62b70*/  STL [R1+0x1a7c], R0 ;  /* 0x001a7c0001007387 */ /* 0x008fe80000100800 */
[----:B------:R-:W2:Y:S04]  /*62b80*/  LDL.LU R28, [R1+0x51c] ;  /* 0x00051c00011c7983 */ /* 0x000ea80000300800 */
[----:B--2---:R-:W-:Y:S04]  /*62b90*/  STL [R1+0x1a80], R28 ;  /* 0x001a801c01007387 */ /* 0x004fe80000100800 */
[----:B------:R-:W2:Y:S04]  /*62ba0*/  LDL.LU R27, [R1+0x508] ;  /* 0x00050800011b7983 */ /* 0x000ea80000300800 */
[----:B--2---:R-:W-:Y:S04]  /*62bb0*/  STL [R1+0x1a84], R27 ;  /* 0x001a841b01007387 */ /* 0x004fe80000100800 */
[----:B------:R-:W2:Y:S04]  /*62bc0*/  LDL.LU R26, [R1+0x50c] ;  /* 0x00050c00011a7983 */ /* 0x000ea80000300800 */
[----:B--2---:R-:W-:Y:S04]  /*62bd0*/  STL [R1+0x1a88], R26 ;  /* 0x001a881a01007387 */ /* 0x004fe80000100800 */
[----:B------:R-:W2:Y:S04]  /*62be0*/  LDL.LU R25, [R1+0x4f8] ;  /* 0x0004f80001197983 */ /* 0x000ea80000300800 */
[----:B--2---:R1:W-:Y:S04]  /*62bf0*/  STL [R1+0x1a8c], R25 ;  /* 0x001a8c1901007387 */ /* 0x0043e80000100800 */
[----:B------:R-:W2:Y:S04]  /*62c00*/  LDL.LU R24, [R1+0x4fc] ;  /* 0x0004fc0001187983 */ /* 0x000ea80000300800 */
[----:B--2---:R2:W-:Y:S04]  /*62c10*/  STL [R1+0x1a90], R24 ;  /* 0x001a901801007387 */ /* 0x0045e80000100800 */
[----:B------:R-:W3:Y:S04]  /*62c20*/  LDL.LU R23, [R1+0x4e8] ;  /* 0x0004e80001177983 */ /* 0x000ee80000300800 */
[----:B---3--:R3:W-:Y:S04]  /*62c30*/  STL [R1+0x1a94], R23 ;  /* 0x001a941701007387 */ /* 0x0087e80000100800 */
[----:B------:R-:W4:Y:S04]  /*62c40*/  LDL.LU R22, [R1+0x4ec] ;  /* 0x0004ec0001167983 */ /* 0x000f280000300800 */
[----:B----4-:R4:W-:Y:S04]  /*62c50*/  STL [R1+0x1a98], R22 ;  /* 0x001a981601007387 */ /* 0x0109e80000100800 */
[----:B------:R-:W5:Y:S04]  /*62c60*/  LDL.LU R21, [R1+0x4d8] ;  /* 0x0004d80001157983 */ /* 0x000f680000300800 */
[----:B-----5:R5:W-:Y:S04]  /*62c70*/  STL [R1+0x1a9c], R21 ;  /* 0x001a9c1501007387 */ /* 0x020be80000100800 */
[----:B------:R-:W2:Y:S04]  /*62c80*/  LDL.LU R20, [R1+0x4dc] ;  /* 0x0004dc0001147983 */ /* 0x000ea80000300800 */
[----:B--2---:R2:W-:Y:S04]  /*62c90*/  STL [R1+0x1aa0], R20 ;  /* 0x001aa01401007387 */ /* 0x0045e80000100800 */
        /* <DEDUP_REMOVED lines=33> */
[----:B0-----:R-:W2:Y:S04]  /*62eb0*/  LDL.LU R2, [R1+0x7b8] ;  /* 0x0007b80001027983 */ /* 0x001ea80000300800 */
[----:B--2---:R0:W-:Y:S04]  /*62ec0*/  STL [R1+0x1ae4], R2 ;  /* 0x001ae40201007387 */ /* 0x0041e80000100800 */
[----:B-1----:R-:W2:Y:S04]  /*62ed0*/  LDL.LU R25, [R1+0x7bc] ;  /* 0x0007bc0001197983 */ /* 0x002ea80000300800 */
[----:B--2---:R1:W-:Y:S04]  /*62ee0*/  STL [R1+0x1ae8], R25 ;  /* 0x001ae81901007387 */ /* 0x0043e80000100800 */
[----:B------:R-:W2:Y:S04]  /*62ef0*/  LDL.LU R24, [R1+0x7c8] ;  /* 0x0007c80001187983 */ /* 0x000ea80000300800 */
[----:B--2---:R2:W-:Y:S04]  /*62f00*/  STL [R1+0x1aec], R24 ;  /* 0x001aec1801007387 */ /* 0x0045e80000100800 */
[----:B---3--:R-:W3:Y:S04]  /*62f10*/  LDL.LU R23, [R1+0x7cc] ;  /* 0x0007cc0001177983 */ /* 0x008ee80000300800 */
[----:B---3--:R3:W-:Y:S04]  /*62f20*/  STL [R1+0x1af0], R23 ;  /* 0x001af01701007387 */ /* 0x0087e80000100800 */
[----:B----4-:R-:W4:Y:S04]  /*62f30*/  LDL.LU R22, [R1+0x7e8] ;  /* 0x0007e80001167983 */ /* 0x010f280000300800 */
[----:B-----5:R-:W5:Y:S04]  /*62f40*/  LDL.LU R21, [R1+0x7ec] ;  /* 0x0007ec0001157983 */ /* 0x020f680000300800 */
        /* <DEDUP_REMOVED lines=17> */
[----:B0-----:R-:W5:Y:S04]  /*63060*/  LDL.LU R2, [R1+0x8ec] ;  /* 0x0008ec0001027983 */ /* 0x001f680000300800 */
[----:B-1----:R-:W5:Y:S04]  /*63070*/  LDL.LU R25, [R1+0x8f8] ;  /* 0x0008f80001197983 */ /* 0x002f680000300800 */
[----:B--2---:R-:W2:Y:S04]  /*63080*/  LDL.LU R24, [R1+0x8fc] ;  /* 0x0008fc0001187983 */ /* 0x004ea80000300800 */
[----:B------:R-:W2:Y:S04]  /*63090*/  LDL.LU R3, [R1+0x8d8] ;  /* 0x0008d80001037983 */ /* 0x000ea80000300800 */
[----:B------:R-:W2:Y:S04]  /*630a0*/  LDL.LU R26, [R1+0x8dc] ;  /* 0x0008dc00011a7983 */ /* 0x000ea80000300800 */
[----:B---3--:R-:W3:Y:S04]  /*630b0*/  LDL.LU R23, [R1+0x80c] ;  /* 0x00080c0001177983 */ /* 0x008ee80000300800 */
[----:B------:R-:W3:Y:S04]  /*630c0*/  LDL.LU R27, [R1+0x808] ;  /* 0x00080800011b7983 */ /* 0x000ee80000300800 */
[----:B------:R-:W3:Y:S04]  /*630d0*/  LDL.LU R28, [R1+0x8cc] ;  /* 0x0008cc00011c7983 */ /* 0x000ee80000300800 */
[----:B------:R-:W3:Y:S01]  /*630e0*/  LDL.LU R0, [R1+0x8c8] ;  /* 0x0008c80001007983 */ /* 0x000ee20000300800 */
[----:B------:R-:W-:-:S13]  /*630f0*/  FSETP.GT.AND P5, PT, |R29|, 8.50705917302346158658e+37, PT ;  /* 0x7e8000001d00780b */ /* 0x000fda0003fa4200 */
[----:B----4-:R-:W-:Y:S02]  /*63100*/  @P5 FMUL R13, R13, 0.25 ;  /* 0x3e8000000d0d5820 */ /* 0x010fe40000400000 */
[----:B-----5:R-:W-:Y:S02]  /*63110*/  @P5 FMUL R12, R12, 0.25 ;  /* 0x3e8000000c0c5820 */ /* 0x020fe40000400000 */
[----:B------:R-:W-:Y:S02]  /*63120*/  @P5 FMUL R11, R11, 0.25 ;  /* 0x3e8000000b0b5820 */ /* 0x000fe40000400000 */
[----:B------:R-:W-:Y:S02]  /*63130*/  @P5 FMUL R10, R10, 0.25 ;  /* 0x3e8000000a0a5820 */ /* 0x000fe40000400000 */
[----:B------:R-:W-:Y:S02]  /*63140*/  @P5 FMUL R9, R9, 0.25 ;  /* 0x3e80000009095820 */ /* 0x000fe40000400000 */
[----:B------:R-:W-:-:S02]  /*63150*/  @P5 FMUL R8, R8, 0.25 ;  /* 0x3e80000008085820 */ /* 0x000fc40000400000 */
[----:B------:R-:W-:Y:S02]  /*63160*/  @P5 FMUL R7, R7, 0.25 ;  /* 0x3e80000007075820 */ /* 0x000fe40000400000 */
[----:B------:R-:W-:Y:S02]  /*63170*/  @P5 FMUL R6, R6, 0.25 ;  /* 0x3e80000006065820 */ /* 0x000fe40000400000 */
[----:B------:R-:W-:Y:S02]  /*63180*/  @P5 FMUL R5, R5, 0.25 ;  /* 0x3e80000005055820 */ /* 0x000fe40000400000 */
[----:B------:R-:W-:Y:S02]  /*63190*/  @P5 FMUL R4, R4, 0.25 ;  /* 0x3e80000004045820 */ /* 0x000fe40000400000 */
[----:B------:R-:W-:Y:S02]  /*631a0*/  @P5 FMUL R2, R2, 0.25 ;  /* 0x3e80000002025820 */ /* 0x000fe40000400000 */
[----:B------:R-:W-:-:S02]  /*631b0*/  @P5 FMUL R25, R25, 0.25 ;  /* 0x3e80000019195820 */ /* 0x000fc40000400000 */
[----:B--2---:R-:W-:Y:S02]  /*631c0*/  @P5 FMUL R24, R24, 0.25 ;  /* 0x3e80000018185820 */ /* 0x004fe40000400000 */
[----:B------:R-:W-:Y:S02]  /*631d0*/  @P5 FMUL R26, R26, 0.25 ;  /* 0x3e8000001a1a5820 */ /* 0x000fe40000400000 */
[----:B---3--:R-:W-:Y:S02]  /*631e0*/  @P5 FMUL R23, R23, 0.25 ;  /* 0x3e80000017175820 */ /* 0x008fe40000400000 */
[----:B------:R-:W-:-:S03]  /*631f0*/  @P5 FMUL R27, R27, 0.25 ;  /* 0x3e8000001b1b5820 */ /* 0x000fc60000400000 */
[----:B------:R0:W-:Y:S01]  /*63200*/  STL [R1+0x7c], R23 ;  /* 0x00007c1701007387 */ /* 0x0001e20000100800 */
[----:B------:R-:W-:Y:S02]  /*63210*/  @P5 FMUL R28, R28, 0.25 ;  /* 0x3e8000001c1c5820 */ /* 0x000fe40000400000 */
[----:B------:R-:W-:Y:S01]  /*63220*/  @P5 FMUL R0, R0, 0.25 ;  /* 0x3e80000000005820 */ /* 0x000fe20000400000 */
[----:B0-----:R-:W2:Y:S04]  /*63230*/  LDL.LU R23, [R1+0x1af0] ;  /* 0x001af00001177983 */ /* 0x001ea80000300800 */
[----:B------:R-:W-:Y:S04]  /*63240*/  STL [R1+0x78], R27 ;  /* 0x0000781b01007387 */ /* 0x000fe80000100800 */
[----:B------:R-:W-:Y:S01]  /*63250*/  STL [R1+0x74], R28 ;  /* 0x0000741c01007387 */ /* 0x000fe20000100800 */
[----:B------:R-:W-:-:S03]  /*63260*/  @P5 FMUL R3, R3, 0.25 ;  /* 0x3e80000003035820 */ /* 0x000fc60000400000 */
[----:B------:R-:W-:Y:S04]  /*63270*/  STL [R1+0x6c], R26 ;  /* 0x00006c1a01007387 */ /* 0x000fe80000100800 */
[----:B------:R0:W-:Y:S04]  /*63280*/  STL [R1+0x64], R24 ;  /* 0x0000641801007387 */ /* 0x0001e80000100800 */
[----:B0-----:R-:W3:Y:S04]  /*63290*/  LDL.LU R24, [R1+0x1aec] ;  /* 0x001aec0001187983 */ /* 0x001ee80000300800 */
[----:B------:R-:W-:Y:S04]  /*632a0*/  STL [R1+0x70], R0 ;  /* 0x0000700001007387 */ /* 0x000fe80000100800 */
[----:B------:R0:W-:Y:S04]  /*632b0*/  STL [R1+0x60], R25 ;  /* 0x0000601901007387 */ /* 0x0001e80000100800 */
[----:B0-----:R-:W4:Y:S04]  /*632c0*/  LDL.LU R25, [R1+0x1ae8] ;  /* 0x001ae80001197983 */ /* 0x001f280000300800 */
[----:B------:R0:W-:Y:S04]  /*632d0*/  STL [R1+0x5c], R2 ;  /* 0x00005c0201007387 */ /* 0x0001e80000100800 */
[----:B0-----:R-:W5:Y:S04]  /*632e0*/  LDL.LU R2, [R1+0x1ae4] ;  /* 0x001ae40001027983 */ /* 0x001f680000300800 */
[----:B------:R-:W-:Y:S04]  /*632f0*/  STL [R1+0x68], R3 ;  /* 0x0000680301007387 */ /* 0x000fe80000100800 */
[----:B------:R0:W-:Y:S04]  /*63300*/  STL [R1+0x58], R4 ;  /* 0x0000580401007387 */ /* 0x0001e80000100800 */
[----:B0-----:R-:W5:Y:S04]  /*63310*/  LDL.LU R4, [R1+0x1ae0] ;  /* 0x001ae00001047983 */ /* 0x001f680000300800 */
        /* <DEDUP_REMOVED lines=17> */
[----:B0-----:R-:W5:Y:S01]  /*63430*/  LDL.LU R13, [R1+0x1abc] ;  /* 0x001abc00010d7983 */ /* 0x001f620000300800 */
[----:B------:R-:W-:-:S02]  /*63440*/  @P5 FMUL R14, R14, 0.25 ;  /* 0x3e8000000e0e5820 */ /* 0x000fc40000400000 */
[----:B------:R-:W-:Y:S02]  /*63450*/  @P5 FMUL R15, R15, 0.25 ;  /* 0x3e8000000f0f5820 */ /* 0x000fe40000400000 */
[----:B------:R-:W-:Y:S01]  /*63460*/  @P5 FMUL R16, R16, 0.25 ;  /* 0x3e80000010105820 */ /* 0x000fe20000400000 */
[----:B------:R0:W-:Y:S01]  /*63470*/  STL [R1+0x30], R14 ;  /* 0x0000300e01007387 */ /* 0x0001e20000100800 */
[----:B------:R-:W-:Y:S02]  /*63480*/  @P5 FMUL R17, R17, 0.25 ;  /* 0x3e80000011115820 */ /* 0x000fe40000400000 */
[----:B------:R-:W-:Y:S02]  /*63490*/  @P5 FMUL R18, R18, 0.25 ;  /* 0x3e80000012125820 */ /* 0x000fe40000400000 */
[----:B------:R-:W-:Y:S01]  /*634a0*/  @P5 FMUL R19, R19, 0.25 ;  /* 0x3e80000013135820 */ /* 0x000fe20000400000 */
[----:B0-----:R-:W5:Y:S04]  /*634b0*/  LDL.LU R14, [R1+0x1ab8] ;  /* 0x001ab800010e7983 */ /* 0x001f680000300800 */
[----:B------:R0:W-:Y:S01]  /*634c0*/  STL [R1+0x2c], R15 ;  /* 0x00002c0f01007387 */ /* 0x0001e20000100800 */
[----:B------:R-:W-:-:S02]  /*634d0*/  @P5 FMUL R20, R20, 0.25 ;  /* 0x3e80000014145820 */ /* 0x000fc40000400000 */
[----:B------:R-:W-:Y:S01]  /*634e0*/  @P5 FMUL R21, R21, 0.25 ;  /* 0x3e80000015155820 */ /* 0x000fe20000400000 */
[----:B0-----:R-:W5:Y:S04]  /*634f0*/  LDL.LU R15, [R1+0x1ab4] ;  /* 0x001ab400010f7983 */ /* 0x001f680000300800 */
[----:B------:R0:W-:Y:S01]  /*63500*/  STL [R1+0x28], R16 ;  /* 0x0000281001007387 */ /* 0x0001e20000100800 */
[----:B------:R-:W-:-:S03]  /*63510*/  @P5 FMUL R22, R22, 0.25 ;  /* 0x3e80000016165820 */ /* 0x000fc60000400000 */
[----:B0-----:R-:W5:Y:S04]  /*63520*/  LDL.LU R16, [R1+0x1ab0] ;  /* 0x001ab00001107983 */ /* 0x001f680000300800 */
[----:B------:R0:W-:Y:S04]  /*63530*/  STL [R1+0x24], R17 ;  /* 0x0000241101007387 */ /* 0x0001e80000100800 */
[----:B0-----:R-:W5:Y:S04]  /*63540*/  LDL.LU R17, [R1+0x1aac] ;  /* 0x001aac0001117983 */ /* 0x001f680000300800 */
[----:B------:R0:W-:Y:S04]  /*63550*/  STL [R1+0x20], R18 ;  /* 0x0000201201007387 */ /* 0x0001e80000100800 */
[----:B0-----:R-:W5:Y:S04]  /*63560*/  LDL.LU R18, [R1+0x1aa8] ;  /* 0x001aa80001127983 */ /* 0x001f680000300800 */
[----:B------:R0:W-:Y:S04]  /*63570*/  STL [R1+0x1c], R19 ;  /* 0x00001c1301007387 */ /* 0x0001e80000100800 */
[----:B0-----:R-:W5:Y:S04]  /*63580*/  LDL.LU R19, [R1+0x1aa4] ;  /* 0x001aa40001137983 */ /* 0x001f680000300800 */
[----:B------:R0:W-:Y:S01]  /*63590*/  STL [R1+0x18], R20 ;  /* 0x0000181401007387 */ /* 0x0001e20000100800 */
[----:B--2---:R-:W-:-:S03]  /*635a0*/  @P5 FMUL R23, R23, 0.25 ;  /* 0x3e80000017175820 */ /* 0x004fc60000400000 */
[----:B0-----:R-:W2:Y:S04]  /*635b0*/  LDL.LU R20, [R1+0x1aa0] ;  /* 0x001aa00001147983 */ /* 0x001ea80000300800 */
[----:B------:R0:W-:Y:S04]  /*635c0*/  STL [R1+0x14], R21 ;  /* 0x0000141501007387 */ /* 0x0001e80000100800 */
[----:B0-----:R-:W2:Y:S04]  /*635d0*/  LDL.LU R21, [R1+0x1a9c] ;  /* 0x001a9c0001157983 */ /* 0x001ea80000300800 */
[----:B------:R0:W-:Y:S01]  /*635e0*/  STL [R1+0x10], R22 ;  /* 0x0000101601007387 */ /* 0x0001e20000100800 */
[----:B---3--:R-:W-:-:S03]  /*635f0*/  @P5 FMUL R24, R24, 0.25 ;  /* 0x3e80000018185820 */ /* 0x008fc60000400000 */
[----:B0-----:R-:W3:Y:S04]  /*63600*/  LDL.LU R22, [R1+0x1a98] ;  /* 0x001a980001167983 */ /* 0x001ee80000300800 */
[----:B------:R0:W-:Y:S01]  /*63610*/  STL [R1+0xc], R23 ;  /* 0x00000c1701007387 */ /* 0x0001e20000100800 */
[----:B----4-:R-:W-:-:S03]  /*63620*/  @P5 FMUL R25, R25, 0.25 ;  /* 0x3e80000019195820 */ /* 0x010fc60000400000 */
[----:B0-----:R-:W4:Y:S04]  /*63630*/  LDL.LU R23, [R1+0x1a94] ;  /* 0x001a940001177983 */ /* 0x001f280000300800 */
[----:B------:R0:W-:Y:S01]  /*63640*/  STL [R1+0x8], R24 ;  /* 0x0000081801007387 */ /* 0x0001e20000100800 */
[----:B-----5:R-:W-:-:S03]  /*63650*/  @P5 FMUL R2, R2, 0.25 ;  /* 0x3e80000002025820 */ /* 0x020fc60000400000 */
[----:B0-----:R-:W5:Y:S04]  /*63660*/  LDL.LU R24, [R1+0x1a90] ;  /* 0x001a900001187983 */ /* 0x001f680000300800 */
[----:B------:R0:W-:Y:S04]  /*63670*/  STL [R1+0x4], R25 ;  /* 0x0000041901007387 */ /* 0x0001e80000100800 */
[----:B0-----:R-:W5:Y:S01]  /*63680*/  LDL.LU R25, [R1+0x1a8c] ;  /* 0x001a8c0001197983 */ /* 0x001f620000300800 */
[----:B------:R-:W-:-:S03]  /*63690*/  @P5 FMUL R4, R4, 0.25 ;  /* 0x3e80000004045820 */ /* 0x000fc60000400000 */
[----:B------:R0:W-:Y:S02]  /*636a0*/  STL [R1+0x1a00], R2 ;  /* 0x001a000201007387 */ /* 0x0001e40000100800 */
[----:B0-----:R-:W-:Y:S02]  /*636b0*/  MOV R2, R26 ;  /* 0x0000001a00027202 */ /* 0x001fe40000000f00 */
[----:B------:R-:W5:Y:S01]  /*636c0*/  LDL.LU R26, [R1+0x1a88] ;  /* 0x001a8800011a7983 */ /* 0x000f620000300800 */
[----:B------:R-:W-:-:S03]  /*636d0*/  @P5 FMUL R5, R5, 0.25 ;  /* 0x3e80000005055820 */ /* 0x000fc60000400000 */
[----:B------:R0:W-:Y:S02]  /*636e0*/  STL [R1+0x1a04], R4 ;  /* 0x001a040401007387 */ /* 0x0001e40000100800 */
[----:B0-----:R-:W-:Y:S02]  /*636f0*/  IMAD.MOV.U32 R4, RZ, RZ, R27 ;  /* 0x000000ffff047224 */ /* 0x001fe400078e001b */
[----:B------:R-:W-:Y:S01]  /*63700*/  @P5 FMUL R6, R6, 0.25 ;  /* 0x3e80000006065820 */ /* 0x000fe20000400000 */
[----:B------:R-:W5:Y:S04]  /*63710*/  LDL.LU R27, [R1+0x1a84] ;  /* 0x001a8400011b7983 */ /* 0x000f680000300800 */
[----:B------:R0:W-:Y:S01]  /*63720*/  STL [R1+0x1a08], R5 ;  /* 0x001a080501007387 */ /* 0x0001e20000100800 */
[----:B------:R-:W-:Y:S01]  /*63730*/  @P5 FMUL R7, R7, 0.25 ;  /* 0x3e80000007075820 */ /* 0x000fe20000400000 */
[----:B0-----:R-:W-:-:S02]  /*63740*/  MOV R5, R28 ;  /* 0x0000001c00057202 */ /* 0x001fc40000000f00 */
[----:B------:R-:W5:Y:S04]  /*63750*/  LDL.LU R28, [R1+0x1a80] ;  /* 0x001a8000011c7983 */ /* 0x000f680000300800 */
[----:B------:R0:W-:Y:S01]  /*63760*/  STL [R1+0x1a0c], R6 ;  /* 0x001a0c0601007387 */ /* 0x0001e20000100800 */
[----:B------:R-:W-:Y:S01]  /*63770*/  @P5 FMUL R8, R8, 0.25 ;  /* 0x3e80000008085820 */ /* 0x000fe20000400000 */
[----:B0-----:R-:W-:Y:S02]  /*63780*/  MOV R6, R0 ;  /* 0x0000000000067202 */ /* 0x001fe40000000f00 */
[----:B------:R-:W5:Y:S04]  /*63790*/  LDL.LU R0, [R1+0x1a7c] ;  /* 0x001a7c0001007983 */ /* 0x000f680000300800 */
[----:B------:R0:W-:Y:S01]  /*637a0*/  STL [R1+0x1a10], R7 ;  /* 0x001a100701007387 */ /* 0x0001e20000100800 */
[----:B------:R-:W-:-:S02]  /*637b0*/  @P5 FMUL R9, R9, 0.25 ;  /* 0x3e80000009095820 */ /* 0x000fc40000400000 */
[----:B0-----:R-:W-:Y:S02]  /*637c0*/  IMAD.MOV.U32 R7, RZ, RZ, R3 ;  /* 0x000000ffff077224 */ /* 0x001fe400078e0003 */
[----:B------:R-:W5:Y:S04]  /*637d0*/  LDL.LU R3, [R1+0x1a78] ;  /* 0x001a780001037983 */ /* 0x000f680000300800 */
[----:B------:R0:W-:Y:S01]  /*637e0*/  STL [R1+0x19fc], R8 ;  /* 0x0019fc0801007387 */ /* 0x0001e20000100800 */
[----:B------:R-:W-:-:S03]  /*637f0*/  @P5 FMUL R10, R10, 0.25 ;  /* 0x3e8000000a0a5820 */ /* 0x000fc60000400000 */
[----:B0-----:R-:W5:Y:S04]  /*63800*/  LDL.LU R8, [R1+0x7c] ;  /* 0x00007c0001087983 */ /* 0x001f680000300800 */
[----:B------:R0:W-:Y:S01]  /*63810*/  STL [R1+0x1a14], R9 ;  /* 0x001a140901007387 */ /* 0x0001e20000100800 */
[----:B------:R-:W-:-:S03]  /*63820*/  @P5 FMUL R11, R11, 0.25 ;  /* 0x3e8000000b0b5820 */ /* 0x000fc60000400000 */
[----:B0-----:R-:W5:Y:S04]  /*63830*/  LDL R9, [R1+0x98] ;  /* 0x0000980001097983 */ /* 0x001f680000100800 */
[----:B------:R0:W-:Y:S01]  /*63840*/  STL [R1+0x1a18], R10 ;  /* 0x001a180a01007387 */ /* 0x0001e20000100800 */
[----:B------:R-:W-:-:S03]  /*63850*/  @P5 FMUL R12, R12, 0.25 ;  /* 0x3e8000000c0c5820 */ /* 0x000fc60000400000 */
[----:B0-----:R-:W5:Y:S04]  /*63860*/  LDL R10, [R1+0x94] ;  /* 0x00009400010a7983 */ /* 0x001f680000100800 */
[----:B------:R0:W-:Y:S01]  /*63870*/  STL [R1+0x1a1c], R11 ;  /* 0x001a1c0b01007387 */ /* 0x0001e20000100800 */
[----:B------:R-:W-:-:S03]  /*63880*/  @P5 FMUL R13, R13, 0.25 ;  /* 0x3e8000000d0d5820 */ /* 0x000fc60000400000 */
[----:B0-----:R-:W5:Y:S04]  /*63890*/  LDL R11, [R1+0x90] ;  /* 0x00009000010b7983 */ /* 0x001f680000100800 */
[----:B------:R0:W-:Y:S04]  /*638a0*/  STL [R1+0x1a20], R12 ;  /* 0x001a200c01007387 */ /* 0x0001e80000100800 */
[----:B0-----:R-:W5:Y:S04]  /*638b0*/  LDL R12, [R1+0x8c] ;  /* 0x00008c00010c7983 */ /* 0x001f680000100800 */
[----:B------:R0:W-:Y:S04]  /*638c0*/  STL [R1+0x1a24], R13 ;  /* 0x001a240d01007387 */ /* 0x0001e80000100800 */
[----:B0-----:R-:W5:Y:S01]  /*638d0*/  LDL R13, [R1+0x84] ;  /* 0x00008400010d7983 */ /* 0x001f620000100800 */
[----:B------:R-:W-:-:S02]  /*638e0*/  @P5 FMUL R14, R14, 0.25 ;  /* 0x3e8000000e0e5820 */ /* 0x000fc40000400000 */
[----:B------:R-:W-:Y:S02]  /*638f0*/  @P5 FMUL R15, R15, 0.25 ;  /* 0x3e8000000f0f5820 */ /* 0x000fe40000400000 */
[----:B------:R-:W-:Y:S01]  /*63900*/  @P5 FMUL R16, R16, 0.25 ;  /* 0x3e80000010105820 */ /* 0x000fe20000400000 */
[----:B------:R-:W-:Y:S04]  /*63910*/  STL [R1+0x1a28], R14 ;  /* 0x001a280e01007387 */ /* 0x000fe80000100800 */
[----:B------:R-:W-:Y:S04]  /*63920*/  STL [R1+0x1a2c], R15 ;  /* 0x001a2c0f01007387 */ /* 0x000fe80000100800 */
[----:B------:R-:W-:Y:S01]  /*63930*/  STL [R1+0x1a30], R16 ;  /* 0x001a301001007387 */ /* 0x000fe20000100800 */
[----:B------:R-:W-:-:S05]  /*63940*/  @P5 FMUL R17, R17, 0.25 ;  /* 0x3e80000011115820 */ /* 0x000fca0000400000 */
[----:B------:R-:W-:Y:S01]  /*63950*/  STL [R1+0x1a34], R17 ;  /* 0x001a341101007387 */ /* 0x000fe20000100800 */
[----:B------:R-:W-:-:S05]  /*63960*/  @P5 FMUL R18, R18, 0.25 ;  /* 0x3e80000012125820 */ /* 0x000fca0000400000 */
[----:B------:R-:W-:Y:S01]  /*63970*/  STL [R1+0x1a38], R18 ;  /* 0x001a381201007387 */ /* 0x000fe20000100800 */
[----:B------:R-:W-:-:S05]  /*63980*/  @P5 FMUL R19, R19, 0.25 ;  /* 0x3e80000013135820 */ /* 0x000fca0000400000 */
[----:B------:R-:W-:Y:S01]  /*63990*/  STL [R1+0x1a3c], R19 ;  /* 0x001a3c1301007387 */ /* 0x000fe20000100800 */
[----:B--2---:R-:W-:-:S05]  /*639a0*/  @P5 FMUL R20, R20, 0.25 ;  /* 0x3e80000014145820 */ /* 0x004fca0000400000 */
[----:B------:R-:W-:Y:S01]  /*639b0*/  STL [R1+0x1a40], R20 ;  /* 0x001a401401007387 */ /* 0x000fe20000100800 */
[----:B------:R-:W-:-:S05]  /*639c0*/  @P5 FMUL R21, R21, 0.25 ;  /* 0x3e80000015155820 */ /* 0x000fca0000400000 */
[----:B------:R-:W-:Y:S01]  /*639d0*/  STL [R1+0x1a44], R21 ;  /* 0x001a441501007387 */ /* 0x000fe20000100800 */
[----:B---3--:R-:W-:-:S05]  /*639e0*/  @P5 FMUL R22, R22, 0.25 ;  /* 0x3e80000016165820 */ /* 0x008fca0000400000 */
[----:B------:R-:W-:Y:S01]  /*639f0*/  STL [R1+0x1a48], R22 ;  /* 0x001a481601007387 */ /* 0x000fe20000100800 */
[----:B----4-:R-:W-:-:S05]  /*63a00*/  @P5 FMUL R23, R23, 0.25 ;  /* 0x3e80000017175820 */ /* 0x010fca0000400000 */
[----:B------:R-:W-:Y:S01]  /*63a10*/  STL [R1+0x1a4c], R23 ;  /* 0x001a4c1701007387 */ /* 0x000fe20000100800 */
[----:B-----5:R-:W-:-:S05]  /*63a20*/  @P5 FMUL R24, R24, 0.25 ;  /* 0x3e80000018185820 */ /* 0x020fca0000400000 */
[----:B------:R-:W-:Y:S01]  /*63a30*/  STL [R1+0x1a50], R24 ;  /* 0x001a501801007387 */ /* 0x000fe20000100800 */
[----:B------:R-:W-:-:S05]  /*63a40*/  @P5 FMUL R25, R25, 0.25 ;  /* 0x3e80000019195820 */ /* 0x000fca0000400000 */
        /* <DEDUP_REMOVED lines=8> */
[----:B------:R0:W-:Y:S01]  /*63ad0*/  STL [R1+0x1a64], R0 ;  /* 0x001a640001007387 */ /* 0x0001e20000100800 */
[----:B------:R-:W-:Y:S01]  /*63ae0*/  @P5 FMUL R3, R3, 0.25 ;  /* 0x3e80000003035820 */ /* 0x000fe20000400000 */
[----:B0-----:R-:W-:-:S04]  /*63af0*/  MOV R0, R7 ;  /* 0x0000000700007202 */ /* 0x001fc80000000f00 */
[----:B------:R-:W-:Y:S01]  /*63b00*/  STL [R1+0x1a68], R3 ;  /* 0x001a680301007387 */ /* 0x000fe20000100800 */
[----:B------:R-:W-:Y:S01]  /*63b10*/  FSETP.GEU.AND P6, PT, |R29|, 1.175494350822287508e-38, PT ;  /* 0x008000001d00780b */ /* 0x000fe20003fce200 */
[----:B------:R-:W-:Y:S02]  /*63b20*/  @P5 FMUL R9, R9, 0.25 ;  /* 0x3e80000009095820 */ /* 0x000fe40000400000 */
[----:B------:R-:W-:Y:S02]  /*63b30*/  @P5 FMUL R10, R10, 0.25 ;  /* 0x3e8000000a0a5820 */ /* 0x000fe40000400000 */
[----:B------:R-:W-:Y:S02]  /*63b40*/  @P5 FMUL R11, R11, 0.25 ;  /* 0x3e8000000b0b5820 */ /* 0x000fe40000400000 */
[----:B------:R-:W-:Y:S02]  /*63b50*/  @P5 FMUL R12, R12, 0.25 ;  /* 0x3e8000000c0c5820 */ /* 0x000fe40000400000 */
[----:B------:R-:W-:-:S05]  /*63b60*/  @P5 FMUL R13, R13, 0.25 ;  /* 0x3e8000000d0d5820 */ /* 0x000fca0000400000 */
[----:B------:R-:W-:Y:S04]  /*63b70*/  @P5 STL [R1+0x84], R13 ;  /* 0x0000840d01005387 */ /* 0x000fe80000100800 */
[----:B------:R-:W-:Y:S04]  /*63b80*/  @P5 STL [R1+0x8c], R12 ;  /* 0x00008c0c01005387 */ /* 0x000fe80000100800 */
[----:B------:R-:W-:Y:S04]  /*63b90*/  @P5 STL [R1+0x90], R11 ;  /* 0x0000900b01005387 */ /* 0x000fe80000100800 */
[----:B------:R0:W-:Y:S04]  /*63ba0*/  STL [R1+0x1a6c], R0 ;  /* 0x001a6c0001007387 */ /* 0x0001e80000100800 */
[----:B------:R-:W-:Y:S01]  /*63bb0*/  @P5 STL [R1+0x94], R10 ;  /* 0x0000940a01005387 */ /* 0x000fe20000100800 */
[----:B0-----:R-:W-:-:S03]  /*63bc0*/  MOV R0, R6 ;  /* 0x0000000600007202 */ /* 0x001fc60000000f00 */
[----:B------:R-:W-:Y:S04]  /*63bd0*/  @P5 STL [R1+0x98], R9 ;  /* 0x0000980901005387 */ /* 0x000fe80000100800 */
[----:B------:R0:W-:Y:S02]  /*63be0*/  STL [R1+0x1a70], R0 ;  /* 0x001a700001007387 */ /* 0x0001e40000100800 */
[----:B0-----:R-:W-:-:S05]  /*63bf0*/  IMAD.MOV.U32 R0, RZ, RZ, R5 ;  /* 0x000000ffff007224 */ /* 0x001fca00078e0005 */
[----:B------:R0:W-:Y:S01]  /*63c00*/  STL [R1+0x1a74], R0 ;  /* 0x001a740001007387 */ /* 0x0001e20000100800 */
[----:B------:R-:W-:-:S03]  /*63c10*/  MOV R3, R2 ;  /* 0x0000000200037202 */ /* 0x000fc60000000f00 */
[----:B------:R-:W2:Y:S04]  /*63c20*/  LDL R28, [R1+0x64] ;  /* 0x00006400011c7983 */ /* 0x000ea80000100800 */
[----:B------:R-:W3:Y:S01]  /*63c30*/  LDL R27, [R1+0x60] ;  /* 0x00006000011b7983 */ /* 0x000ee20000100800 */
[----:B0-----:R-:W-:-:S03]  /*63c40*/  MOV R0, R4 ;  /* 0x0000000400007202 */ /* 0x001fc60000000f00 */
[----:B------:R-:W4:Y:S02]  /*63c50*/  LDL R26, [R1+0x5c] ;  /* 0x00005c00011a7983 */ /* 0x000f240000100800 */
[----:B------:R-:W-:Y:S02]  /*63c60*/  @!P6 FMUL R0, R0, 16777216 ;  /* 0x4b8000000000e820 */ /* 0x000fe40000400000 */
[----:B------:R-:W5:Y:S04]  /*63c70*/  LDL R25, [R1+0x58] ;  /* 0x0000580001197983 */ /* 0x000f680000100800 */
[----:B------:R-:W2:Y:S04]  /*63c80*/  LDL R24, [R1+0x54] ;  /* 0x0000540001187983 */ /* 0x000ea80000100800 */
        /* <DEDUP_REMOVED lines=20> */
[----:B------:R0:W-:Y:S04]  /*63dd0*/  @!P6 STL [R1+0x78], R0 ;  /* 0x000078000100e387 */ /* 0x0001e80000100800 */
[----:B0-----:R-:W2:Y:S02]  /*63de0*/  LDL.LU R0, [R1+0x1a74] ;  /* 0x001a740001007983 */ /* 0x001ea40000300800 */
[----:B--2---:R-:W-:-:S05]  /*63df0*/  @!P6 FMUL R0, R0, 16777216 ;  /* 0x4b8000000000e820 */ /* 0x004fca0000400000 */
[----:B------:R0:W-:Y:S04]  /*63e00*/  @!P6 STL [R1+0x74], R0 ;  /* 0x000074000100e387 */ /* 0x0001e80000100800 */
[----:B0-----:R-:W2:Y:S02]  /*63e10*/  LDL.LU R0, [R1+0x1a70] ;  /* 0x001a700001007983 */ /* 0x001ea40000300800 */
[----:B--2---:R-:W-:-:S05]  /*63e20*/  @!P6 FMUL R0, R0, 16777216 ;  /* 0x4b8000000000e820 */ /* 0x004fca0000400000 */
[----:B------:R0:W-:Y:S04]  /*63e30*/  @!P6 STL [R1+0x70], R0 ;  /* 0x000070000100e387 */ /* 0x0001e80000100800 */
[----:B0-----:R-:W2:Y:S01]  /*63e40*/  LDL.LU R0, [R1+0x1a6c] ;  /* 0x001a6c0001007983 */ /* 0x001ea20000300800 */
[----:B------:R-:W-:Y:S02]  /*63e50*/  @!P6 FMUL R3, R3, 16777216 ;  /* 0x4b8000000303e820 */ /* 0x000fe40000400000 */
[----:B------:R-:W-:Y:S02]  /*63e60*/  @!P6 FMUL R28, R28, 16777216 ;  /* 0x4b8000001c1ce820 */ /* 0x000fe40000400000 */
[----:B---3--:R-:W-:Y:S01]  /*63e70*/  @!P6 FMUL R27, R27, 16777216 ;  /* 0x4b8000001b1be820 */ /* 0x008fe20000400000 */
[----:B------:R0:W-:Y:S01]  /*63e80*/  @!P6 STL [R1+0x6c], R3 ;  /* 0x00006c030100e387 */ /* 0x0001e20000100800 */
[----:B----4-:R-:W-:-:S02]  /*63e90*/  @!P6 FMUL R26, R26, 16777216 ;  /* 0x4b8000001a1ae820 */ /* 0x010fc40000400000 */
[----:B-----5:R-:W-:Y:S01]  /*63ea0*/  @!P6 FMUL R25, R25, 16777216 ;  /* 0x4b8000001919e820 */ /* 0x020fe20000400000 */
[----:B0-----:R-:W3:Y:S01]  /*63eb0*/  LDL.LU R3, [R1+0x1a68] ;  /* 0x001a680001037983 */ /* 0x001ee20000300800 */
        /* <DEDUP_REMOVED lines=21> */
[----:B--2---:R-:W-:-:S05]  /*64010*/  @!P6 FMUL R0, R0, 16777216 ;  /* 0x4b8000000000e820 */ /* 0x004fca0000400000 */
[----:B------:R0:W-:Y:S04]  /*64020*/  @!P6 STL [R1+0x68], R0 ;  /* 0x000068000100e387 */ /* 0x0001e80000100800 */
[----:B0-----:R-:W2:Y:S04]  /*64030*/  LDL.LU R0, [R1+0x1a64] ;  /* 0x001a640001007983 */ /* 0x001ea80000300800 */
[----:B------:R0:W-:Y:S04]  /*64040*/  @!P6 STL [R1+0x64], R28 ;  /* 0x0000641c0100e387 */ /* 0x0001e80000100800 */
[----:B0-----:R-:W4:Y:S04]  /*64050*/  LDL.LU R28, [R1+0x1a60] ;  /* 0x001a6000011c7983 */ /* 0x001f280000300800 */
[----:B------:R0:W-:Y:S04]  /*64060*/  @!P6 STL [R1+0x60], R27 ;  /* 0x0000601b0100e387 */ /* 0x0001e80000100800 */
[----:B0-----:R-:W5:Y:S04]  /*64070*/  LDL.LU R27, [R1+0x1a5c] ;  /* 0x001a5c00011b7983 */ /* 0x001f680000300800 */
        /* <DEDUP_REMOVED lines=50> */
[----:B------:R-:W2:Y:S01]  /*643a0*/  LDL.LU R8, [R1+0x19fc] ;  /* 0x0019fc0001087983 */ /* 0x000ea20000300800 */
[----:B------:R-:W-:Y:S02]  /*643b0*/  @!P6 FMUL R4, R4, 16777216 ;  /* 0x4b8000000404e820 */ /* 0x000fe40000400000 */
[----:B------:R-:W-:Y:S02]  /*643c0*/  @!P6 FMUL R5, R5, 16777216 ;  /* 0x4b8000000505e820 */ /* 0x000fe40000400000 */
[----:B------:R-:W-:Y:S01]  /*643d0*/  @!P6 FMUL R6, R6, 16777216 ;  /* 0x4b8000000606e820 */ /* 0x000fe20000400000 */
[----:B------:R0:W-:Y:S01]  /*643e0*/  STL [R1+0x1984], R4 ;  /* 0x0019840401007387 */ /* 0x0001e20000100800 */
[----:B------:R-:W-:-:S03]  /*643f0*/  @!P6 FMUL R7, R7, 16777216 ;  /* 0x4b8000000707e820 */ /* 0x000fc60000400000 */
[----:B0-----:R-:W3:Y:S04]  /*64400*/  LDL R4, [R1+0x98] ;  /* 0x0000980001047983 */ /* 0x001ee80000100800 */
[----:B------:R0:W-:Y:S04]  /*64410*/  STL [R1+0x1988], R5 ;  /* 0x0019880501007387 */ /* 0x0001e80000100800 */
[----:B0-----:R-:W3:Y:S04]  /*64420*/  LDL R5, [R1+0x94] ;  /* 0x0000940001057983 */ /* 0x001ee80000100800 */
[----:B------:R0:W-:Y:S04]  /*64430*/  STL [R1+0x198c], R6 ;  /* 0x00198c0601007387 */ /* 0x0001e80000100800 */
[----:B0-----:R-:W3:Y:S04]  /*64440*/  LDL R6, [R1+0x90] ;  /* 0x0000900001067983 */ /* 0x001ee80000100800 */
[----:B------:R0:W-:Y:S04]  /*64450*/  STL [R1+0x1990], R7 ;  /* 0x0019900701007387 */ /* 0x0001e80000100800 */
[----:B0-----:R-:W3:Y:S01]  /*64460*/  LDL R7, [R1+0x8c] ;  /* 0x00008c0001077983 */ /* 0x001ee20000100800 */
[----:B--2---:R-:W-:-:S05]  /*64470*/  @!P6 FMUL R8, R8, 16777216 ;  /* 0x4b8000000808e820 */ /* 0x004fca0000400000 */
[----:B------:R0:W-:Y:S04]  /*64480*/  STL [R1+0x1994], R8 ;  /* 0x0019940801007387 */ /* 0x0001e80000100800 */
[----:B0-----:R-:W2:Y:S01]  /*64490*/  LDL R8, [R1+0x84] ;  /* 0x0000840001087983 */ /* 0x001ea20000100800 */
[----:B------:R-:W-:Y:S02]  /*644a0*/  @!P6 FMUL R9, R9, 16777216 ;  /* 0x4b8000000909e820 */ /* 0x000fe40000400000 */
[----:B------:R-:W-:Y:S02]  /*644b0*/  @!P6 FMUL R10, R10, 16777216 ;  /* 0x4b8000000a0ae820 */ /* 0x000fe40000400000 */
[----:B------:R-:W-:Y:S02]  /*644c0*/  @!P6 FMUL R11, R11, 16777216 ;  /* 0x4b8000000b0be820 */ /* 0x000fe40000400000 */
[----:B------:R-:W-:Y:S01]  /*644d0*/  @!P6 FMUL R12, R12, 16777216 ;  /* 0x4b8000000c0ce820 */ /* 0x000fe20000400000 */
[----:B------:R-:W-:Y:S01]  /*644e0*/  STL [R1+0x1998], R9 ;  /* 0x0019980901007387 */ /* 0x000fe20000100800 */
[----:B------:R-:W-:-:S02]  /*644f0*/  @!P6 FMUL R13, R13, 16777216 ;  /* 0x4b8000000d0de820 */ /* 0x000fc40000400000 */
[----:B------:R-:W-:Y:S01]  /*64500*/  @!P6 FMUL R14, R14, 16777216 ;  /* 0x4b8000000e0ee820 */ /* 0x000fe20000400000 */
[----:B------:R-:W-:Y:S01]  /*64510*/  STL [R1+0x199c], R10 ;  /* 0x00199c0a01007387 */ /* 0x000fe20000100800 */
[----:B------:R-:W-:Y:S02]  /*64520*/  @!P6 FMUL R15, R15, 16777216 ;  /* 0x4b8000000f0fe820 */ /* 0x000fe40000400000 */
[----:B------:R-:W-:Y:S01]  /*64530*/  @!P6 FMUL R16, R16, 16777216 ;  /* 0x4b8000001010e820 */ /* 0x000fe20000400000 */
[----:B------:R-:W-:Y:S01]  /*64540*/  STL [R1+0x19a0], R11 ;  /* 0x0019a00b01007387 */ /* 0x000fe20000100800 */
[----:B------:R-:W-:Y:S02]  /*64550*/  @!P6 FMUL R17, R17, 16777216 ;  /* 0x4b8000001111e820 */ /* 0x000fe40000400000 */
[----:B------:R-:W-:Y:S01]  /*64560*/  @!P6 FMUL R18, R18, 16777216 ;  /* 0x4b8000001212e820 */ /* 0x000fe20000400000 */
[----:B------:R-:W-:Y:S01]  /*64570*/  STL [R1+0x19a4], R12 ;  /* 0x0019a40c01007387 */ /* 0x000fe20000100800 */
[----:B------:R-:W-:-:S03]  /*64580*/  @!P6 FMUL R19, R19, 16777216 ;  /* 0x4b8000001313e820 */ /* 0x000fc60000400000 */
        /* <DEDUP_REMOVED lines=15> */
[----:B-----5:R-:W-:-:S03]  /*64680*/  @!P6 FMUL R27, R27, 16777216 ;  /* 0x4b8000001b1be820 */ /* 0x020fc60000400000 */
[----:B------:R-:W-:Y:S01]  /*64690*/  STL [R1+0x19c8], R21 ;  /* 0x0019c81501007387 */ /* 0x000fe20000100800 */
[----:B----4-:R-:W-:-:S03]  /*646a0*/  @!P6 FMUL R28, R28, 16777216 ;  /* 0x4b8000001c1ce820 */ /* 0x010fc60000400000 */
[----:B------:R-:W-:Y:S01]  /*646b0*/  STL [R1+0x19cc], R22 ;  /* 0x0019cc1601007387 */ /* 0x000fe20000100800 */
[----:B------:R-:W-:-:S03]  /*646c0*/  @!P6 FMUL R0, R0, 16777216 ;  /* 0x4b8000000000e820 */ /* 0x000fc60000400000 */
[----:B------:R-:W-:Y:S01]  /*646d0*/  STL [R1+0x19d0], R23 ;  /* 0x0019d01701007387 */ /* 0x000fe20000100800 */
[----:B---3--:R-:W-:-:S03]  /*646e0*/  @!P6 FMUL R3, R3, 16777216 ;  /* 0x4b8000000303e820 */ /* 0x008fc60000400000 */
[----:B------:R-:W-:Y:S01]  /*646f0*/  STL [R1+0x19d4], R24 ;  /* 0x0019d41801007387 */ /* 0x000fe20000100800 */
[----:B------:R-:W-:-:S03]  /*64700*/  @!P6 FMUL R7, R7, 16777216 ;  /* 0x4b8000000707e820 */ /* 0x000fc60000400000 */
[----:B------:R-:W-:Y:S04]  /*64710*/  STL [R1+0x19d8], R25 ;  /* 0x0019d81901007387 */ /* 0x000fe80000100800 */
[----:B------:R-:W-:Y:S04]  /*64720*/  STL [R1+0x19dc], R26 ;  /* 0x0019dc1a01007387 */ /* 0x000fe80000100800 */
[----:B------:R-:W-:Y:S04]  /*64730*/  STL [R1+0x19e0], R27 ;  /* 0x0019e01b01007387 */ /* 0x000fe80000100800 */
[----:B------:R-:W-:Y:S04]  /*64740*/  STL [R1+0x19e4], R28 ;  /* 0x0019e41c01007387 */ /* 0x000fe80000100800 */
[----:B------:R-:W-:Y:S04]  /*64750*/  STL [R1+0x19e8], R0 ;  /* 0x0019e80001007387 */ /* 0x000fe80000100800 */
[----:B------:R0:W-:Y:S01]  /*64760*/  STL [R1+0x19ec], R3 ;  /* 0x0019ec0301007387 */ /* 0x0001e20000100800 */
[----:B--2---:R-:W-:-:S05]  /*64770*/  @!P6 FMUL R8, R8, 16777216 ;  /* 0x4b8000000808e820 */ /* 0x004fca0000400000 */
[----:B------:R-:W-:Y:S04]  /*64780*/  @!P6 STL [R1+0x84], R8 ;  /* 0x000084080100e387 */ /* 0x000fe80000100800 */
[----:B------:R-:W-:Y:S04]  /*64790*/  @!P6 STL [R1+0x8c], R7 ;  /* 0x00008c070100e387 */ /* 0x000fe80000100800 */
[----:B0-----:R-:W2:Y:S01]  /*647a0*/  LDL.LU R3, [R1+0x70] ;  /* 0x0000700001037983 */ /* 0x001ea20000300800 */
[----:B------:R-:W-:Y:S02]  /*647b0*/  @!P6 FMUL R6, R6, 16777216 ;  /* 0x4b8000000606e820 */ /* 0x000fe40000400000 */
[----:B------:R-:W-:-:S03]  /*647c0*/  @!P6 FMUL R5, R5, 16777216 ;  /* 0x4b8000000505e820 */ /* 0x000fc60000400000 */
[----:B------:R-:W-:Y:S04]  /*647d0*/  @!P6 STL [R1+0x90], R6 ;  /* 0x000090060100e387 */ /* 0x000fe80000100800 */
[----:B--2---:R0:W-:Y:S04]  /*647e0*/  STL [R1+0x19f0], R3 ;  /* 0x0019f00301007387 */ /* 0x0041e80000100800 */
[----:B------:R-:W-:Y:S04]  /*647f0*/  @!P6 STL [R1+0x94], R5 ;  /* 0x000094050100e387 */ /* 0x000fe80000100800 */
[----:B0-----:R-:W2:Y:S01]  /*64800*/  LDL.LU R3, [R1+0x74] ;  /* 0x0000740001037983 */ /* 0x001ea20000300800 */
[----:B------:R-:W-:-:S05]  /*64810*/  @!P6 FMUL R4, R4, 16777216 ;  /* 0x4b8000000404e820 */ /* 0x000fca0000400000 */
[----:B------:R-:W-:Y:S04]  /*64820*/  @!P6 STL [R1+0x98], R4 ;  /* 0x000098040100e387 */ /* 0x000fe80000100800 */
[----:B--2---:R0:W-:Y:S04]  /*64830*/  STL [R1+0x19f4], R3 ;  /* 0x0019f40301007387 */ /* 0x0041e80000100800 */
[----:B0-----:R-:W2:Y:S01]  /*64840*/  LDL.LU R3, [R1+0x78] ;  /* 0x0000780001037983 */ /* 0x001ea20000300800 */
[----:B------:R-:W-:-:S04]  /*64850*/  @P5 FMUL R29, R29, 0.25 ;  /* 0x3e8000001d1d5820 */ /* 0x000fc80000400000 */
[----:B------:R-:W-:-:S06]  /*64860*/  @!P6 FMUL R29, R29, 16777216 ;  /* 0x4b8000001d1de820 */ /* 0x000fcc0000400000 */
[----:B------:R-:W0:Y:S01]  /*64870*/  MUFU.RCP R29, R29 ;  /* 0x0000001d001d7308 */ /* 0x000e220000001000 */
[----:B--2---:R1:W-:Y:S04]  /*64880*/  STL [R1+0x19f8], R3 ;  /* 0x0019f80301007387 */ /* 0x0043e80000100800 */
[----:B------:R-:W2:Y:S04]  /*64890*/  LDL.LU R0, [R1+0x6c] ;  /* 0x00006c0001007983 */ /* 0x000ea80000300800 */
[----:B------:R-:W3:Y:S04]  /*648a0*/  LDL.LU R28, [R1+0x68] ;  /* 0x00006800011c7983 */ /* 0x000ee80000300800 */
        /* <DEDUP_REMOVED lines=12> */
[----:B-1----:R-:W-:-:S03]  /*64970*/  MOV R3, R2 ;  /* 0x0000000200037202 */ /* 0x002fc60000000f00 */
[----:B------:R-:W2:Y:S04]  /*64980*/  LDL.LU R15, [R1+0x34] ;  /* 0x00003400010f7983 */ /* 0x000ea80000300800 */
[----:B------:R-:W2:Y:S04]  /*64990*/  LDL.LU R14, [R1+0x30] ;  /* 0x00003000010e7983 */ /* 0x000ea80000300800 */
[----:B------:R-:W2:Y:S04]  /*649a0*/  LDL.LU R13, [R1+0x2c] ;  /* 0x00002c00010d7983 */ /* 0x000ea80000300800 */
[----:B------:R-:W2:Y:S04]  /*649b0*/  LDL.LU R12, [R1+0x28] ;  /* 0x00002800010c7983 */ /* 0x000ea80000300800 */
[----:B------:R-:W2:Y:S01]  /*649c0*/  LDL.LU R11, [R1+0x24] ;  /* 0x00002400010b7983 */ /* 0x000ea20000300800 */
[----:B0-----:R-:W-:-:S03]  /*649d0*/  FMUL R3, R29, R3 ;  /* 0x000000031d037220 */ /* 0x001fc60000400000 */
        /* <DEDUP_REMOVED lines=21> */
[C---:B------:R-:W-:Y:S02]  /*64b30*/  FMUL R24, R29.reuse, R24 ;  /* 0x000000181d187220 */ /* 0x040fe40000400000 */
[C---:B------:R-:W-:Y:S02]  /*64b40*/  FMUL R23, R29.reuse, R23 ;  /* 0x000000171d177220 */ /* 0x040fe40000400000 */
[C---:B------:R-:W-:Y:S02]  /*64b50*/  FMUL R22, R29.reuse, R22 ;  /* 0x000000161d167220 */ /* 0x040fe40000400000 */
[C---:B------:R-:W-:Y:S02]  /*64b60*/  FMUL R21, R29.reuse, R21 ;  /* 0x000000151d157220 */ /* 0x040fe40000400000 */
[----:B------:R-:W-:-:S02]  /*64b70*/  FMUL R20, R29, R20 ;  /* 0x000000141d147220 */ /* 0x000fc40000400000 */
        /* <DEDUP_REMOVED lines=73> */
[----:B0-----:R-:W3:Y:S01]  /*65010*/  LDL.LU R2, [R1+0x1980] ;  /* 0x0019800001027983 */ /* 0x001ee20000300800 */
[----:B--2---:R-:W-:-:S02]  /*65020*/  FMUL R4, R29, R4 ;  /* 0x000000041d047220 */ /* 0x004fc40000400000 */
[----:B---3--:R-:W-:-:S05]  /*65030*/  FMUL R2, R29, R2 ;  /* 0x000000021d027220 */ /* 0x008fca0000400000 */
[----:B------:R0:W-:Y:S04]  /*65040*/  STL [R1+0x1a0], R2 ;  /* 0x0001a00201007387 */ /* 0x0001e80000100800 */
[----:B------:R1:W-:Y:S01]  /*65050*/  STL [R1+0x17c], R4 ;  /* 0x00017c0401007387 */ /* 0x0003e20000100800 */
[C---:B0-----:R-:W-:Y:S02]  /*65060*/  FMUL R2, R29.reuse, R5 ;  /* 0x000000051d027220 */ /* 0x041fe40000400000 */
[C---:B------:R-:W-:Y:S02]  /*65070*/  FMUL R5, R29.reuse, R6 ;  /* 0x000000061d057220 */ /* 0x040fe40000400000 */
[C---:B-1----:R-:W-:Y:S01]  /*65080*/  FMUL R4, R29.reuse, R7 ;  /* 0x000000071d047220 */ /* 0x042fe20000400000 */
[----:B------:R0:W-:Y:S04]  /*65090*/  STL [R1+0x178], R2 ;  /* 0x0001780201007387 */ /* 0x0001e80000100800 */
[----:B------:R1:W-:Y:S01]  /*650a0*/  STL [R1+0x174], R5 ;  /* 0x0001740501007387 */ /* 0x0003e20000100800 */
[----:B0-----:R-:W-:-:S03]  /*650b0*/  FMUL R2, R29, R8 ;  /* 0x000000081d027220 */ /* 0x001fc60000400000 */
[----:B------:R0:W-:Y:S01]  /*650c0*/  STL [R1+0x170], R4 ;  /* 0x0001700401007387 */ /* 0x0001e20000100800 */
[----:B-1----:R-:W-:-:S03]  /*650d0*/  FMUL R5, R29, R9 ;  /* 0x000000091d057220 */ /* 0x002fc60000400000 */
[----:B------:R1:W-:Y:S01]  /*650e0*/  STL [R1+0x16c], R2 ;  /* 0x00016c0201007387 */ /* 0x0003e20000100800 */
[----:B0-----:R-:W-:-:S03]  /*650f0*/  FMUL R4, R29, R10 ;  /* 0x0000000a1d047220 */ /* 0x001fc60000400000 */
[----:B------:R0:W-:Y:S01]  /*65100*/  STL [R1+0x168], R5 ;  /* 0x0001680501007387 */ /* 0x0001e20000100800 */
[----:B-1----:R-:W-:-:S03]  /*65110*/  FMUL R2, R29, R11 ;  /* 0x0000000b1d027220 */ /* 0x002fc60000400000 */
[----:B------:R-:W2:Y:S04]  /*65120*/  LDL.LU R6, [R1+0x84] ;  /* 0x0000840001067983 */ /* 0x000ea80000300800 */
[----:B------:R1:W-:Y:S04]  /*65130*/  STL [R1+0x164], R4 ;  /* 0x0001640401007387 */ /* 0x0003e80000100800 */
[----:B0-----:R-:W3:Y:S01]  /*65140*/  LDL.LU R5, [R1+0x8c] ;  /* 0x00008c0001057983 */ /* 0x001ee20000300800 */
[----:B------:R-:W-:-:S03]  /*65150*/  FMUL R10, R29, R13 ;  /* 0x0000000d1d0a7220 */ /* 0x000fc60000400000 */
[----:B------:R0:W-:Y:S01]  /*65160*/  STL [R1+0x160], R2 ;  /* 0x0001600201007387 */ /* 0x0001e20000100800 */
[----:B------:R-:W-:-:S03]  /*65170*/  FMUL R7, R29, R14 ;  /* 0x0000000e1d077220 */ /* 0x000fc60000400000 */
[----:B-1----:R-:W3:Y:S04]  /*65180*/  LDL.LU R4, [R1+0x94] ;  /* 0x0000940001047983 */ /* 0x002ee80000300800 */
[----:B------:R-:W3:Y:S01]  /*65190*/  LDL.LU R8, [R1+0x98] ;  /* 0x0000980001087983 */ /* 0x000ee20000300800 */
[----:B0-----:R-:W-:-:S03]  /*651a0*/  FMUL R2, R29, R12 ;  /* 0x0000000c1d027220 */ /* 0x001fc60000400000 */
[----:B------:R-:W3:Y:S04]  /*651b0*/  LDL.LU R9, [R1+0x90] ;  /* 0x0000900001097983 */ /* 0x000ee80000300800 */
        /* <DEDUP_REMOVED lines=13> */
[----:B------:R1:W-:Y:S04]  /*65290*/  STL [R1+0xdc], R10 ;  /* 0x0000dc0a01007387 */ /* 0x0003e80000100800 */
[----:B------:R-:W3:Y:S01]  /*652a0*/  LDL.LU R19, [R1+0xa4] ;  /* 0x0000a40001137983 */ /* 0x000ee20000300800 */
[----:B0-----:R-:W-:-:S03]  /*652b0*/  FMUL R2, R29, R21 ;  /* 0x000000151d027220 */ /* 0x001fc60000400000 */
[----:B------:R-:W-:Y:S04]  /*652c0*/  STL [R1+0xcc], R7 ;  /* 0x0000cc0701007387 */ /* 0x000fe80000100800 */
[----:B------:R-:W3:Y:S04]  /*652d0*/  LDL.LU R12, [R1+0xa0] ;  /* 0x0000a000010c7983 */ /* 0x000ee80000300800 */
[----:B------:R0:W-:Y:S04]  /*652e0*/  STL [R1+0xc8], R2 ;  /* 0x0000c80201007387 */ /* 0x0001e80000100800 */
[----:B------:R-:W3:Y:S01]  /*652f0*/  LDL.LU R18, [R1+0x108] ;  /* 0x0001080001127983 */ /* 0x000ee20000300800 */
[----:B-1----:R-:W-:-:S03]  /*65300*/  FMUL R10, R29, R23 ;  /* 0x000000171d0a7220 */ /* 0x002fc60000400000 */
[----:B------:R-:W3:Y:S01]  /*65310*/  LDL.LU R16, [R1+0x104] ;  /* 0x0001040001107983 */ /* 0x000ee20000300800 */
[----:B0-----:R-:W-:-:S03]  /*65320*/  FMUL R2, R29, R22 ;  /* 0x000000161d027220 */ /* 0x001fc60000400000 */
[----:B------:R-:W3:Y:S04]  /*65330*/  LDL.LU R17, [R1+0xd0] ;  /* 0x0000d00001117983 */ /* 0x000ee80000300800 */
[----:B------:R-:W3:Y:S04]  /*65340*/  LDL.LU R13, [R1+0xa8] ;  /* 0x0000a800010d7983 */ /* 0x000ee80000300800 */
[----:B------:R-:W3:Y:S01]  /*65350*/  LDL.LU R15, [R1+0x110] ;  /* 0x00011000010f7983 */ /* 0x000ee20000300800 */
[----:B------:R-:W-:-:S03]  /*65360*/  FMUL R20, R29, R24 ;  /* 0x000000181d147220 */ /* 0x000fc60000400000 */
[----:B------:R-:W3:Y:S01]  /*65370*/  LDL.LU R14, [R1+0x10c] ;  /* 0x00010c00010e7983 */ /* 0x000ee20000300800 */
[----:B------:R-:W-:-:S03]  /*65380*/  FMUL R11, R29, R25 ;  /* 0x000000191d0b7220 */ /* 0x000fc60000400000 */
[----:B------:R-:W3:Y:S04]  /*65390*/  LDL.LU R7, [R1+0xd8] ;  /* 0x0000d80001077983 */ /* 0x000ee80000300800 */
[----:B------:R0:W-:Y:S04]  /*653a0*/  STL [R1+0xc4], R2 ;  /* 0x0000c40201007387 */ /* 0x0001e80000100800 */
[----:B0-----:R-:W3:Y:S04]  /*653b0*/  LDL.LU R2, [R1+0x118] ;  /* 0x0001180001027983 */ /* 0x001ee80000300800 */
[----:B------:R0:W-:Y:S04]  /*653c0*/  STL [R1+0xc0], R10 ;  /* 0x0000c00a01007387 */ /* 0x0001e80000100800 */
[----:B------:R-:W-:Y:S01]  /*653d0*/  STL [R1+0xbc], R20 ;  /* 0x0000bc1401007387 */ /* 0x000fe20000100800 */
[----:B0-----:R-:W-:-:S03]  /*653e0*/  FMUL R10, R29, R26 ;  /* 0x0000001a1d0a7220 */ /* 0x001fc60000400000 */
[----:B------:R0:W-:Y:S04]  /*653f0*/  STL [R1+0xb8], R11 ;  /* 0x0000b80b01007387 */ /* 0x0001e80000100800 */
[----:B------:R1:W-:Y:S01]  /*65400*/  STL [R1+0xb4], R10 ;  /* 0x0000b40a01007387 */ /* 0x0003e20000100800 */
[C---:B0-----:R-:W-:Y:S02]  /*65410*/  FMUL R11, R29.reuse, R0 ;  /* 0x000000001d0b7220 */ /* 0x041fe40000400000 */
[C---:B-1----:R-:W-:Y:S02]  /*65420*/  FMUL R10, R29.reuse, R3 ;  /* 0x000000031d0a7220 */ /* 0x042fe40000400000 */
[----:B------:R-:W3:Y:S04]  /*65430*/  LDL.LU R3, [R1+0x197c] ;  /* 0x00197c0001037983 */ /* 0x000ee80000300800 */
[----:B------:R-:W3:Y:S01]  /*65440*/  LDL.LU R0, [R1+0x1978] ;  /* 0x0019780001007983 */ /* 0x000ee20000300800 */
[----:B----4-:R-:W-:-:S02]  /*65450*/  FMUL R28, R29, R28 ;  /* 0x0000001c1d1c7220 */ /* 0x010fc40000400000 */
[----:B-----5:R-:W-:-:S03]  /*65460*/  FMUL R20, R29, R27 ;  /* 0x0000001b1d147220 */ /* 0x020fc60000400000 */
[----:B------:R-:W-:Y:S01]  /*65470*/  F2FP.PACK_AB R11, R28, R11 ;  /* 0x0000000b1c0b723e */ /* 0x000fe200000000ff */
[C---:B--2---:R-:W-:Y:S02]  /*65480*/  FMUL R6, R29.reuse, R6 ;  /* 0x000000061d067220 */ /* 0x044fe40000400000 */
[C---:B---3--:R-:W-:Y:S02]  /*65490*/  FMUL R5, R29.reuse, R5 ;  /* 0x000000051d057220 */ /* 0x048fe40000400000 */
[C---:B------:R-:W-:Y:S02]  /*654a0*/  FMUL R4, R29.reuse, R4 ;  /* 0x000000041d047220 */ /* 0x040fe40000400000 */
[C---:B------:R-:W-:Y:S02]  /*654b0*/  FMUL R8, R29.reuse, R8 ;  /* 0x000000081d087220 */ /* 0x040fe40000400000 */
[----:B------:R-:W-:-:S03]  /*654c0*/  FMUL R9, R29, R9 ;  /* 0x000000091d097220 */ /* 0x000fc60000400000 */
[----:B------:R-:W-:Y:S02]  /*654d0*/  F2FP.PACK_AB R8, R4, R8 ;  /* 0x000000080408723e */ /* 0x000fe400000000ff */
[----:B------:R-:W-:Y:S02]  /*654e0*/  F2FP.PACK_AB R10, R6, R10 ;  /* 0x0000000a060a723e */ /* 0x000fe400000000ff */
[----:B------:R-:W-:Y:S01]  /*654f0*/  F2FP.PACK_AB R9, R5, R9 ;  /* 0x000000090509723e */ /* 0x000fe200000000ff */
[----:B------:R-:W-:Y:S04]  /*65500*/  STL [R1+0x1804], R8 ;  /* 0x0018040801007387 */ /* 0x000fe80000100800 */
[----:B------:R0:W-:Y:S04]  /*65510*/  STL [R1+0xb0], R20 ;  /* 0x0000b01401007387 */ /* 0x0001e80000100800 */
[----:B------:R1:W-:Y:S04]  /*65520*/  STL [R1+0x1808], R9 ;  /* 0x0018080901007387 */ /* 0x0003e80000100800 */
[----:B------:R2:W-:Y:S04]  /*65530*/  STL [R1+0x180c], R10 ;  /* 0x00180c0a01007387 */ /* 0x0005e80000100800 */
[----:B------:R3:W-:Y:S01]  /*65540*/  STL [R1+0x1810], R11 ;  /* 0x0018100b01007387 */ /* 0x0007e20000100800 */
[----:B------:R-:W-:-:S05]  /*65550*/  F2FP.PACK_AB R12, R19, R12 ;  /* 0x0000000c130c723e */ /* 0x000fca00000000ff */
[----:B------:R4:W-:Y:S01]  /*65560*/  STL [R1+0x1814], R12 ;  /* 0x0018140c01007387 */ /* 0x0009e20000100800 */
[----:B------:R-:W-:Y:S02]  /*65570*/  F2FP.PACK_AB R16, R18, R16 ;  /* 0x000000101210723e */ /* 0x000fe400000000ff */
[----:B------:R-:W-:-:S03]  /*65580*/  F2FP.PACK_AB R13, R17, R13 ;  /* 0x0000000d110d723e */ /* 0x000fc600000000ff */
[----:B------:R5:W-:Y:S01]  /*65590*/  STL [R1+0x1818], R16 ;  /* 0x0018181001007387 */ /* 0x000be20000100800 */
[----:B------:R-:W-:-:S03]  /*655a0*/  F2FP.PACK_AB R17, R15, R14 ;  /* 0x0000000e0f11723e */ /* 0x000fc600000000ff */
[----:B------:R0:W-:Y:S04]  /*655b0*/  STL [R1+0x181c], R13 ;  /* 0x00181c0d01007387 */ /* 0x0001e80000100800 */
[----:B------:R0:W-:Y:S01]  /*655c0*/  STL [R1+0x1820], R17 ;  /* 0x0018201101007387 */ /* 0x0001e20000100800 */
[----:B------:R-:W-:Y:S02]  /*655d0*/  F2FP.PACK_AB R14, R7, R3 ;  /* 0x00000003070e723e */ /* 0x000fe400000000ff */
[----:B------:R-:W-:-:S03]  /*655e0*/  F2FP.PACK_AB R18, R2, R0 ;  /* 0x000000000212723e */ /* 0x000fc600000000ff */
[----:B------:R0:W-:Y:S04]  /*655f0*/  STL [R1+0x1824], R14 ;  /* 0x0018240e01007387 */ /* 0x0001e80000100800 */
[----:B------:R0:W-:Y:S04]  /*65600*/  STL [R1+0x1828], R18 ;  /* 0x0018281201007387 */ /* 0x0001e80000100800 */
[----:B------:R-:W2:Y:S04]  /*65610*/  LDL.LU R29, [R1+0x500] ;  /* 0x00050000011d7983 */ /* 0x000ea80000300800 */
[----:B--2---:R-:W-:Y:S04]  /*65620*/  STL [R1+0x1908], R29 ;  /* 0x0019081d01007387 */ /* 0x004fe80000100800 */
        /* <DEDUP_REMOVED lines=16> */
[----:B0-----:R-:W2:Y:S04]  /*65730*/  LDL.LU R20, [R1+0x4c4] ;  /* 0x0004c40001147983 */ /* 0x001ea80000300800 */
        /* <DEDUP_REMOVED lines=12> */
[----:B--2---:R-:W-:Y:S04]  /*65800*/  STL [R1+0x1944], R8 ;  /* 0x0019440801007387 */ /* 0x004fe80000100800 */
[----:B-1----:R-:W2:Y:S04]  /*65810*/  LDL.LU R9, [R1+0x480] ;  /* 0x0004800001097983 */ /* 0x002ea80000300800 */
[----:B--2---:R-:W-:Y:S04]  /*65820*/  STL [R1+0x1948], R9 ;  /* 0x0019480901007387 */ /* 0x004fe80000100800 */
[----:B------:R-:W2:Y:S04]  /*65830*/  LDL.LU R10, [R1+0x484] ;  /* 0x00048400010a7983 */ /* 0x000ea80000300800 */
[----:B--2---:R-:W-:Y:S04]  /*65840*/  STL [R1+0x194c], R10 ;  /* 0x00194c0a01007387 */ /* 0x004fe80000100800 */
[----:B---3--:R-:W2:Y:S04]  /*65850*/  LDL.LU R11, [R1+0x470] ;  /* 0x00047000010b7983 */ /* 0x008ea80000300800 */
[----:B--2---:R-:W-:Y:S04]  /*65860*/  STL [R1+0x1950], R11 ;  /* 0x0019500b01007387 */ /* 0x004fe80000100800 */
[----:B----4-:R-:W2:Y:S04]  /*65870*/  LDL.LU R12, [R1+0x474] ;  /* 0x00047400010c7983 */ /* 0x010ea80000300800 */
[----:B--2---:R-:W-:Y:S04]  /*65880*/  STL [R1+0x1954], R12 ;  /* 0x0019540c01007387 */ /* 0x004fe80000100800 */
[----:B-----5:R-:W2:Y:S04]  /*65890*/  LDL.LU R16, [R1+0x460] ;  /* 0x0004600001107983 */ /* 0x020ea80000300800 */
        /* <DEDUP_REMOVED lines=10> */
[----:B0-----:R-:W3:Y:S04]  /*65940*/  LDL.LU R0, [R1+0x7c0] ;  /* 0x0007c00001007983 */ /* 0x001ee80000300800 */
[----:B--2---:R-:W-:Y:S04]  /*65950*/  STL [R1+0x2c], R2 ;  /* 0x00002c0201007387 */ /* 0x004fe80000100800 */
[----:B------:R-:W2:Y:S04]  /*65960*/  LDL.LU R29, [R1+0x7c4] ;  /* 0x0007c400011d7983 */ /* 0x000ea80000300800 */
[----:B---3--:R-:W-:Y:S04]  /*65970*/  STL [R1+0x30], R0 ;  /* 0x0000300001007387 */ /* 0x008fe80000100800 */
[----:B------:R-:W3:Y:S04]  /*65980*/  LDL.LU R15, [R1+0xfc] ;  /* 0x0000fc00010f7983 */ /* 0x000ee80000300800 */
[----:B------:R-:W4:Y:S04]  /*65990*/  LDL.LU R19, [R1+0x11c] ;  /* 0x00011c0001137983 */ /* 0x000f280000300800 */
[----:B----4-:R0:W-:Y:S04]  /*659a0*/  STL [R1+0x1974], R19 ;  /* 0x0019741301007387 */ /* 0x0101e80000100800 */
[----:B0-----:R-:W3:Y:S04]  /*659b0*/  LDL.LU R19, [R1+0x100] ;  /* 0x0001000001137983 */ /* 0x001ee80000300800 */
[----:B--2---:R0:W-:Y:S04]  /*659c0*/  STL [R1+0x196c], R29 ;  /* 0x00196c1d01007387 */ /* 0x0041e80000100800 */
[----:B------:R-:W2:Y:S04]  /*659d0*/  LDL.LU R28, [R1+0x7e0] ;  /* 0x0007e000011c7983 */ /* 0x000ea80000300800 */
[----:B--2---:R1:W-:Y:S04]  /*659e0*/  STL [R1+0x1970], R28 ;  /* 0x0019701c01007387 */ /* 0x0043e80000100800 */
[----:B------:R-:W2:Y:S04]  /*659f0*/  LDL.LU R27, [R1+0x7e4] ;  /* 0x0007e400011b7983 */ /* 0x000ea80000300800 */
        /* <DEDUP_REMOVED lines=19> */
[----:B---3--:R-:W-:-:S03]  /*65b30*/  F2FP.PACK_AB R15, R19, R15 ;  /* 0x0000000f130f723e */ /* 0x008fc600000000ff */
[----:B------:R-:W3:Y:S04]  /*65b40*/  LDL.LU R17, [R1+0x8f4] ;  /* 0x0008f40001117983 */ /* 0x000ee80000300800 */
[----:B------:R-:W2:Y:S04]  /*65b50*/  LDL.LU R14, [R1+0x8d0] ;  /* 0x0008d000010e7983 */ /* 0x000ea80000300800 */
[----:B------:R-:W2:Y:S04]  /*65b60*/  LDL.LU R18, [R1+0x8d4] ;  /* 0x0008d40001127983 */ /* 0x000ea80000300800 */
[----:B------:R-:W2:Y:S04]  /*65b70*/  LDL.LU R2, [R1+0x800] ;  /* 0x0008000001027983 */ /* 0x000ea80000300800 */
[----:B------:R-:W2:Y:S04]  /*65b80*/  LDL.LU R3, [R1+0x804] ;  /* 0x0008040001037983 */ /* 0x000ea80000300800 */
[----:B0-----:R-:W2:Y:S04]  /*65b90*/  LDL.LU R29, [R1+0x8c0] ;  /* 0x0008c000011d7983 */ /* 0x001ea80000300800 */
[----:B-1----:R-:W3:Y:S04]  /*65ba0*/  LDL.LU R28, [R1+0x8c4] ;  /* 0x0008c400011c7983 */ /* 0x002ee80000300800 */
[----:B------:R-:W4:Y:S04]  /*65bb0*/  LDL.LU R19, [R1+0x1974] ;  /* 0x0019740001137983 */ /* 0x000f280000300800 */
[----:B------:R0:W-:Y:S04]  /*65bc0*/  STL [R1+0x182c], R15 ;  /* 0x00182c0f01007387 */ /* 0x0001e80000100800 */
[----:B0-----:R-:W4:Y:S01]  /*65bd0*/  LDL.LU R15, [R1+0x120] ;  /* 0x00012000010f7983 */ /* 0x001f220000300800 */
[----:B--2---:R-:W-:-:S02]  /*65be0*/  @P4 FMUL R29, R29, 0.25 ;  /* 0x3e8000001d1d4820 */ /* 0x004fc40000400000 */
[----:B---3--:R-:W-:Y:S01]  /*65bf0*/  @P4 FMUL R28, R28, 0.25 ;  /* 0x3e8000001c1c4820 */ /* 0x008fe20000400000 */
[----:B----4-:R-:W-:-:S05]  /*65c00*/  F2FP.PACK_AB R19, R15, R19 ;  /* 0x000000130f13723e */ /* 0x010fca00000000ff */
[----:B------:R0:W-:Y:S04]  /*65c10*/  STL [R1+0x1830], R19 ;  /* 0x0018301301007387 */ /* 0x0001e80000100800 */
[----:B0-----:R-:W2:Y:S04]  /*65c20*/  LDL.LU R19, [R1+0x30] ;  /* 0x0000300001137983 */ /* 0x001ea80000300800 */
[----:B------:R-:W3:Y:S04]  /*65c30*/  LDL.LU R15, [R1+0x2c] ;  /* 0x00002c00010f7983 */ /* 0x000ee80000300800 */
[----:B------:R0:W-:Y:S04]  /*65c40*/  STL [R1+0x9c], R28 ;  /* 0x00009c1c01007387 */ /* 0x0001e80000100800 */
[----:B0-----:R-:W4:Y:S04]  /*65c50*/  LDL.LU R28, [R1+0x1970] ;  /* 0x00197000011c7983 */ /* 0x001f280000300800 */
[----:B------:R0:W-:Y:S04]  /*65c60*/  STL [R1+0x98], R29 ;  /* 0x0000981d01007387 */ /* 0x0001e80000100800 */
[----:B0-----:R-:W3:Y:S01]  /*65c70*/  LDL.LU R29, [R1+0x196c] ;  /* 0x00196c00011d7983 */ /* 0x001ee20000300800 */
[----:B------:R-:W-:-:S02]  /*65c80*/  @P4 FMUL R18, R18, 0.25 ;  /* 0x3e80000012124820 */ /* 0x000fc40000400000 */
[----:B------:R-:W-:Y:S02]  /*65c90*/  @P4 FMUL R14, R14, 0.25 ;  /* 0x3e8000000e0e4820 */ /* 0x000fe40000400000 */
[----:B------:R-:W-:Y:S01]  /*65ca0*/  @P4 FMUL R17, R17, 0.25 ;  /* 0x3e80000011114820 */ /* 0x000fe20000400000 */
[----:B------:R0:W-:Y:S01]  /*65cb0*/  STL [R1+0x94], R18 ;  /* 0x0000941201007387 */ /* 0x0001e20000100800 */
[----:B------:R-:W-:Y:S02]  /*65cc0*/  @P4 FMUL R13, R13, 0.25 ;  /* 0x3e8000000d0d4820 */ /* 0x000fe40000400000 */
[----:B------:R-:W-:Y:S02]  /*65cd0*/  @P4 FMUL R16, R16, 0.25 ;  /* 0x3e80000010104820 */ /* 0x000fe40000400000 */
[----:B------:R-:W-:Y:S01]  /*65ce0*/  @P4 FMUL R12, R12, 0.25 ;  /* 0x3e8000000c0c4820 */ /* 0x000fe20000400000 */
[----:B0-----:R-:W3:Y:S04]  /*65cf0*/  LDL.LU R18, [R1+0x1968] ;  /* 0x0019680001127983 */ /* 0x001ee80000300800 */
[----:B------:R0:W-:Y:S01]  /*65d00*/  STL [R1+0x90], R14 ;  /* 0x0000900e01007387 */ /* 0x0001e20000100800 */
[----:B------:R-:W-:-:S02]  /*65d10*/  @P4 FMUL R11, R11, 0.25 ;  /* 0x3e8000000b0b4820 */ /* 0x000fc40000400000 */
[----:B------:R-:W-:Y:S01]  /*65d20*/  @P4 FMUL R10, R10, 0.25 ;  /* 0x3e8000000a0a4820 */ /* 0x000fe20000400000 */
[----:B0-----:R-:W3:Y:S04]  /*65d30*/  LDL.LU R14, [R1+0x1964] ;  /* 0x00196400010e7983 */ /* 0x001ee80000300800 */
[----:B------:R0:W-:Y:S01]  /*65d40*/  STL [R1+0x8c], R17 ;  /* 0x00008c1101007387 */ /* 0x0001e20000100800 */
[----:B------:R-:W-:-:S03]  /*65d50*/  @P4 FMUL R9, R9, 0.25 ;  /* 0x3e80000009094820 */ /* 0x000fc60000400000 */
        /* <DEDUP_REMOVED lines=35> */
[----:B-----5:R-:W-:-:S03]  /*65f90*/  @P4 FMUL R25, R25, 0.25 ;  /* 0x3e80000019194820 */ /* 0x020fc60000400000 */
[----:B0-----:R-:W5:Y:S04]  /*65fa0*/  LDL.LU R7, [R1+0x1930] ;  /* 0x0019300001077983 */ /* 0x001f680000300800 */
[----:B------:R0:W-:Y:S01]  /*65fb0*/  STL [R1+0x58], R20 ;  /* 0x0000581401007387 */ /* 0x0001e20000100800 */
[----:B------:R-:W-:-:S03]  /*65fc0*/  @P4 FMUL R26, R26, 0.25 ;  /* 0x3e8000001a1a4820 */ /* 0x000fc60000400000 */
        /* <DEDUP_REMOVED lines=11> */
[----:B------:R0:W-:Y:S01]  /*66080*/  STL [R1+0x44], R25 ;  /* 0x0000441901007387 */ /* 0x0001e20000100800 */
[----:B----4-:R-:W-:-:S03]  /*66090*/  @P4 FMUL R28, R28, 0.25 ;  /* 0x3e8000001c1c4820 */ /* 0x010fc60000400000 */
[----:B0-----:R-:W4:Y:S04]  /*660a0*/  LDL.LU R25, [R1+0x1918] ;  /* 0x0019180001197983 */ /* 0x001f280000300800 */
[----:B------:R0:W-:Y:S01]  /*660b0*/  STL [R1+0x40], R26 ;  /* 0x0000401a01007387 */ /* 0x0001e20000100800 */
[----:B---3--:R-:W-:-:S03]  /*660c0*/  @P4 FMUL R29, R29, 0.25 ;  /* 0x3e8000001d1d4820 */ /* 0x008fc60000400000 */
[----:B0-----:R-:W3:Y:S04]  /*660d0*/  LDL.LU R26, [R1+0x1914] ;  /* 0x00191400011a7983 */ /* 0x001ee80000300800 */
[----:B------:R0:W-:Y:S04]  /*660e0*/  STL [R1+0x3c], R27 ;  /* 0x00003c1b01007387 */ /* 0x0001e80000100800 */
[----:B0-----:R-:W2:Y:S04]  /*660f0*/  LDL.LU R27, [R1+0x1910] ;  /* 0x00191000011b7983 */ /* 0x001ea80000300800 */
[----:B------:R0:W-:Y:S04]  /*66100*/  STL [R1+0x38], R28 ;  /* 0x0000381c01007387 */ /* 0x0001e80000100800 */
[----:B0-----:R-:W2:Y:S04]  /*66110*/  LDL.LU R28, [R1+0x190c] ;  /* 0x00190c00011c7983 */ /* 0x001ea80000300800 */
[----:B------:R0:W-:Y:S04]  /*66120*/  STL [R1+0x34], R29 ;  /* 0x0000341d01007387 */ /* 0x0001e80000100800 */
[----:B0-----:R-:W2:Y:S04]  /*66130*/  LDL.LU R29, [R1+0x1908] ;  /* 0x00190800011d7983 */ /* 0x001ea80000300800 */
[----:B------:R0:W-:Y:S04]  /*66140*/  STL [R1+0x189c], R19 ;  /* 0x00189c1301007387 */ /* 0x0001e80000100800 */
[----:B0-----:R-:W2:Y:S04]  /*66150*/  LDL R19, [R1+0x34] ;  /* 0x0000340001137983 */ /* 0x001ea80000100800 */
[----:B--2---:R0:W-:Y:S04]  /*66160*/  STL [R1+0x18a0], R19 ;  /* 0x0018a01301007387 */ /* 0x0041e80000100800 */
        /* <DEDUP_REMOVED lines=50> */
[----:B0-----:R-:W2:Y:S02]  /*66490*/  LDL R19, [R1+0x9c] ;  /* 0x00009c0001137983 */ /* 0x001ea40000100800 */
[----:B--2---:R-:W-:-:S05]  /*664a0*/  @!P3 FMUL R19, R19, 16777216 ;  /* 0x4b8000001313b820 */ /* 0x004fca0000400000 */
[----:B------:R0:W-:Y:S04]  /*664b0*/  @!P3 STL [R1+0x9c], R19 ;  /* 0x00009c130100b387 */ /* 0x0001e80000100800 */
[----:B0-----:R-:W2:Y:S02]  /*664c0*/  LDL.LU R19, [R1+0x1904] ;  /* 0x0019040001137983 */ /* 0x001ea40000300800 */
        /* <DEDUP_REMOVED lines=78> */
[----:B------:R-:W-:Y:S02]  /*669b0*/  @P4 FMUL R15, R15, 0.25 ;  /* 0x3e8000000f0f4820 */ /* 0x000fe40000400000 */
[----:B------:R-:W-:Y:S02]  /*669c0*/  @P4 FMUL R18, R18, 0.25 ;  /* 0x3e80000012124820 */ /* 0x000fe40000400000 */
[----:B------:R-:W-:Y:S02]  /*669d0*/  @P4 FMUL R14, R14, 0.25 ;  /* 0x3e8000000e0e4820 */ /* 0x000fe40000400000 */
[----:B------:R-:W-:-:S02]  /*669e0*/  @P4 FMUL R17, R17, 0.25 ;  /* 0x3e80000011114820 */ /* 0x000fc40000400000 */
[----:B------:R-:W-:Y:S02]  /*669f0*/  @!P3 FMUL R15, R15, 16777216 ;  /* 0x4b8000000f0fb820 */ /* 0x000fe40000400000 */
[----:B------:R-:W-:Y:S02]  /*66a00*/  @P4 FMUL R13, R13, 0.25 ;  /* 0x3e8000000d0d4820 */ /* 0x000fe40000400000 */
[----:B------:R-:W-:Y:S02]  /*66a10*/  @P4 FMUL R16, R16, 0.25 ;  /* 0x3e80000010104820 */ /* 0x000fe40000400000 */
[----:B------:R-:W-:Y:S02]  /*66a20*/  @!P3 FMUL R18, R18, 16777216 ;  /* 0x4b8000001212b820 */ /* 0x000fe40000400000 */
[----:B------:R-:W-:Y:S02]  /*66a30*/  @P4 FMUL R12, R12, 0.25 ;  /* 0x3e8000000c0c4820 */ /* 0x000fe40000400000 */
[----:B------:R-:W-:-:S02]  /*66a40*/  @!P3 FMUL R14, R14, 16777216 ;  /* 0x4b8000000e0eb820 */ /* 0x000fc40000400000 */
[----:B------:R-:W-:Y:S02]  /*66a50*/  @P4 FMUL R11, R11, 0.25 ;  /* 0x3e8000000b0b4820 */ /* 0x000fe40000400000 */
[----:B------:R-:W-:Y:S02]  /*66a60*/  @!P3 FMUL R17, R17, 16777216 ;  /* 0x4b8000001111b820 */ /* 0x000fe40000400000 */
        /* <DEDUP_REMOVED lines=14> */
[----:B-----5:R-:W-:Y:S02]  /*66b50*/  @P4 FMUL R7, R7, 0.25 ;  /* 0x3e80000007074820 */ /* 0x020fe40000400000 */
[----:B------:R-:W-:-:S02]  /*66b60*/  @!P3 FMUL R0, R0, 16777216 ;  /* 0x4b8000000000b820 */ /* 0x000fc40000400000 */
[----:B------:R-:W-:Y:S02]  /*66b70*/  @P4 FMUL R20, R20, 0.25 ;  /* 0x3e80000014144820 */ /* 0x000fe40000400000 */
[----:B------:R-:W-:Y:S02]  /*66b80*/  @!P3 FMUL R4, R4, 16777216 ;  /* 0x4b8000000404b820 */ /* 0x000fe40000400000 */
[----:B------:R-:W-:Y:S02]  /*66b90*/  @P4 FMUL R21, R21, 0.25 ;  /* 0x3e80000015154820 */ /* 0x000fe40000400000 */
[----:B------:R-:W-:Y:S02]  /*66ba0*/  @!P3 FMUL R5, R5, 16777216 ;  /* 0x4b8000000505b820 */ /* 0x000fe40000400000 */
[----:B------:R-:W-:Y:S02]  /*66bb0*/  @!P3 FMUL R6, R6, 16777216 ;  /* 0x4b8000000606b820 */ /* 0x000fe40000400000 */
[----:B------:R-:W-:-:S02]  /*66bc0*/  @!P3 FMUL R7, R7, 16777216 ;  /* 0x4b8000000707b820 */ /* 0x000fc40000400000 */
[----:B------:R-:W-:Y:S02]  /*66bd0*/  @!P3 FMUL R20, R20, 16777216 ;  /* 0x4b8000001414b820 */ /* 0x000fe40000400000 */
[----:B------:R-:W-:Y:S02]  /*66be0*/  @!P3 FMUL R21, R21, 16777216 ;  /* 0x4b8000001515b820 */ /* 0x000fe40000400000 */
[----:B--2---:R-:W-:-:S05]  /*66bf0*/  @!P3 FMUL R19, R19, 16777216 ;  /* 0x4b8000001313b820 */ /* 0x004fca0000400000 */
[----:B------:R0:W-:Y:S04]  /*66c00*/  STL [R1+0x1834], R19 ;  /* 0x0018341301007387 */ /* 0x0001e80000100800 */
[----:B0-----:R-:W2:Y:S04]  /*66c10*/  LDL.LU R19, [R1+0x9c] ;  /* 0x00009c0001137983 */ /* 0x001ea80000300800 */
[----:B------:R0:W-:Y:S04]  /*66c20*/  STL [R1+0x1838], R15 ;  /* 0x0018380f01007387 */ /* 0x0001e80000100800 */
[----:B0-----:R-:W5:Y:S04]  /*66c30*/  LDL R15, [R1+0x374] ;  /* 0x00037400010f7983 */ /* 0x001f680000100800 */
[----:B------:R-:W-:Y:S04]  /*66c40*/  STL [R1+0x183c], R18 ;  /* 0x00183c1201007387 */ /* 0x000fe80000100800 */
        /* <DEDUP_REMOVED lines=15> */
[----:B------:R0:W-:Y:S04]  /*66d40*/  STL [R1+0x187c], R21 ;  /* 0x00187c1501007387 */ /* 0x0001e80000100800 */
[----:B0-----:R-:W5:Y:S01]  /*66d50*/  LDL.LU R21, [R1+0xac] ;  /* 0x0000ac0001157983 */ /* 0x001f620000300800 */
[----:B------:R-:W-:-:S02]  /*66d60*/  @P4 FMUL R22, R22, 0.25 ;  /* 0x3e80000016164820 */ /* 0x000fc40000400000 */
[----:B------:R-:W-:Y:S02]  /*66d70*/  @P4 FMUL R23, R23, 0.25 ;  /* 0x3e80000017174820 */ /* 0x000fe40000400000 */
[----:B------:R-:W-:Y:S02]  /*66d80*/  @P4 FMUL R24, R24, 0.25 ;  /* 0x3e80000018184820 */ /* 0x000fe40000400000 */
[----:B----4-:R-:W-:Y:S02]  /*66d90*/  @P4 FMUL R25, R25, 0.25 ;  /* 0x3e80000019194820 */ /* 0x010fe40000400000 */
[----:B---3--:R-:W-:Y:S02]  /*66da0*/  @P4 FMUL R26, R26, 0.25 ;  /* 0x3e8000001a1a4820 */ /* 0x008fe40000400000 */
[----:B------:R-:W-:Y:S02]  /*66db0*/  @!P3 FMUL R22, R22, 16777216 ;  /* 0x4b8000001616b820 */ /* 0x000fe40000400000 */
[----:B------:R-:W-:-:S02]  /*66dc0*/  @P4 FMUL R27, R27, 0.25 ;  /* 0x3e8000001b1b4820 */ /* 0x000fc40000400000 */
[----:B------:R-:W-:Y:S02]  /*66dd0*/  @!P3 FMUL R23, R23, 16777216 ;  /* 0x4b8000001717b820 */ /* 0x000fe40000400000 */
[----:B------:R-:W-:Y:S02]  /*66de0*/  @P4 FMUL R28, R28, 0.25 ;  /* 0x3e8000001c1c4820 */ /* 0x000fe40000400000 */
[----:B------:R-:W-:Y:S02]  /*66df0*/  @!P3 FMUL R24, R24, 16777216 ;  /* 0x4b8000001818b820 */ /* 0x000fe40000400000 */
[----:B------:R-:W-:Y:S01]  /*66e00*/  @!P3 FMUL R25, R25, 16777216 ;  /* 0x4b8000001919b820 */ /* 0x000fe20000400000 */
[----:B------:R-:W-:Y:S01]  /*66e10*/  STL [R1+0x1880], R22 ;  /* 0x0018801601007387 */ /* 0x000fe20000100800 */
[----:B------:R-:W-:Y:S02]  /*66e20*/  @!P3 FMUL R26, R26, 16777216 ;  /* 0x4b8000001a1ab820 */ /* 0x000fe40000400000 */
[----:B------:R-:W-:Y:S01]  /*66e30*/  @!P3 FMUL R27, R27, 16777216 ;  /* 0x4b8000001b1bb820 */ /* 0x000fe20000400000 */
[----:B------:R-:W-:Y:S01]  /*66e40*/  STL [R1+0x1884], R23 ;  /* 0x0018841701007387 */ /* 0x000fe20000100800 */
[----:B------:R-:W-:-:S03]  /*66e50*/  @!P3 FMUL R28, R28, 16777216 ;  /* 0x4b8000001c1cb820 */ /* 0x000fc60000400000 */
[----:B------:R-:W-:Y:S04]  /*66e60*/  STL [R1+0x1888], R24 ;  /* 0x0018881801007387 */ /* 0x000fe80000100800 */
[----:B------:R-:W-:Y:S04]  /*66e70*/  STL [R1+0x188c], R25 ;  /* 0x00188c1901007387 */ /* 0x000fe80000100800 */
[----:B------:R-:W-:Y:S04]  /*66e80*/  STL [R1+0x1890], R26 ;  /* 0x0018901a01007387 */ /* 0x000fe80000100800 */
[----:B------:R0:W-:Y:S04]  /*66e90*/  STL [R1+0x1894], R27 ;  /* 0x0018941b01007387 */ /* 0x0001e80000100800 */
[----:B------:R2:W-:Y:S04]  /*66ea0*/  STL [R1+0x1898], R28 ;  /* 0x0018981c01007387 */ /* 0x0005e80000100800 */
[----:B0-----:R-:W3:Y:S04]  /*66eb0*/  LDL.LU R27, [R1+0x98] ;  /* 0x00009800011b7983 */ /* 0x001ee80000300800 */
[----:B------:R-:W4:Y:S04]  /*66ec0*/  LDL.LU R26, [R1+0x94] ;  /* 0x00009400011a7983 */ /* 0x000f280000300800 */
[----:B------:R-:W4:Y:S04]  /*66ed0*/  LDL.LU R25, [R1+0x90] ;  /* 0x0000900001197983 */ /* 0x000f280000300800 */
[----:B------:R-:W4:Y:S04]  /*66ee0*/  LDL.LU R24, [R1+0x8c] ;  /* 0x00008c0001187983 */ /* 0x000f280000300800 */
[----:B------:R-:W4:Y:S04]  /*66ef0*/  LDL.LU R23, [R1+0x88] ;  /* 0x0000880001177983 */ /* 0x000f280000300800 */
[----:B------:R-:W4:Y:S04]  /*66f00*/  LDL.LU R22, [R1+0x84] ;  /* 0x0000840001167983 */ /* 0x000f280000300800 */
[----:B------:R-:W4:Y:S04]  /*66f10*/  LDL.LU R20, [R1+0x7c] ;  /* 0x00007c0001147983 */ /* 0x000f280000300800 */
[----:B------:R-:W4:Y:S01]  /*66f20*/  LDL.LU R7, [R1+0x78] ;  /* 0x0000780001077983 */ /* 0x000f220000300800 */
[----:B------:R-:W-:-:S03]  /*66f30*/  @P4 FMUL R3, R3, 0.25 ;  /* 0x3e80000003034820 */ /* 0x000fc60000400000 */
[----:B------:R-:W4:Y:S04]  /*66f40*/  LDL.LU R6, [R1+0x74] ;  /* 0x0000740001067983 */ /* 0x000f280000300800 */
[----:B------:R-:W4:Y:S01]  /*66f50*/  LDL.LU R5, [R1+0x70] ;  /* 0x0000700001057983 */ /* 0x000f220000300800 */
[----:B------:R-:W-:-:S03]  /*66f60*/  @P4 FMUL R2, R2, 0.25 ;  /* 0x3e80000002024820 */ /* 0x000fc60000400000 */
[----:B------:R-:W4:Y:S04]  /*66f70*/  LDL.LU R4, [R1+0x6c] ;  /* 0x00006c0001047983 */ /* 0x000f280000300800 */
[----:B------:R-:W4:Y:S01]  /*66f80*/  LDL.LU R0, [R1+0x68] ;  /* 0x0000680001007983 */ /* 0x000f220000300800 */
[----:B------:R-:W-:-:S03]  /*66f90*/  @!P3 FMUL R3, R3, 16777216 ;  /* 0x4b8000000303b820 */ /* 0x000fc60000400000 */
[----:B------:R-:W4:Y:S04]  /*66fa0*/  LDL.LU R8, [R1+0x64] ;  /* 0x0000640001087983 */ /* 0x000f280000300800 */
[----:B------:R-:W4:Y:S01]  /*66fb0*/  LDL.LU R9, [R1+0x60] ;  /* 0x0000600001097983 */ /* 0x000f220000300800 */
[----:B------:R-:W-:-:S03]  /*66fc0*/  @!P3 FMUL R2, R2, 16777216 ;  /* 0x4b8000000202b820 */ /* 0x000fc60000400000 */
[----:B------:R-:W4:Y:S04]  /*66fd0*/  LDL.LU R10, [R1+0x5c] ;  /* 0x00005c00010a7983 */ /* 0x000f280000300800 */
[----:B------:R-:W4:Y:S04]  /*66fe0*/  LDL.LU R11, [R1+0x58] ;  /* 0x00005800010b7983 */ /* 0x000f280000300800 */
[----:B------:R-:W4:Y:S01]  /*66ff0*/  LDL.LU R12, [R1+0x54] ;  /* 0x00005400010c7983 */ /* 0x000f220000300800 */
[----:B------:R-:W-:-:S03]  /*67000*/  @P4 FMUL R29, R29, 0.25 ;  /* 0x3e8000001d1d4820 */ /* 0x000fc60000400000 */
[----:B------:R-:W4:Y:S04]  /*67010*/  LDL.LU R16, [R1+0x50] ;  /* 0x0000500001107983 */ /* 0x000f280000300800 */
[----:B------:R-:W4:Y:S04]  /*67020*/  LDL.LU R13, [R1+0x4c] ;  /* 0x00004c00010d7983 */ /* 0x000f280000300800 */
[----:B------:R-:W4:Y:S04]  /*67030*/  LDL.LU R17, [R1+0x48] ;  /* 0x0000480001117983 */ /* 0x000f280000300800 */
[----:B------:R-:W4:Y:S04]  /*67040*/  LDL.LU R14, [R1+0x44] ;  /* 0x00004400010e7983 */ /* 0x000f280000300800 */
[----:B------:R-:W4:Y:S01]  /*67050*/  LDL.LU R18, [R1+0x40] ;  /* 0x0000400001127983 */ /* 0x000f220000300800 */
[----:B--2---:R-:W-:-:S02]  /*67060*/  MOV R28, R19 ;  /* 0x00000013001c7202 */ /* 0x004fc40000000f00 */
[----:B-----5:R-:W-:Y:S02]  /*67070*/  ISETP.GE.U32.AND P4, PT, R15, 0x7f800000, PT ;  /* 0x7f8000000f00780c */ /* 0x020fe40003f86070 */
[----:B------:R-:W2:Y:S04]  /*67080*/  LDL.LU R15, [R1+0x3c] ;  /* 0x00003c00010f7983 */ /* 0x000ea80000300800 */
[----:B------:R-:W5:Y:S01]  /*67090*/  LDL.LU R19, [R1+0x38] ;  /* 0x0000380001137983 */ /* 0x000f620000300800 */
[C---:B------:R-:W-:Y:S02]  /*670a0*/  FMUL R3, R21.reuse, R3 ;  /* 0x0000000315037220 */ /* 0x040fe40000400000 */
[----:B------:R-:W-:-:S03]  /*670b0*/  FMUL R2, R21, R2 ;  /* 0x0000000215027220 */ /* 0x000fc60000400000 */
[----:B------:R0:W-:Y:S04]  /*670c0*/  STL [R1+0x16c0], R3 ;  /* 0x0016c00301007387 */ /* 0x0001e80000100800 */
[----:B0-----:R-:W2:Y:S04]  /*670d0*/  LDL.LU R3, [R1+0x34] ;  /* 0x0000340001037983 */ /* 0x001ea80000300800 */
[----:B------:R0:W-:Y:S04]  /*670e0*/  STL [R1+0x16c4], R2 ;  /* 0x0016c40201007387 */ /* 0x0001e80000100800 */
[----:B0-----:R-:W2:Y:S01]  /*670f0*/  LDL.LU R2, [R1+0x80] ;  /* 0x0000800001027983 */ /* 0x001ea20000300800 */
[----:B------:R-:W-:-:S05]  /*67100*/  FMUL R28, R21, R28 ;  /* 0x0000001c151c7220 */ /* 0x000fca0000400000 */
[----:B------:R0:W-:Y:S04]  /*67110*/  STL [R1+0x194], R28 ;  /* 0x0001941c01007387 */ /* 0x0001e80000100800 */
[----:B0-----:R-:W5:Y:S01]  /*67120*/  LDL.LU R28, [R1+0x1898] ;  /* 0x00189800011c7983 */ /* 0x001f620000300800 */
[C---:B---3--:R-:W-:Y:S02]  /*67130*/  FMUL R27, R21.reuse, R27 ;  /* 0x0000001b151b7220 */ /* 0x048fe40000400000 */
[----:B----4-:R-:W-:-:S03]  /*67140*/  FMUL R26, R21, R26 ;  /* 0x0000001a151a7220 */ /* 0x010fc60000400000 */
[----:B------:R0:W-:Y:S01]  /*67150*/  STL [R1+0x190], R27 ;  /* 0x0001901b01007387 */ /* 0x0001e20000100800 */
[C---:B------:R-:W-:Y:S02]  /*67160*/  FMUL R25, R21.reuse, R25 ;  /* 0x0000001915197220 */ /* 0x040fe40000400000 */
[C---:B------:R-:W-:Y:S01]  /*67170*/  FMUL R24, R21.reuse, R24 ;  /* 0x0000001815187220 */ /* 0x040fe20000400000 */
[----:B0-----:R-:W3:Y:S01]  /*67180*/  LDL.LU R27, [R1+0x1894] ;  /* 0x00189400011b7983 */ /* 0x001ee20000300800 */
[----:B------:R-:W-:-:S03]  /*67190*/  FMUL R23, R21, R23 ;  /* 0x0000001715177220 */ /* 0x000fc60000400000 */
[----:B------:R0:W-:Y:S01]  /*671a0*/  STL [R1+0x18c], R26 ;  /* 0x00018c1a01007387 */ /* 0x0001e20000100800 */
[----:B------:R-:W-:-:S03]  /*671b0*/  FMUL R22, R21, R22 ;  /* 0x0000001615167220 */ /* 0x000fc60000400000 */
[----:B0-----:R-:W4:Y:S04]  /*671c0*/  LDL.LU R26, [R1+0x1890] ;  /* 0x00189000011a7983 */ /* 0x001f280000300800 */
[----:B------:R0:W-:Y:S04]  /*671d0*/  STL [R1+0x188], R25 ;  /* 0x0001881901007387 */ /* 0x0001e80000100800 */
[----:B0-----:R-:W3:Y:S04]  /*671e0*/  LDL.LU R25, [R1+0x188c] ;  /* 0x00188c0001197983 */ /* 0x001ee80000300800 */
[----:B------:R0:W-:Y:S04]  /*671f0*/  STL [R1+0x184], R24 ;  /* 0x0001841801007387 */ /* 0x0001e80000100800 */
[----:B0-----:R-:W3:Y:S04]  /*67200*/  LDL.LU R24, [R1+0x1888] ;  /* 0x0018880001187983 */ /* 0x001ee80000300800 */
[----:B------:R0:W-:Y:S04]  /*67210*/  STL [R1+0x180], R23 ;  /* 0x0001801701007387 */ /* 0x0001e80000100800 */
[----:B0-----:R-:W3:Y:S04]  /*67220*/  LDL.LU R23, [R1+0x1884] ;  /* 0x0018840001177983 */ /* 0x001ee80000300800 */
[----:B------:R0:W-:Y:S04]  /*67230*/  STL [R1+0x15c], R22 ;  /* 0x00015c1601007387 */ /* 0x0001e80000100800 */
[----:B0-----:R-:W3:Y:S01]  /*67240*/  LDL.LU R22, [R1+0x1880] ;  /* 0x0018800001167983 */ /* 0x001ee20000300800 */
[----:B--2---:R-:W-:-:S05]  /*67250*/  FMUL R2, R21, R2 ;  /* 0x0000000215027220 */ /* 0x004fca0000400000 */
[----:B------:R0:W-:Y:S02]  /*67260*/  STL [R1+0x16c8], R2 ;  /* 0x0016c80201007387 */ /* 0x0001e40000100800 */
[----:B0-----:R-:W-:Y:S02]  /*67270*/  IMAD.MOV.U32 R2, RZ, RZ, R21 ;  /* 0x000000ffff027224 */ /* 0x001fe400078e0015 */
[----:B------:R-:W2:Y:S02]  /*67280*/  LDL.LU R21, [R1+0x187c] ;  /* 0x00187c0001157983 */ /* 0x000ea40000300800 */
[C---:B------:R-:W-:Y:S02]  /*67290*/  FMUL R20, R2.reuse, R20 ;  /* 0x0000001402147220 */ /* 0x040fe40000400000 */
[C---:B------:R-:W-:Y:S02]  /*672a0*/  FMUL R7, R2.reuse, R7 ;  /* 0x0000000702077220 */ /* 0x040fe40000400000 */
[C---:B------:R-:W-:Y:S01]  /*672b0*/  FMUL R6, R2.reuse, R6 ;  /* 0x0000000602067220 */ /* 0x040fe20000400000 */
[----:B------:R0:W-:Y:S01]  /*672c0*/  STL [R1+0x154], R20 ;  /* 0x0001541401007387 */ /* 0x0001e20000100800 */
[----:B------:R-:W-:-:S02]  /*672d0*/  FMUL R5, R2, R5 ;  /* 0x0000000502057220 */ /* 0x000fc40000400000 */
[C---:B------:R-:W-:Y:S02]  /*672e0*/  FMUL R4, R2.reuse, R4 ;  /* 0x0000000402047220 */ /* 0x040fe40000400000 */
[C---:B------:R-:W-:Y:S01]  /*672f0*/  FMUL R0, R2.reuse, R0 ;  /* 0x0000000002007220 */ /* 0x040fe20000400000 */
[----:B0-----:R-:W2:Y:S04]  /*67300*/  LDL.LU R20, [R1+0x1878] ;  /* 0x0018780001147983 */ /* 0x001ea80000300800 */
[----:B------:R0:W-:Y:S01]  /*67310*/  STL [R1+0x150], R7 ;  /* 0x0001500701007387 */ /* 0x0001e20000100800 */
[C---:B------:R-:W-:Y:S02]  /*67320*/  FMUL R8, R2.reuse, R8 ;  /* 0x0000000802087220 */ /* 0x040fe40000400000 */
[C---:B------:R-:W-:Y:S01]  /*67330*/  FMUL R9, R2.reuse, R9 ;  /* 0x0000000902097220 */ /* 0x040fe20000400000 */
[----:B0-----:R-:W2:Y:S04]  /*67340*/  LDL.LU R7, [R1+0x1874] ;  /* 0x0018740001077983 */ /* 0x001ea80000300800 */
[----:B------:R0:W-:Y:S01]  /*67350*/  STL [R1+0x14c], R6 ;  /* 0x00014c0601007387 */ /* 0x0001e20000100800 */
[----:B------:R-:W-:-:S03]  /*67360*/  FMUL R10, R2, R10 ;  /* 0x0000000a020a7220 */ /* 0x000fc60000400000 */
        /* <DEDUP_REMOVED lines=26> */
[----:B-----5:R-:W-:-:S03]  /*67510*/  FMUL R19, R2, R19 ;  /* 0x0000001302137220 */ /* 0x020fc60000400000 */
        /* <DEDUP_REMOVED lines=12> */
[----:B0-----:R-:W2:Y:S01]  /*675e0*/  LDL.LU R19, [R1+0x1834] ;  /* 0x0018340001137983 */ /* 0x001ea20000300800 */
[----:B------:R-:W-:-:S05]  /*675f0*/  FMUL R3, R2, R3 ;  /* 0x0000000302037220 */ /* 0x000fca0000400000 */
[----:B------:R2:W-:Y:S02]  /*67600*/  STL [R1+0x10c], R3 ;  /* 0x00010c0301007387 */ /* 0x0005e40000100800 */
[C---:B--2---:R-:W-:Y:S02]  /*67610*/  FMUL R3, R2.reuse, R19 ;  /* 0x0000001302037220 */ /* 0x044fe40000400000 */
[----:B------:R-:W2:Y:S04]  /*67620*/  LDL.LU R19, [R1+0x1830] ;  /* 0x0018300001137983 */ /* 0x000ea80000300800 */
[----:B------:R0:W-:Y:S02]  /*67630*/  STL [R1+0x108], R3 ;  /* 0x0001080301007387 */ /* 0x0001e40000100800 */
[----:B0-----:R-:W-:-:S02]  /*67640*/  FMUL R3, R2, R15 ;  /* 0x0000000f02037220 */ /* 0x001fc40000400000 */
[----:B------:R-:W2:Y:S04]  /*67650*/  LDL.LU R15, [R1+0x182c] ;  /* 0x00182c00010f7983 */ /* 0x000ea80000300800 */
[----:B------:R0:W-:Y:S02]  /*67660*/  STL [R1+0x104], R3 ;  /* 0x0001040301007387 */ /* 0x0001e40000100800 */
[C---:B0-----:R-:W-:Y:S02]  /*67670*/  FMUL R3, R2.reuse, R18 ;  /* 0x0000001202037220 */ /* 0x041fe40000400000 */
        /* <DEDUP_REMOVED lines=11> */
[C---:B-----5:R-:W-:Y:S02]  /*67730*/  FMUL R3, R2.reuse, R16 ;  /* 0x0000001002037220 */ /* 0x060fe40000400000 */
[----:B------:R-:W5:Y:S04]  /*67740*/  LDL.LU R16, [R1+0x1818] ;  /* 0x0018180001107983 */ /* 0x000f680000300800 */
        /* <DEDUP_REMOVED lines=20> */
[----:B------:R-:W-:-:S03]  /*67890*/  FMUL R4, R2, R5 ;  /* 0x0000000502047220 */ /* 0x000fc60000400000 */
[----:B------:R0:W-:Y:S01]  /*678a0*/  STL [R1+0x14], R3 ;  /* 0x0000140301007387 */ /* 0x0001e20000100800 */
[----:B------:R-:W-:-:S03]  /*678b0*/  FMUL R5, R2, R7 ;  /* 0x0000000702057220 */ /* 0x000fc60000400000 */
[----:B------:R1:W-:Y:S01]  /*678c0*/  STL [R1+0x10], R4 ;  /* 0x0000100401007387 */ /* 0x0003e20000100800 */
[C---:B0-----:R-:W-:Y:S02]  /*678d0*/  FMUL R3, R2.reuse, R6 ;  /* 0x0000000602037220 */ /* 0x041fe40000400000 */
[----:B-1----:R-:W-:-:S03]  /*678e0*/  FMUL R4, R2, R20 ;  /* 0x0000001402047220 */ /* 0x002fc60000400000 */
[----:B------:R0:W-:Y:S04]  /*678f0*/  STL [R1+0xc], R3 ;  /* 0x00000c0301007387 */ /* 0x0001e80000100800 */
[----:B------:R-:W-:Y:S04]  /*67900*/  STL [R1+0x8], R5 ;  /* 0x0000080501007387 */ /* 0x000fe80000100800 */
[----:B------:R-:W2:Y:S01]  /*67910*/  LDL.LU R20, [R1+0xb0] ;  /* 0x0000b00001147983 */ /* 0x000ea20000300800 */
[----:B0-----:R-:W-:-:S03]  /*67920*/  FMUL R3, R2, R21 ;  /* 0x0000001502037220 */ /* 0x001fc60000400000 */
[----:B------:R-:W-:Y:S04]  /*67930*/  STL [R1+0x4], R4 ;  /* 0x0000040401007387 */ /* 0x000fe80000100800 */
[----:B--2---:R0:W-:Y:S04]  /*67940*/  STL [R1+0x17f4], R20 ;  /* 0x0017f41401007387 */ /* 0x0041e80000100800 */
[----:B------:R-:W-:Y:S04]  /*67950*/  STL [R1], R3 ;  /* 0x0000000301007387 */ /* 0x000fe80000100800 */
[----:B0-----:R-:W2:Y:S04]  /*67960*/  LDL R20, [R1+0x3f4] ;  /* 0x0003f40001147983 */ /* 0x001ea80000100800 */
[----:B------:R-:W2:Y:S04]  /*67970*/  LDL.LU R21, [R1+0xb8] ;  /* 0x0000b80001157983 */ /* 0x000ea80000300800 */
[----:B--2---:R0:W-:Y:S04]  /*67980*/  STL [R1+0x17f0], R21 ;  /* 0x0017f01501007387 */ /* 0x0041e80000100800 */
[----:B0-----:R-:W2:Y:S04]  /*67990*/  LDL.LU R21, [R1+0xb4] ;  /* 0x0000b40001157983 */ /* 0x001ea80000300800 */
[----:B--2---:R0:W-:Y:S04]  /*679a0*/  STL [R1+0x17f8], R21 ;  /* 0x0017f81501007387 */ /* 0x0041e80000100800 */
[----:B0-----:R-:W2:Y:S04]  /*679b0*/  LDL R21, [R1+0x374] ;  /* 0x0003740001157983 */ /* 0x001ea80000100800 */
[----:B------:R-:W2:Y:S01]  /*679c0*/  LDL.LU R3, [R1+0x1c0] ;  /* 0x0001c00001037983 */ /* 0x000ea20000300800 */
[----:B------:R-:W-:-:S03]  /*679d0*/  @!P3 FMUL R29, R29, 16777216 ;  /* 0x4b8000001d1db820 */ /* 0x000fc60000400000 */
[----:B------:R-:W-:Y:S04]  /*679e0*/  STS.128 [R0+0x80], R8 ;  /* 0x0000800800007388 */ /* 0x000fe80000000c00 */
[----:B------:R-:W-:Y:S04]  /*679f0*/  STS.128 [R0+0x800], R12 ;  /* 0x0008000c00007388 */ /* 0x000fe80000000c00 */
[----:B-----5:R-:W-:Y:S04]  /*67a00*/  STS.128 [R0+0x880], R16 ;  /* 0x0008801000007388 */ /* 0x020fe80000000c00 */
[----:B------:R-:W-:Y:S06]  /*67a10*/  BAR.SYNC.DEFER_BLOCKING 0x0 ;  /* 0x0000000000007b1d */ /* 0x000fec0000010000 */
[----:B--2---:R0:W-:Y:S04]  /*67a20*/  STL [R1+0x17fc], R3 ;  /* 0x0017fc0301007387 */ /* 0x0041e80000100800 */
[----:B------:R-:W2:Y:S01]  /*67a30*/  LDL.LU R7, [R1+0x2bc] ;  /* 0x0002bc0001077983 */ /* 0x000ea20000300800 */
[----:B0-----:R-:W-:-:S03]  /*67a40*/  MOV R3, R2 ;  /* 0x0000000200037202 */ /* 0x001fc60000000f00 */
[----:B------:R-:W2:Y:S02]  /*67a50*/  LDL.LU R2, [R1+0x2b8] ;  /* 0x0002b80001027983 */ /* 0x000ea40000300800 */
[C---:B---3--:R-:W-:Y:S02]  /*67a60*/  FMUL R4, R3.reuse, R22 ;  /* 0x0000001603047220 */ /* 0x048fe40000400000 */
[C---:B------:R-:W-:Y:S01]  /*67a70*/  FMUL R6, R3.reuse, R25 ;  /* 0x0000001903067220 */ /* 0x040fe20000400000 */
[----:B------:R-:W3:Y:S01]  /*67a80*/  LDL.LU R22, [R1+0xc0] ;  /* 0x0000c00001167983 */ /* 0x000ee20000300800 */
[C---:B------:R-:W-:Y:S02]  /*67a90*/  FMUL R5, R3.reuse, R24 ;  /* 0x0000001803057220 */ /* 0x040fe40000400000 */
[C---:B----4-:R-:W-:Y:S02]  /*67aa0*/  FMUL R25, R3.reuse, R26 ;  /* 0x0000001a03197220 */ /* 0x050fe40000400000 */
[----:B------:R-:W4:Y:S01]  /*67ab0*/  LDL.LU R26, [R1+0xbc] ;  /* 0x0000bc00011a7983 */ /* 0x000f220000300800 */
[----:B------:R-:W-:-:S03]  /*67ac0*/  FMUL R24, R3, R28 ;  /* 0x0000001c03187220 */ /* 0x000fc60000400000 */
[----:B------:R-:W5:Y:S01]  /*67ad0*/  LDL.LU R28, [R1+0x1d8] ;  /* 0x0001d800011c7983 */ /* 0x000f620000300800 */
[----:B------:R-:W-:-:S03]  /*67ae0*/  FMUL R23, R3, R23 ;  /* 0x0000001703177220 */ /* 0x000fc60000400000 */
[----:B------:R-:W2:Y:S01]  /*67af0*/  LDL.LU R8, [R1+0x1c4] ;  /* 0x0001c40001087983 */ /* 0x000ea20000300800 */
[----:B------:R-:W-:-:S03]  /*67b00*/  FMUL R27, R3, R27 ;  /* 0x0000001b031b7220 */ /* 0x000fc60000400000 */
[----:B------:R-:W2:Y:S01]  /*67b10*/  LDL.LU R9, [R1+0x1c8] ;  /* 0x0001c80001097983 */ /* 0x000ea20000300800 */
[----:B------:R-:W-:Y:S01]  /*67b20*/  FMUL R29, R3, R29 ;  /* 0x0000001d031d7220 */ /* 0x000fe20000400000 */
[----:B------:R-:W-:Y:S02]  /*67b30*/  @P4 MOV R3, 0x7f800000 ;  /* 0x7f80000000034802 */ /* 0x000fe40000000f00 */
[----:B------:R-:W2:Y:S04]  /*67b40*/  LDL.LU R10, [R1+0x1d0] ;  /* 0x0001d000010a7983 */ /* 0x000ea80000300800 */
[----:B------:R-:W5:Y:S04]  /*67b50*/  LDL.LU R11, [R1+0x1dc] ;  /* 0x0001dc00010b7983 */ /* 0x000f680000300800 */
[----:B------:R-:W2:Y:S04]  /*67b60*/  LDL.LU R12, [R1+0x2a8] ;  /* 0x0002a800010c7983 */ /* 0x000ea80000300800 */
[----:B------:R-:W2:Y:S01]  /*67b70*/  LDL.LU R13, [R1+0x1d4] ;  /* 0x0001d400010d7983 */ /* 0x000ea20000300800 */
[----:B------:R-:W-:-:S03]  /*67b80*/  @P4 FFMA.FTZ R20, R21, R3, +INF ;  /* 0x7f80000015144423 */ /* 0x000fc60000010003 */
        /* <DEDUP_REMOVED lines=8> */
[----:B------:R0:W-:Y:S04]  /*67c10*/  @P4 STL [R1+0x3f4], R20 ;  /* 0x0003f41401004387 */ /* 0x0001e80000100800 */
[----:B0-----:R-:W2:Y:S01]  /*67c20*/  LDL.LU R20, [R1+0x17f4] ;  /* 0x0017f40001147983 */ /* 0x001ea20000300800 */
[----:B------:R-:W-:-:S03]  /*67c30*/  F2FP.PACK_AB R24, R24, R29 ;  /* 0x0000001d1818723e */ /* 0x000fc600000000ff */
[----:B------:R-:W3:Y:S01]  /*67c40*/  LDL.LU R29, [R1+0xc8] ;  /* 0x0000c800011d7983 */ /* 0x000ee20000300800 */
[----:B--2---:R-:W-:-:S03]  /*67c50*/  F2FP.PACK_AB R20, R21, R20 ;  /* 0x000000141514723e */ /* 0x004fc600000000ff */
[----:B------:R-:W4:Y:S01]  /*67c60*/  LDL.LU R21, [R1+0x17f0] ;  /* 0x0017f00001157983 */ /* 0x000f220000300800 */
[----:B------:R-:W-:-:S03]  /*67c70*/  F2FP.PACK_AB R25, R25, R27 ;  /* 0x0000001b1919723e */ /* 0x000fc600000000ff */
[----:B------:R-:W3:Y:S01]  /*67c80*/  LDL.LU R27, [R1+0xc4] ;  /* 0x0000c400011b7983 */ /* 0x000ee20000300800 */
[----:B----4-:R-:W-:Y:S02]  /*67c90*/  F2FP.PACK_AB R21, R26, R21 ;  /* 0x000000151a15723e */ /* 0x010fe400000000ff */
[----:B------:R-:W-:Y:S02]  /*67ca0*/  F2FP.PACK_AB R26, R5, R6 ;  /* 0x00000006051a723e */ /* 0x000fe400000000ff */
[----:B------:R-:W2:Y:S01]  /*67cb0*/  LDL.LU R5, [R1+0xcc] ;  /* 0x0000cc0001057983 */ /* 0x000ea20000300800 */
[----:B---3--:R-:W-:Y:S02]  /*67cc0*/  F2FP.PACK_AB R22, R27, R22 ;  /* 0x000000161b16723e */ /* 0x008fe400000000ff */
[----:B------:R-:W-:Y:S02]  /*67cd0*/  F2FP.PACK_AB R27, R4, R23 ;  /* 0x00000017041b723e */ /* 0x000fe400000000ff */
[----:B------:R-:W-:-:S02]  /*67ce0*/  F2FP.PACK_AB R10, R13, R10 ;  /* 0x0000000a0d0a723e */ /* 0x000fc400000000ff */
[----:B-----5:R-:W-:Y:S01]  /*67cf0*/  F2FP.PACK_AB R11, R11, R28 ;  /* 0x0000001c0b0b723e */ /* 0x020fe200000000ff */
[----:B------:R-:W-:Y:S01]  /*67d00*/  STL.64 [R1+0x17c8], R26 ;  /* 0x0017c81a01007387 */ /* 0x000fe20000100a00 */
[----:B------:R-:W-:Y:S02]  /*67d10*/  F2FP.PACK_AB R8, R8, R3 ;  /* 0x000000030808723e */ /* 0x000fe400000000ff */
[----:B------:R-:W-:Y:S01]  /*67d20*/  F2FP.PACK_AB R9, R18, R9 ;  /* 0x000000091209723e */ /* 0x000fe200000000ff */
[----:B------:R-:W-:Y:S01]  /*67d30*/  STL.64 [R1+0x17c0], R24 ;  /* 0x0017c01801007387 */ /* 0x000fe20000100a00 */
[----:B--2---:R-:W-:-:S05]  /*67d40*/  F2FP.PACK_AB R23, R5, R29 ;  /* 0x0000001d0517723e */ /* 0x004fca00000000ff */
[----:B------:R-:W-:Y:S04]  /*67d50*/  STL.64 [R1+0x17d8], R22 ;  /* 0x0017d81601007387 */ /* 0x000fe80000100a00 */
[----:B------:R-:W-:Y:S04]  /*67d60*/  STL.64 [R1+0x17d0], R20 ;  /* 0x0017d01401007387 */ /* 0x000fe80000100a00 */
[----:B------:R-:W-:Y:S04]  /*67d70*/  STL.64 [R1+0x17e8], R10 ;  /* 0x0017e80a01007387 */ /* 0x000fe80000100a00 */
[----:B------:R-:W-:Y:S04]  /*67d80*/  STL.64 [R1+0x17e0], R8 ;  /* 0x0017e00801007387 */ /* 0x000fe80000100a00 */
[----:B------:R-:W2:Y:S04]  /*67d90*/  LDL.LU R29, [R1+0x2fc] ;  /* 0x0002fc00011d7983 */ /* 0x000ea80000300800 */
[----:B------:R-:W0:Y:S01]  /*67da0*/  S2R R3, SR_TID.X ;  /* 0x0000000000037919 */ /* 0x000e220000002100 */
[----:B------:R-:W-:-:S03]  /*67db0*/  F2FP.PACK_AB R5, R19, R12 ;  /* 0x0000000c1305723e */ /* 0x000fc600000000ff */
[----:B--2---:R-:W-:Y:S04]  /*67dc0*/  STL [R1+0x17a8], R29 ;  /* 0x0017a81d01007387 */ /* 0x004fe80000100800 */
[----:B------:R-:W2:Y:S01]  /*67dd0*/  LDL.LU R28, [R1+0x2f8] ;  /* 0x0002f800011c7983 */ /* 0x000ea20000300800 */
[C---:B0-----:R-:W-:Y:S01]  /*67de0*/  LOP3.LUT R12, R3.reuse, 0xff, RZ, 0xc0, !PT ;  /* 0x000000ff030c7812 */ /* 0x041fe200078ec0ff */
[----:B------:R-:W-:-:S05]  /*67df0*/  IMAD.SHL.U32 R3, R3, 0x800, RZ ;  /* 0x0000080003037824 */ /* 0x000fca00078e00ff */
[----:B------:R-:W-:Y:S02]  /*67e00*/  LOP3.LUT R3, R3, 0x3000, RZ, 0xc0, !PT ;  /* 0x0000300003037812 */ /* 0x000fe400078ec0ff */
[----:B------:R-:W-:Y:S02]  /*67e10*/  F2FP.PACK_AB R4, R16, R17 ;  /* 0x000000111004723e */ /* 0x000fe400000000ff */
[----:B------:R-:W-:-:S05]  /*67e20*/  LEA R3, R12, R3, 0x4 ;  /* 0x000000030c037211 */ /* 0x000fca00078e20ff */
[----:B------:R-:W0:Y:S04]  /*67e30*/  LDS.128 R8, [R3] ;  /* 0x0000000003087984 */ /* 0x000e280000000c00 */
[----:B--2---:R-:W-:Y:S04]  /*67e40*/  STL [R1+0x17ac], R28 ;  /* 0x0017ac1c01007387 */ /* 0x004fe80000100800 */
[----:B------:R-:W2:Y:S04]  /*67e50*/  LDL.LU R12, [R1] ;  /* 0x00000000010c7983 */ /* 0x000ea80000300800 */
[----:B------:R-:W3:Y:S04]  /*67e60*/  LDL.LU R16, [R1+0xdc] ;  /* 0x0000dc0001107983 */ /* 0x000ee80000300800 */
[----:B0-----:R-:W-:Y:S04]  /*67e70*/  STL.64 [R1+0x60], R8 ;  /* 0x0000600801007387 */ /* 0x001fe80000100a00 */
[----:B------:R-:W-:Y:S04]  /*67e80*/  STL.64 [R1+0x68], R10 ;  /* 0x0000680a01007387 */ /* 0x000fe80000100a00 */
[----:B---3--:R0:W-:Y:S04]  /*67e90*/  STL [R1+0x17bc], R16 ;  /* 0x0017bc1001007387 */ /* 0x0081e80000100800 */
[----:B0-----:R-:W2:Y:S04]  /*67ea0*/  LDL.LU R16, [R1+0x4] ;  /* 0x0000040001107983 */ /* 0x001ea80000300800 */
[----:B------:R-:W3:Y:S04]  /*67eb0*/  LDL.LU R13, [R1+0x8] ;  /* 0x00000800010d7983 */ /* 0x000ee80000300800 */
[----:B---3--:R0:W-:Y:S04]  /*67ec0*/  STL [R1+0x17b8], R13 ;  /* 0x0017b80d01007387 */ /* 0x0081e80000100800 */
[----:B0-----:R-:W3:Y:S04]  /*67ed0*/  LDL.LU R13, [R1+0xe0] ;  /* 0x0000e000010d7983 */ /* 0x001ee80000300800 */
[----:B------:R-:W4:Y:S01]  /*67ee0*/  LDL.LU R17, [R1+0xe4] ;  /* 0x0000e40001117983 */ /* 0x000f220000300800 */
[----:B------:R-:W-:-:S02]  /*67ef0*/  F2FP.PACK_AB R7, R7, R2 ;  /* 0x000000020707723e */ /* 0x000fc400000000ff */
[C---:B------:R-:W-:Y:S02]  /*67f00*/  LOP3.LUT R2, R3.reuse, 0x20, RZ, 0x3c, !PT ;  /* 0x0000002003027812 */ /* 0x040fe400078e3cff */
[----:B------:R-:W-:-:S03]  /*67f10*/  LOP3.LUT R20, R3, 0x40, RZ, 0x3c, !PT ;  /* 0x0000004003147812 */ /* 0x000fc600078e3cff */
[----:B------:R-:W0:Y:S01]  /*67f20*/  LDS.128 R8, [R2] ;  /* 0x0000000002087984 */ /* 0x000e220000000c00 */
[----:B------:R-:W-:-:S03]  /*67f30*/  LOP3.LUT R24, R3, 0x60, RZ, 0x3c, !PT ;  /* 0x0000006003187812 */ /* 0x000fc600078e3cff */
[----:B------:R-:W1:Y:S04]  /*67f40*/  LDS.128 R20, [R20] ;  /* 0x0000000014147984 */ /* 0x000e680000000c00 */
[----:B------:R-:W5:Y:S01]  /*67f50*/  LDS.128 R24, [R24] ;  /* 0x0000000018187984 */ /* 0x000f620000000c00 */
[----:B------:R-:W-:-:S03]  /*67f60*/  F2FP.PACK_AB R6, R14, R15 ;  /* 0x0000000f0e06723e */ /* 0x000fc600000000ff */
[----:B------:R-:W-:Y:S06]  /*67f70*/  BAR.SYNC.DEFER_BLOCKING 0x0 ;  /* 0x0000000000007b1d */ /* 0x000fec0000010000 */
[----:B----4-:R4:W-:Y:S04]  /*67f80*/  STL [R1+0x17b4], R17 ;  /* 0x0017b41101007387 */ /* 0x0109e80000100800 */
[----:B----4-:R-:W4:Y:S04]  /*67f90*/  LDL.LU R17, [R1+0xc] ;  /* 0x00000c0001117983 */ /* 0x010f280000300800 */
[----:B------:R-:W2:Y:S04]  /*67fa0*/  LDL.LU R28, [R1+0x14] ;  /* 0x00001400011c7983 */ /* 0x000ea80000300800 */
[----:B--2---:R2:W-:Y:S04]  /*67fb0*/  STL [R1+0x17b0], R28 ;  /* 0x0017b01c01007387 */ /* 0x0045e80000100800 */
[----:B--2---:R-:W2:Y:S04]  /*67fc0*/  LDL.LU R28, [R1+0xe8] ;  /* 0x0000e800011c7983 */ /* 0x004ea80000300800 */
[----:B------:R-:W2:Y:S04]  /*67fd0*/  LDL.LU R14, [R1+0x10] ;  /* 0x00001000010e7983 */ /* 0x000ea80000300800 */
[----:B------:R-:W2:Y:S04]  /*67fe0*/  LDL.LU R29, [R1+0xf0] ;  /* 0x0000f000011d7983 */ /* 0x000ea80000300800 */
[----:B------:R-:W2:Y:S04]  /*67ff0*/  LDL.LU R18, [R1+0xec] ;  /* 0x0000ec0001127983 */ /* 0x000ea80000300800 */
[----:B------:R-:W2:Y:S04]  /*68000*/  LDL.LU R15, [R1+0x18] ;  /* 0x00001800010f7983 */ /* 0x000ea80000300800 */
[----:B0-----:R-:W-:Y:S04]  /*68010*/  STL.64 [R1+0x50], R8 ;  /* 0x0000500801007387 */ /* 0x001fe80000100a00 */
[----:B------:R0:W-:Y:S04]  /*68020*/  STL.64 [R1+0x58], R10 ;  /* 0x0000580a01007387 */ /* 0x0001e80000100a00 */
[----:B0-----:R-:W2:Y:S04]  /*68030*/  LDL.LU.64 R10, [R1+0x17e8] ;  /* 0x0017e800010a7983 */ /* 0x001ea80000300a00 */
[----:B------:R-:W2:Y:S04]  /*68040*/  LDL.LU.64 R8, [R1+0x17e0] ;  /* 0x0017e00001087983 */ /* 0x000ea80000300a00 */
[----:B------:R-:W3:Y:S04]  /*68050*/  LDL.LU R19, [R1+0xf4] ;  /* 0x0000f40001137983 */ /* 0x000ee80000300800 */
[----:B-1----:R-:W-:Y:S04]  /*68060*/  STL.64 [R1+0x70], R20 ;  /* 0x0000701401007387 */ /* 0x002fe80000100a00 */
[----:B------:R0:W-:Y:S04]  /*68070*/  STL.64 [R1+0x78], R22 ;  /* 0x0000781601007387 */ /* 0x0001e80000100a00 */
[----:B0-----:R-:W3:Y:S04]  /*68080*/  LDL.LU.64 R22, [R1+0x17d8] ;  /* 0x0017d80001167983 */ /* 0x001ee80000300a00 */
[----:B------:R-:W3:Y:S04]  /*68090*/  LDL.LU.64 R20, [R1+0x17d0] ;  /* 0x0017d00001147983 */ /* 0x000ee80000300a00 */
[----:B-----5:R-:W-:Y:S04]  /*680a0*/  STL.64 [R1+0x40], R24 ;  /* 0x0000401801007387 */ /* 0x020fe80000100a00 */
[----:B------:R0:W-:Y:S04]  /*680b0*/  STL.64 [R1+0x48], R26 ;  /* 0x0000481a01007387 */ /* 0x0001e80000100a00 */
[----:B0-----:R-:W5:Y:S04]  /*680c0*/  LDL.LU.64 R26, [R1+0x17c8] ;  /* 0x0017c800011a7983 */ /* 0x001f680000300a00 */
[----:B------:R-:W5:Y:S04]  /*680d0*/  LDL.LU.64 R24, [R1+0x17c0] ;  /* 0x0017c00001187983 */ /* 0x000f680000300a00 */
[----:B------:R-:W-:Y:S01]  /*680e0*/  STS.128 [R0+0x880], R4 ;  /* 0x0008800400007388 */ /* 0x000fe20000000c00 */
[----:B------:R-:W-:-:S03]  /*680f0*/  F2FP.PACK_AB R12, R16, R12 ;  /* 0x0000000c100c723e */ /* 0x000fc600000000ff */
[----:B--2---:R-:W-:Y:S04]  /*68100*/  STS.128 [R0+0x800], R8 ;  /* 0x0008000800007388 */ /* 0x004fe80000000c00 */
[----:B---3--:R-:W-:Y:S04]  /*68110*/  STS.128 [R0+0x80], R20 ;  /* 0x0000801400007388 */ /* 0x008fe80000000c00 */
[----:B-----5:R0:W-:Y:S04]  /*68120*/  STS.128 [R0], R24 ;  /* 0x0000001800007388 */ /* 0x0201e80000000c00 */
[----:B0-----:R-:W2:Y:S04]  /*68130*/  LDL.LU R24, [R1+0x2f4] ;  /* 0x0002f40001187983 */ /* 0x001ea80000300800 */
[----:B------:R-:W2:Y:S04]  /*68140*/  LDL.LU R25, [R1+0x2f0] ;  /* 0x0002f00001197983 */ /* 0x000ea80000300800 */
[----:B------:R-:W3:Y:S04]  /*68150*/  LDL.LU R26, [R1+0x21c] ;  /* 0x00021c00011a7983 */ /* 0x000ee80000300800 */
[----:B------:R-:W3:Y:S04]  /*68160*/  LDL.LU R27, [R1+0x218] ;  /* 0x00021800011b7983 */ /* 0x000ee80000300800 */
[----:B------:R-:W5:Y:S04]  /*68170*/  LDL.LU R20, [R1+0x2ec] ;  /* 0x0002ec0001147983 */ /* 0x000f680000300800 */
        /* <DEDUP_REMOVED lines=12> */
[----:B------:R-:W-:-:S03]  /*68240*/  F2FP.PACK_AB R18, R29, R18 ;  /* 0x000000121d12723e */ /* 0x000fc600000000ff */
[----:B------:R-:W-:Y:S01]  /*68250*/  BAR.SYNC.DEFER_BLOCKING 0x0 ;  /* 0x0000000000007b1d */ /* 0x000fe20000010000 */
[----:B--2---:R-:W-:-:S05]  /*68260*/  F2FP.PACK_AB R16, R13, R16 ;  /* 0x000000100d10723e */ /* 0x004fca00000000ff */
[----:B------:R-:W4:Y:S02]  /*68270*/  LDL.LU R13, [R1+0x17b8] ;  /* 0x0017b800010d7983 */ /* 0x000f240000300800 */
[----:B----4-:R-:W-:Y:S02]  /*68280*/  F2FP.PACK_AB R13, R17, R13 ;  /* 0x0000000d110d723e */ /* 0x010fe400000000ff */
[----:B------:R-:W2:Y:S02]  /*68290*/  LDL.LU R17, [R1+0x17b4] ;  /* 0x0017b40001117983 */ /* 0x000ea40000300800 */
[----:B--2---:R-:W-:Y:S02]  /*682a0*/  F2FP.PACK_AB R17, R28, R17 ;  /* 0x000000111c11723e */ /* 0x004fe400000000ff */
[----:B------:R-:W2:Y:S01]  /*682b0*/  LDL.LU R28, [R1+0x17b0] ;  /* 0x0017b000011c7983 */ /* 0x000ea20000300800 */
[----:B------:R-:W-:Y:S02]  /*682c0*/  F2FP.PACK_AB R15, R4, R15 ;  /* 0x0000000f040f723e */ /* 0x000fe400000000ff */
[----:B------:R-:W-:-:S02]  /*682d0*/  F2FP.PACK_AB R19, R5, R19 ;  /* 0x000000130513723e */ /* 0x000fc400000000ff */
[----:B------:R-:W-:Y:S02]  /*682e0*/  F2FP.PACK_AB R8, R8, R9 ;  /* 0x000000090808723e */ /* 0x000fe400000000ff */
[----:B-----5:R-:W-:Y:S02]  /*682f0*/  F2FP.PACK_AB R9, R20, R21 ;  /* 0x000000151409723e */ /* 0x020fe400000000ff */
[----:B--2---:R-:W-:Y:S02]  /*68300*/  F2FP.PACK_AB R14, R28, R14 ;  /* 0x0000000e1c0e723e */ /* 0x004fe400000000ff */
[----:B------:R-:W2:Y:S04]  /*68310*/  LDL.LU R28, [R1+0x17ac] ;  /* 0x0017ac00011c7983 */ /* 0x000ea80000300800 */
[----:B------:R-:W2:Y:S04]  /*68320*/  LDL.LU R29, [R1+0x17a8] ;  /* 0x0017a800011d7983 */ /* 0x000ea80000300800 */
[----:B------:R-:W-:Y:S04]  /*68330*/  STL.64 [R1+0x1790], R14 ;  /* 0x0017900e01007387 */ /* 0x000fe80000100a00 */
[----:B------:R-:W-:Y:S04]  /*68340*/  STL.64 [R1+0x1788], R12 ;  /* 0x0017880c01007387 */ /* 0x000fe80000100a00 */
[----:B------:R-:W0:Y:S04]  /*68350*/  LDS.128 R12, [R3] ;  /* 0x00000000030c7984 */ /* 0x000e280000000c00 */
[----:B------:R-:W-:Y:S04]  /*68360*/  STL.64 [R1+0x17a0], R18 ;  /* 0x0017a01201007387 */ /* 0x000fe80000100a00 */
[----:B------:R-:W-:Y:S04]  /*68370*/  STL.64 [R1+0x1798], R16 ;  /* 0x0017981001007387 */ /* 0x000fe80000100a00 */
[----:B0-----:R-:W-:Y:S04]  /*68380*/  STL [R1+0xa4], R13 ;  /* 0x0000a40d01007387 */ /* 0x001fe80000100800 */
[----:B------:R-:W-:Y:S04]  /*68390*/  STL.64 [R1+0xa8], R14 ;  /* 0x0000a80e01007387 */ /* 0x000fe80000100a00 */
[----:B------:R-:W4:Y:S04]  /*683a0*/  LDL.LU R20, [R1+0x20] ;  /* 0x0000200001147983 */ /* 0x000f280000300800 */
[----:B------:R-:W5:Y:S04]  /*683b0*/  LDL.LU R21, [R1+0x28] ;  /* 0x0000280001157983 */ /* 0x000f680000300800 */
[----:B-----5:R0:W-:Y:S04]  /*683c0*/  STL [R1+0x1780], R21 ;  /* 0x0017801501007387 */ /* 0x0201e80000100800 */
[----:B0-----:R-:W5:Y:S01]  /*683d0*/  LDL.LU R21, [R1+0x164] ;  /* 0x0001640001157983 */ /* 0x001f620000300800 */
[----:B------:R-:W-:-:S02]  /*683e0*/  F2FP.PACK_AB R4, R6, R7 ;  /* 0x000000070604723e */ /* 0x000fc400000000ff */
[----:B------:R-:W-:Y:S01]  /*683f0*/  F2FP.PACK_AB R6, R22, R23 ;  /* 0x000000171606723e */ /* 0x000fe200000000ff */
[----:B-----5:R0:W-:Y:S04]  /*68400*/  STL [R1+0x1784], R21 ;  /* 0x0017841501007387 */ /* 0x0201e80000100800 */
[----:B0-----:R-:W4:Y:S04]  /*68410*/  LDL.LU R21, [R1+0x24] ;  /* 0x0000240001157983 */ /* 0x001f280000300800 */
[----:B------:R-:W5:Y:S04]  /*68420*/  LDL.LU R22, [R1+0x30] ;  /* 0x0000300001167983 */ /* 0x000f680000300800 */
[----:B-----5:R0:W-:Y:S04]  /*68430*/  STL [R1+0x1778], R22 ;  /* 0x0017781601007387 */ /* 0x0201e80000100800 */
[----:B0-----:R-:W5:Y:S04]  /*68440*/  LDL.LU R22, [R1+0x16c] ;  /* 0x00016c0001167983 */ /* 0x001f680000300800 */
[----:B-----5:R0:W-:Y:S04]  /*68450*/  STL [R1+0x177c], R22 ;  /* 0x00177c1601007387 */ /* 0x0201e80000100800 */
[----:B0-----:R-:W5:Y:S04]  /*68460*/  LDL.LU R22, [R1+0x2c] ;  /* 0x00002c0001167983 */ /* 0x001f680000300800 */
[----:B------:R-:W3:Y:S01]  /*68470*/  LDL.LU R23, [R1+0x38] ;  /* 0x0000380001177983 */ /* 0x000ee20000300800 */
[----:B------:R-:W-:-:S02]  /*68480*/  F2FP.PACK_AB R5, R10, R11 ;  /* 0x0000000b0a05723e */ /* 0x000fc400000000ff */
[----:B--2---:R-:W-:Y:S02]  /*68490*/  F2FP.PACK_AB R11, R29, R28 ;  /* 0x0000001c1d0b723e */ /* 0x004fe400000000ff */
[----:B------:R-:W-:Y:S02]  /*684a0*/  MOV R29, R12 ;  /* 0x0000000c001d7202 */ /* 0x000fe40000000f00 */
[----:B------:R-:W0:Y:S04]  /*684b0*/  LDS.128 R12, [R2] ;  /* 0x00000000020c7984 */ /* 0x000e280000000c00 */
[----:B---3--:R1:W-:Y:S04]  /*684c0*/  STL [R1+0x1770], R23 ;  /* 0x0017701701007387 */ /* 0x0083e80000100800 */
[----:B-1----:R-:W2:Y:S01]  /*684d0*/  LDL.LU R23, [R1+0x174] ;  /* 0x0001740001177983 */ /* 0x002ea20000300800 */
[----:B------:R-:W-:-:S02]  /*684e0*/  F2FP.PACK_AB R10, R24, R25 ;  /* 0x00000019180a723e */ /* 0x000fc400000000ff */
[----:B------:R-:W-:Y:S01]  /*684f0*/  F2FP.PACK_AB R7, R26, R27 ;  /* 0x0000001b1a07723e */ /* 0x000fe200000000ff */
[----:B0-----:R-:W-:Y:S01]  /*68500*/  IMAD.MOV.U32 R28, RZ, RZ, R12 ;  /* 0x000000ffff1c7224 */ /* 0x001fe200078e000c */
[----:B--2---:R0:W-:Y:S04]  /*68510*/  STL [R1+0x1774], R23 ;  /* 0x0017741701007387 */ /* 0x0041e80000100800 */
[----:B0-----:R-:W2:Y:S04]  /*68520*/  LDL.LU R23, [R1+0x34] ;  /* 0x0000340001177983 */ /* 0x001ea80000300800 */
[----:B------:R-:W3:Y:S04]  /*68530*/  LDL.LU R24, [R1+0x25c] ;  /* 0x00025c0001187983 */ /* 0x000ee80000300800 */
[----:B------:R-:W3:Y:S04]  /*68540*/  LDL.LU R25, [R1+0x258] ;  /* 0x0002580001197983 */ /* 0x000ee80000300800 */
[----:B------:R-:W2:Y:S04]  /*68550*/  LDL.LU R26, [R1+0x33c] ;  /* 0x00033c00011a7983 */ /* 0x000ea80000300800 */
[----:B------:R-:W2:Y:S04]  /*68560*/  LDL.LU R27, [R1+0x338] ;  /* 0x00033800011b7983 */ /* 0x000ea80000300800 */
[----:B------:R0:W-:Y:S04]  /*68570*/  STL [R1+0x16cc], R29 ;  /* 0x0016cc1d01007387 */ /* 0x0001e80000100800 */
[----:B0-----:R-:W2:Y:S04]  /*68580*/  LDL.LU R29, [R1+0x330] ;  /* 0x00033000011d7983 */ /* 0x001ea80000300800 */
[----:B------:R-:W-:Y:S04]  /*68590*/  STL [R1+0x94], R13 ;  /* 0x0000940d01007387 */ /* 0x000fe80000100800 */
[----:B------:R0:W-:Y:S02]  /*685a0*/  STL.64 [R1+0x98], R14 ;  /* 0x0000980e01007387 */ /* 0x0001e40000100a00 */
[----:B0-----:R-:W-:-:S02]  /*685b0*/  LOP3.LUT R14, R3, 0x40, RZ, 0x3c, !PT ;  /* 0x00000040030e7812 */ /* 0x001fc400078e3cff */
[----:B------:R-:W-:-:S03]  /*685c0*/  LOP3.LUT R15, R3, 0x60, RZ, 0x3c, !PT ;  /* 0x00000060030f7812 */ /* 0x000fc600078e3cff */
[----:B------:R-:W0:Y:S04]  /*685d0*/  LDS.128 R16, [R14] ;  /* 0x000000000e107984 */ /* 0x000e280000000c00 */
[----:B------:R-:W1:Y:S04]  /*685e0*/  LDS.128 R12, [R15] ;  /* 0x000000000f0c7984 */ /* 0x000e680000000c00 */
[----:B------:R4:W-:Y:S04]  /*685f0*/  STL [R1+0x16d0], R28 ;  /* 0x0016d01c01007387 */ /* 0x0009e80000100800 */
[----:B------:R-:W-:Y:S06]  /*68600*/  BAR.SYNC.DEFER_BLOCKING 0x0 ;  /* 0x0000000000007b1d */ /* 0x000fec0000010000 */
[----:B----4-:R-:W4:Y:S04]  /*68610*/  LDL.LU R28, [R1+0x334] ;  /* 0x00033400011c7983 */ /* 0x010f280000300800 */
[----:B0-----:R-:W-:Y:S04]  /*68620*/  STL.64 [R1+0xb0], R16 ;  /* 0x0000b01001007387 */ /* 0x001fe80000100a00 */
[----:B------:R0:W-:Y:S04]  /*68630*/  STL.64 [R1+0xb8], R18 ;  /* 0x0000b81201007387 */ /* 0x0001e80000100a00 */
[----:B0-----:R-:W2:Y:S04]  /*68640*/  LDL.LU.64 R18, [R1+0x17a0] ;  /* 0x0017a00001127983 */ /* 0x001ea80000300a00 */
[----:B------:R-:W2:Y:S04]  /*68650*/  LDL.LU.64 R16, [R1+0x1798] ;  /* 0x0017980001107983 */ /* 0x000ea80000300a00 */
[----:B-1----:R-:W-:Y:S04]  /*68660*/  STL.64 [R1+0x80], R12 ;  /* 0x0000800c01007387 */ /* 0x002fe80000100a00 */
[----:B------:R0:W-:Y:S04]  /*68670*/  STL.64 [R1+0x88], R14 ;  /* 0x0000880e01007387 */ /* 0x0001e80000100a00 */
[----:B0-----:R-:W3:Y:S04]  /*68680*/  LDL.LU.64 R14, [R1+0x1790] ;  /* 0x00179000010e7983 */ /* 0x001ee80000300a00 */
[----:B------:R-:W3:Y:S04]  /*68690*/  LDL.LU.64 R12, [R1+0x1788] ;  /* 0x00178800010c7983 */ /* 0x000ee80000300a00 */
[----:B------:R-:W-:Y:S04]  /*686a0*/  STS.128 [R0+0x800], R4 ;  /* 0x0008000400007388 */ /* 0x000fe80000000c00 */
[----:B------:R-:W-:Y:S01]  /*686b0*/  STS.128 [R0+0x880], R8 ;  /* 0x0008800800007388 */ /* 0x000fe20000000c00 */
[----:B------:R-:W-:-:S03]  /*686c0*/  F2FP.PACK_AB R20, R21, R20 ;  /* 0x000000141514723e */ /* 0x000fc600000000ff */
[----:B--2---:R-:W-:Y:S04]  /*686d0*/  STS.128 [R0+0x80], R16 ;  /* 0x0000801000007388 */ /* 0x004fe80000000c00 */
[----:B---3--:R0:W-:Y:S04]  /*686e0*/  STS.128 [R0], R12 ;  /* 0x0000000c00007388 */ /* 0x0081e80000000c00 */
[----:B0-----:R-:W2:Y:S04]  /*686f0*/  LDL.LU R12, [R1+0x160] ;  /* 0x00016000010c7983 */ /* 0x001ea80000300800 */
[----:B------:R-:W3:Y:S04]  /*68700*/  LDL.LU R13, [R1+0x168] ;  /* 0x00016800010d7983 */ /* 0x000ee80000300800 */
        /* <DEDUP_REMOVED lines=15> */
[----:B------:R-:W-:Y:S01]  /*68800*/  BAR.SYNC.DEFER_BLOCKING 0x0 ;  /* 0x0000000000007b1d */ /* 0x000fe20000010000 */
[----:B--2---:R-:W-:-:S05]  /*68810*/  F2FP.PACK_AB R12, R21, R12 ;  /* 0x0000000c150c723e */ /* 0x004fca00000000ff */
[----:B------:R-:W5:Y:S02]  /*68820*/  LDL.LU R21, [R1+0x1780] ;  /* 0x0017800001157983 */ /* 0x000f640000300800 */
[----:B-----5:R-:W-:Y:S02]  /*68830*/  F2FP.PACK_AB R21, R22, R21 ;  /* 0x000000151615723e */ /* 0x020fe400000000ff */
[----:B------:R-:W3:Y:S02]  /*68840*/  LDL.LU R22, [R1+0x177c] ;  /* 0x00177c0001167983 */ /* 0x000ee40000300800 */
[----:B---3--:R-:W-:Y:S02]  /*68850*/  F2FP.PACK_AB R13, R22, R13 ;  /* 0x0000000d160d723e */ /* 0x008fe400000000ff */
[----:B------:R-:W2:Y:S02]  /*68860*/  LDL.LU R22, [R1+0x1778] ;  /* 0x0017780001167983 */ /* 0x000ea40000300800 */
[----:B--2---:R-:W-:-:S02]  /*68870*/  F2FP.PACK_AB R22, R23, R22 ;  /* 0x000000161716723e */ /* 0x004fc400000000ff */
[----:B------:R-:W2:Y:S02]  /*68880*/  LDL.LU R23, [R1+0x1774] ;  /* 0x0017740001177983 */ /* 0x000ea40000300800 */
[----:B--2---:R-:W-:Y:S02]  /*68890*/  F2FP.PACK_AB R14, R23, R14 ;  /* 0x0000000e170e723e */ /* 0x004fe400000000ff */
[----:B------:R-:W2:Y:S01]  /*688a0*/  LDL.LU R23, [R1+0x1770] ;  /* 0x0017700001177983 */ /* 0x000ea20000300800 */
[----:B------:R-:W-:Y:S02]  /*688b0*/  F2FP.PACK_AB R15, R9, R15 ;  /* 0x0000000f090f723e */ /* 0x000fe400000000ff */
[----:B--2---:R-:W-:Y:S02]  /*688c0*/  F2FP.PACK_AB R23, R8, R23 ;  /* 0x000000170817723e */ /* 0x004fe400000000ff */
[----:B------:R-:W-:-:S03]  /*688d0*/  F2FP.PACK_AB R8, R10, R11 ;  /* 0x0000000b0a08723e */ /* 0x000fc600000000ff */
[----:B------:R-:W-:Y:S01]  /*688e0*/  STL.64 [R1+0x1758], R22 ;  /* 0x0017581601007387 */ /* 0x000fe20000100a00 */
[----:B------:R-:W-:-:S03]  /*688f0*/  F2FP.PACK_AB R10, R18, R19 ;  /* 0x00000013120a723e */ /* 0x000fc600000000ff */
[----:B------:R-:W-:Y:S01]  /*68900*/  STL.64 [R1+0x1750], R20 ;  /* 0x0017501401007387 */ /* 0x000fe20000100a00 */
[----:B----4-:R-:W-:-:S03]  /*68910*/  F2FP.PACK_AB R18, R28, R29 ;  /* 0x0000001d1c12723e */ /* 0x010fc600000000ff */
[----:B------:R-:W-:Y:S04]  /*68920*/  STL.64 [R1+0x1768], R14 ;  /* 0x0017680e01007387 */ /* 0x000fe80000100a00 */
[----:B------:R-:W-:Y:S01]  /*68930*/  STL.64 [R1+0x1760], R12 ;  /* 0x0017600c01007387 */ /* 0x000fe20000100a00 */
[----:B------:R-:W2:Y:S01]  /*68940*/  LDL.LU R28, [R1+0x2a4] ;  /* 0x0002a400011c7983 */ /* 0x000ea20000300800 */
[----:B------:R-:W-:Y:S02]  /*68950*/  F2FP.PACK_AB R11, R24, R25 ;  /* 0x00000019180b723e */ /* 0x000fe400000000ff */
[----:B------:R-:W-:Y:S01]  /*68960*/  F2FP.PACK_AB R16, R4, R16 ;  /* 0x000000100410723e */ /* 0x000fe200000000ff */
[----:B------:R-:W0:Y:S04]  /*68970*/  LDS.128 R12, [R3] ;  /* 0x00000000030c7984 */ /* 0x000e280000000c00 */
[----:B--2---:R-:W-:Y:S01]  /*68980*/  STL [R1+0x1738], R28 ;  /* 0x0017381c01007387 */ /* 0x004fe20000100800 */
[----:B------:R-:W2:Y:S03]  /*68990*/  LDL.LU R29, [R1+0x2a0] ;  /* 0x0002a000011d7983 */ /* 0x000ea60000300800 */
[----:B--2---:R-:W-:Y:S01]  /*689a0*/  STL [R1+0x173c], R29 ;  /* 0x00173c1d01007387 */ /* 0x004fe20000100800 */
[----:B------:R-:W2:Y:S02]  /*689b0*/  LDL.LU R24, [R1+0x100] ;  /* 0x0001000001187983 */ /* 0x000ea40000300800 */
[----:B------:R-:W3:Y:S02]  /*689c0*/  LDL.LU R4, [R1+0x1a0] ;  /* 0x0001a00001047983 */ /* 0x000ee40000300800 */
[----:B0-----:R-:W-:Y:S01]  /*689d0*/  STL.64 [R1+0xd0], R12 ;  /* 0x0000d00c01007387 */ /* 0x001fe20000100a00 */
[----:B------:R-:W-:Y:S01]  /*689e0*/  STL.64 [R1+0xd8], R14 ;  /* 0x0000d80e01007387 */ /* 0x000fe20000100a00 */
[----:B------:R-:W-:Y:S01]  /*689f0*/  F2FP.PACK_AB R9, R5, R6 ;  /* 0x000000060509723e */ /* 0x000fe200000000ff */
[----:B------:R-:W0:Y:S02]  /*68a00*/  LDS.128 R12, [R2] ;  /* 0x00000000020c7984 */ /* 0x000e240000000c00 */
[----:B---3--:R1:W-:Y:S04]  /*68a10*/  STL [R1+0x174c], R4 ;  /* 0x00174c0401007387 */ /* 0x0083e80000100800 */
[----:B-1----:R-:W2:Y:S01]  /*68a20*/  LDL.LU R4, [R1+0x104] ;  /* 0x0001040001047983 */ /* 0x002ea20000300800 */
[----:B------:R-:W3:Y:S03]  /*68a30*/  LDL.LU R25, [R1+0x108] ;  /* 0x0001080001197983 */ /* 0x000ee60000300800 */
[----:B---3--:R1:W-:Y:S04]  /*68a40*/  STL [R1+0x1748], R25 ;  /* 0x0017481901007387 */ /* 0x0083e80000100800 */
[----:B-1----:R-:W3:Y:S01]  /*68a50*/  LDL.LU R25, [R1+0x1a4] ;  /* 0x0001a40001197983 */ /* 0x002ee20000300800 */
[----:B------:R-:W4:Y:S03]  /*68a60*/  LDL.LU R5, [R1+0x1a8] ;  /* 0x0001a80001057983 */ /* 0x000f260000300800 */
[----:B----4-:R1:W-:Y:S04]  /*68a70*/  STL [R1+0x1744], R5 ;  /* 0x0017440501007387 */ /* 0x0103e80000100800 */
[----:B-1----:R-:W4:Y:S01]  /*68a80*/  LDL.LU R5, [R1+0x10c] ;  /* 0x00010c0001057983 */ /* 0x002f220000300800 */
[----:B------:R-:W5:Y:S01]  /*68a90*/  LDL.LU R29, [R1+0x114] ;  /* 0x00011400011d7983 */ /* 0x000f620000300800 */
[----:B------:R-:W-:-:S02]  /*68aa0*/  F2FP.PACK_AB R19, R26, R27 ;  /* 0x0000001b1a13723e */ /* 0x000fc400000000ff */
[----:B------:R-:W-:Y:S02]  /*68ab0*/  LOP3.LUT R22, R3, 0x40, RZ, 0x3c, !PT ;  /* 0x0000004003167812 */ /* 0x000fe400078e3cff */
[----:B------:R-:W-:Y:S02]  /*68ac0*/  F2FP.PACK_AB R17, R7, R17 ;  /* 0x000000110711723e */ /* 0x000fe400000000ff */
[----:B------:R-:W-:Y:S01]  /*68ad0*/  LOP3.LUT R23, R3, 0x60, RZ, 0x3c, !PT ;  /* 0x0000006003177812 */ /* 0x000fe200078e3cff */
[----:B-----5:R1:W-:Y:S04]  /*68ae0*/  STL [R1+0x1740], R29 ;  /* 0x0017401d01007387 */ /* 0x0203e80000100800 */
[----:B-1----:R-:W5:Y:S01]  /*68af0*/  LDL.LU R29, [R1+0x1ac] ;  /* 0x0001ac00011d7983 */ /* 0x002f620000300800 */
[----:B------:R-:W3:Y:S02]  /*68b00*/  LDL.LU R26, [R1+0x110] ;  /* 0x00011000011a7983 */ /* 0x000ee40000300800 */
[----:B------:R-:W3:Y:S02]  /*68b10*/  LDL.LU R28, [R1+0x1b4] ;  /* 0x0001b400011c7983 */ /* 0x000ee40000300800 */
[----:B------:R-:W3:Y:S01]  /*68b20*/  LDL.LU R6, [R1+0x1b0] ;  /* 0x0001b00001067983 */ /* 0x000ee20000300800 */
[----:B------:R-:W3:Y:S01]  /*68b30*/  LDL.LU R27, [R1+0x118] ;  /* 0x00011800011b7983 */ /* 0x000ee20000300800 */
[----:B------:R-:W3:Y:S02]  /*68b40*/  LDL.LU R7, [R1+0x1b8] ;  /* 0x0001b80001077983 */ /* 0x000ee40000300800 */
[----:B0-----:R-:W-:Y:S02]  /*68b50*/  STL.64 [R1+0xc0], R12 ;  /* 0x0000c00c01007387 */ /* 0x001fe40000100a00 */
[----:B------:R-:W-:Y:S02]  /*68b60*/  STL.64 [R1+0xc8], R14 ;  /* 0x0000c80e01007387 */ /* 0x000fe40000100a00 */
[----:B------:R-:W0:Y:S02]  /*68b70*/  LDS.128 R12, [R22] ;  /* 0x00000000160c7984 */ /* 0x000e240000000c00 */
[----:B------:R-:W1:Y:S04]  /*68b80*/  LDS.128 R20, [R23] ;  /* 0x0000000017147984 */ /* 0x000e680000000c00 */
[----:B------:R-:W-:Y:S06]  /*68b90*/  BAR.SYNC.DEFER_BLOCKING 0x0 ;  /* 0x0000000000007b1d */ /* 0x000fec0000010000 */
[----:B0-----:R-:W-:Y:S01]  /*68ba0*/  STL.64 [R1+0xf0], R12 ;  /* 0x0000f00c01007387 */ /* 0x001fe20000100a00 */
[----:B------:R0:W-:Y:S03]  /*68bb0*/  STL.64 [R1+0xf8], R14 ;  /* 0x0000f80e01007387 */ /* 0x0001e60000100a00 */
[----:B0-----:R-:W3:Y:S01]  /*68bc0*/  LDL.LU.64 R14, [R1+0x1768] ;  /* 0x00176800010e7983 */ /* 0x001ee20000300a00 */
[----:B------:R-:W3:Y:S02]  /*68bd0*/  LDL.LU.64 R12, [R1+0x1760] ;  /* 0x00176000010c7983 */ /* 0x000ee40000300a00 */
[----:B-1----:R-:W-:Y:S02]  /*68be0*/  STL.64 [R1+0xe0], R20 ;  /* 0x0000e01401007387 */ /* 0x002fe40000100a00 */
[----:B------:R0:W-:Y:S02]  /*68bf0*/  STL.64 [R1+0xe8], R22 ;  /* 0x0000e81601007387 */ /* 0x0001e40000100a00 */
[----:B0-----:R-:W4:Y:S01]  /*68c00*/  LDL.LU.64 R22, [R1+0x1758] ;  /* 0x0017580001167983 */ /* 0x001f220000300a00 */
[----:B------:R-:W4:Y:S03]  /*68c10*/  LDL.LU.64 R20, [R1+0x1750] ;  /* 0x0017500001147983 */ /* 0x000f260000300a00 */
[----:B------:R-:W-:Y:S04]  /*68c20*/  STS.128 [R0+0x800], R8 ;  /* 0x0008000800007388 */ /* 0x000fe80000000c00 */
[----:B------:R-:W-:Y:S01]  /*68c30*/  STS.128 [R0+0x880], R16 ;  /* 0x0008801000007388 */ /* 0x000fe20000000c00 */
[----:B--2---:R-:W-:-:S03]  /*68c40*/  F2FP.PACK_AB R24, R4, R24 ;  /* 0x000000180418723e */ /* 0x004fc600000000ff */
[----:B---3--:R-:W-:Y:S04]  /*68c50*/  STS.128 [R0+0x80], R12 ;  /* 0x0000800c00007388 */ /* 0x008fe80000000c00 */
[----:B----4-:R0:W-:Y:S01]  /*68c60*/  STS.128 [R0], R20 ;  /* 0x0000001400007388 */ /* 0x0101e20000000c00 */
[----:B------:R-:W-:Y:S01]  /*68c70*/  F2FP.PACK_AB R6, R28, R6 ;  /* 0x000000061c06723e */ /* 0x000fe200000000ff */
[----:B------:R-:W-:Y:S06]  /*68c80*/  BAR.SYNC.DEFER_BLOCKING 0x0 ;  /* 0x0000000000007b1d */ /* 0x000fec0000010000 */
[----:B0-----:R-:W2:Y:S01]  /*68c90*/  LDL.LU R20, [R1+0x340] ;  /* 0x0003400001147983 */ /* 0x001ea20000300800 */
[----:B------:R-:W3:Y:S02]  /*68ca0*/  LDL.LU R21, [R1+0x348] ;  /* 0x0003480001157983 */ /* 0x000ee40000300800 */
[----:B------:R-:W4:Y:S02]  /*68cb0*/  LDL.LU R22, [R1+0x350] ;  /* 0x0003500001167983 */ /* 0x000f240000300800 */
[----:B------:R-:W2:Y:S01]  /*68cc0*/  LDL.LU R23, [R1+0x358] ;  /* 0x0003580001177983 */ /* 0x000ea20000300800 */
[----:B------:R-:W2:Y:S01]  /*68cd0*/  LDL.LU R12, [R1+0x28c] ;  /* 0x00028c00010c7983 */ /* 0x000ea20000300800 */
[----:B------:R-:W2:Y:S02]  /*68ce0*/  LDL.LU R13, [R1+0x284] ;  /* 0x00028400010d7983 */ /* 0x000ea40000300800 */
[----:B------:R-:W4:Y:S02]  /*68cf0*/  LDL.LU R14, [R1+0x354] ;  /* 0x00035400010e7983 */ /* 0x000f240000300800 */
[----:B------:R-:W2:Y:S01]  /*68d00*/  LDL.LU R15, [R1+0x35c] ;  /* 0x00035c00010f7983 */ /* 0x000ea20000300800 */
[----:B------:R-:W2:Y:S01]  /*68d10*/  LDL.LU R8, [R1+0x344] ;  /* 0x0003440001087983 */ /* 0x000ea20000300800 */
[----:B------:R-:W2:Y:S02]  /*68d20*/  LDL.LU R9, [R1+0x278] ;  /* 0x0002780001097983 */ /* 0x000ea40000300800 */
[----:B------:R-:W2:Y:S02]  /*68d30*/  LDL.LU R10, [R1+0x270] ;  /* 0x00027000010a7983 */ /* 0x000ea40000300800 */
[----:B------:R-:W3:Y:S01]  /*68d40*/  LDL.LU R11, [R1+0x34c] ;  /* 0x00034c00010b7983 */ /* 0x000ee20000300800 */
[----:B------:R-:W2:Y:S01]  /*68d50*/  LDL.LU R16, [R1+0x11c] ;  /* 0x00011c0001107983 */ /* 0x000ea20000300800 */
[----:B------:R-:W2:Y:S02]  /*68d60*/  LDL.LU R17, [R1+0x1bc] ;  /* 0x0001bc0001117983 */ /* 0x000ea40000300800 */
[----:B------:R-:W2:Y:S02]  /*68d70*/  LDL.LU R18, [R1+0x264] ;  /* 0x0002640001127983 */ /* 0x000ea40000300800 */
[----:B------:R-:W2:Y:S01]  /*68d80*/  LDL.LU R19, [R1+0x260] ;  /* 0x0002600001137983 */ /* 0x000ea20000300800 */
[----:B------:R-:W2:Y:S02]  /*68d90*/  LDL.LU R4, [R1+0x174c] ;  /* 0x00174c0001047983 */ /* 0x000ea40000300800 */
[----:B--2---:R-:W-:-:S02]  /*68da0*/  F2FP.PACK_AB R4, R25, R4 ;  /* 0x000000041904723e */ /* 0x004fc400000000ff */
[----:B------:R-:W2:Y:S02]  /*68db0*/  LDL.LU R25, [R1+0x1748] ;  /* 0x0017480001197983 */ /* 0x000ea40000300800 */
[----:B--2---:R-:W-:Y:S02]  /*68dc0*/  F2FP.PACK_AB R25, R5, R25 ;  /* 0x000000190519723e */ /* 0x004fe400000000ff */
[----:B------:R-:W5:Y:S02]  /*68dd0*/  LDL.LU R5, [R1+0x1744] ;  /* 0x0017440001057983 */ /* 0x000f640000300800 */
[----:B-----5:R-:W-:Y:S02]  /*68de0*/  F2FP.PACK_AB R5, R29, R5 ;  /* 0x000000051d05723e */ /* 0x020fe400000000ff */
[----:B------:R-:W2:Y:S01]  /*68df0*/  LDL.LU R29, [R1+0x1740] ;  /* 0x00174000011d7983 */ /* 0x000ea20000300800 */
[----:B------:R-:W-:Y:S02]  /*68e00*/  F2FP.PACK_AB R27, R16, R27 ;  /* 0x0000001b101b723e */ /* 0x000fe400000000ff */
[----:B------:R-:W-:-:S02]  /*68e10*/  F2FP.PACK_AB R7, R17, R7 ;  /* 0x000000071107723e */ /* 0x000fc400000000ff */
[----:B--2---:R-:W-:Y:S02]  /*68e20*/  F2FP.PACK_AB R26, R29, R26 ;  /* 0x0000001a1d1a723e */ /* 0x004fe400000000ff */
[----:B------:R-:W2:Y:S01]  /*68e30*/  LDL.LU R29, [R1+0x173c] ;  /* 0x00173c00011d7983 */ /* 0x000ea20000300800 */
[----:B------:R-:W2:Y:S02]  /*68e40*/  LDL.LU R28, [R1+0x1738] ;  /* 0x00173800011c7983 */ /* 0x000ea40000300800 */
[----:B------:R-:W-:Y:S02]  /*68e50*/  STL.64 [R1+0x1720], R26 ;  /* 0x0017201a01007387 */ /* 0x000fe40000100a00 */
[----:B------:R-:W-:Y:S01]  /*68e60*/  STL.64 [R1+0x1718], R24 ;  /* 0x0017181801007387 */ /* 0x000fe20000100a00 */
[----:B------:R-:W-:Y:S01]  /*68e70*/  STL.64 [R1+0x1730], R6 ;  /* 0x0017300601007387 */ /* 0x000fe20000100a00 */
[----:B------:R-:W-:Y:S01]  /*68e80*/  F2FP.PACK_AB R16, R18, R19 ;  /* 0x000000131210723e */ /* 0x000fe200000000ff */
[----:B------:R-:W-:Y:S01]  /*68e90*/  STL.64 [R1+0x1728], R4 ;  /* 0x0017280401007387 */ /* 0x000fe20000100a00 */
[----:B--2---:R-:W-:-:S02]  /*68ea0*/  F2FP.PACK_AB R19, R28, R29 ;  /* 0x0000001d1c13723e */ /* 0x004fc400000000ff */
[----:B------:R-:W-:Y:S01]  /*68eb0*/  F2FP.PACK_AB R20, R8, R20 ;  /* 0x000000140814723e */ /* 0x000fe200000000ff */
[----:B------:R-:W2:Y:S01]  /*68ec0*/  LDL.LU R28, [R1+0x3a4] ;  /* 0x0003a400011c7983 */ /* 0x000ea20000300800 */
[----:B------:R-:W-:-:S03]  /*68ed0*/  F2FP.PACK_AB R18, R12, R13 ;  /* 0x0000000d0c12723e */ /* 0x000fc600000000ff */
[----:B------:R-:W0:Y:S04]  /*68ee0*/  LDS.128 R4, [R3] ;  /* 0x0000000003047984 */ /* 0x000e280000000c00 */
[----:B--2---:R-:W-:Y:S01]  /*68ef0*/  STL [R1+0x1700], R28 ;  /* 0x0017001c01007387 */ /* 0x004fe20000100800 */
[----:B------:R-:W2:Y:S03]  /*68f00*/  LDL.LU R29, [R1+0x3a0] ;  /* 0x0003a000011d7983 */ /* 0x000ea60000300800 */
[----:B--2---:R-:W-:Y:S01]  /*68f10*/  STL [R1+0x1704], R29 ;  /* 0x0017041d01007387 */ /* 0x004fe20000100800 */
[----:B------:R-:W2:Y:S02]  /*68f20*/  LDL.LU R8, [R1+0x120] ;  /* 0x0001200001087983 */ /* 0x000ea40000300800 */
[----:B------:R-:W5:Y:S02]  /*68f30*/  LDL.LU R12, [R1+0x1e0] ;  /* 0x0001e000010c7983 */ /* 0x000f640000300800 */
[----:B0-----:R-:W-:Y:S01]  /*68f40*/  STL.64 [R1+0x100], R4 ;  /* 0x0001000401007387 */ /* 0x001fe20000100a00 */
[----:B------:R-:W-:Y:S01]  /*68f50*/  STL.64 [R1+0x108], R6 ;  /* 0x0001080601007387 */ /* 0x000fe20000100a00 */
[----:B------:R-:W-:Y:S01]  /*68f60*/  F2FP.PACK_AB R17, R9, R10 ;  /* 0x0000000a0911723e */ /* 0x000fe200000000ff */
[----:B------:R-:W0:Y:S02]  /*68f70*/  LDS.128 R4, [R2] ;  /* 0x0000000002047984 */ /* 0x000e240000000c00 */
[----:B-----5:R1:W-:Y:S04]  /*68f80*/  STL [R1+0x1714], R12 ;  /* 0x0017140c01007387 */ /* 0x0203e80000100800 */
[----:B-1----:R-:W2:Y:S01]  /*68f90*/  LDL.LU R12, [R1+0x124] ;  /* 0x00012400010c7983 */ /* 0x002ea20000300800 */
[----:B------:R-:W5:Y:S03]  /*68fa0*/  LDL.LU R9, [R1+0x128] ;  /* 0x0001280001097983 */ /* 0x000f660000300800 */
[----:B-----5:R1:W-:Y:S04]  /*68fb0*/  STL [R1+0x1710], R9 ;  /* 0x0017100901007387 */ /* 0x0203e80000100800 */
[----:B-1----:R-:W5:Y:S01]  /*68fc0*/  LDL.LU R9, [R1+0x1e4] ;  /* 0x0001e40001097983 */ /* 0x002f620000300800 */
[----:B------:R-:W2:Y:S03]  /*68fd0*/  LDL.LU R13, [R1+0x1e8] ;  /* 0x0001e800010d7983 */ /* 0x000ea60000300800 */
[----:B--2---:R1:W-:Y:S04]  /*68fe0*/  STL [R1+0x170c], R13 ;  /* 0x00170c0d01007387 */ /* 0x0043e80000100800 */
[----:B-1----:R-:W2:Y:S01]  /*68ff0*/  LDL.LU R13, [R1+0x12c] ;  /* 0x00012c00010d7983 */ /* 0x002ea20000300800 */
[----:B------:R-:W2:Y:S01]  /*69000*/  LDL.LU R29, [R1+0x134] ;  /* 0x00013400011d7983 */ /* 0x000ea20000300800 */
[----:B----4-:R-:W-:-:S02]  /*69010*/  F2FP.PACK_AB R22, R14, R22 ;  /* 0x000000160e16723e */ /* 0x010fc400000000ff */
[----:B---3--:R-:W-:Y:S02]  /*69020*/  F2FP.PACK_AB R21, R11, R21 ;  /* 0x000000150b15723e */ /* 0x008fe400000000ff */
[----:B------:R-:W-:Y:S02]  /*69030*/  LOP3.LUT R26, R3, 0x40, RZ, 0x3c, !PT ;  /* 0x00000040031a7812 */ /* 0x000fe400078e3cff */
[----:B------:R-:W-:Y:S02]  /*69040*/  F2FP.PACK_AB R23, R15, R23 ;  /* 0x000000170f17723e */ /* 0x000fe400000000ff */
[----:B------:R-:W-:Y:S01]  /*69050*/  LOP3.LUT R27, R3, 0x60, RZ, 0x3c, !PT ;  /* 0x00000060031b7812 */ /* 0x000fe200078e3cff */
[----:B--2---:R1:W-:Y:S04]  /*69060*/  STL [R1+0x1708], R29 ;  /* 0x0017081d01007387 */ /* 0x0043e80000100800 */
[----:B-1----:R-:W2:Y:S01]  /*69070*/  LDL.LU R29, [R1+0x1ec] ;  /* 0x0001ec00011d7983 */ /* 0x002ea20000300800 */
[----:B------:R-:W3:Y:S02]  /*69080*/  LDL.LU R10, [R1+0x130] ;  /* 0x00013000010a7983 */ /* 0x000ee40000300800 */
[----:B------:R-:W4:Y:S02]  /*69090*/  LDL.LU R28, [R1+0x1f4] ;  /* 0x0001f400011c7983 */ /* 0x000f240000300800 */
[----:B------:R-:W4:Y:S01]  /*690a0*/  LDL.LU R14, [R1+0x1f0] ;  /* 0x0001f000010e7983 */ /* 0x000f220000300800 */
[----:B------:R-:W2:Y:S01]  /*690b0*/  LDL.LU R11, [R1+0x138] ;  /* 0x00013800010b7983 */ /* 0x000ea20000300800 */
[----:B------:R-:W2:Y:S02]  /*690c0*/  LDL.LU R15, [R1+0x1f8] ;  /* 0x0001f800010f7983 */ /* 0x000ea40000300800 */
[----:B0-----:R-:W-:Y:S02]  /*690d0*/  STL.64 [R1+0x30], R4 ;  /* 0x0000300401007387 */ /* 0x001fe40000100a00 */
[----:B------:R-:W-:Y:S02]  /*690e0*/  STL.64 [R1+0x38], R6 ;  /* 0x0000380601007387 */ /* 0x000fe40000100a00 */
[----:B------:R-:W0:Y:S02]  /*690f0*/  LDS.128 R4, [R26] ;  /* 0x000000001a047984 */ /* 0x000e240000000c00 */
[----:B------:R-:W1:Y:S04]  /*69100*/  LDS.128 R24, [R27] ;  /* 0x000000001b187984 */ /* 0x000e680000000c00 */
[----:B------:R-:W-:Y:S06]  /*69110*/  BAR.SYNC.DEFER_BLOCKING 0x0 ;  /* 0x0000000000007b1d */ /* 0x000fec0000010000 */
[----:B0-----:R-:W-:Y:S01]  /*69120*/  STL.64 [R1+0x20], R4 ;  /* 0x0000200401007387 */ /* 0x001fe20000100a00 */
[----:B------:R0:W-:Y:S03]  /*69130*/  STL.64 [R1+0x28], R6 ;  /* 0x0000280601007387 */ /* 0x0001e60000100a00 */
[----:B0-----:R-:W2:Y:S01]  /*69140*/  LDL.LU.64 R6, [R1+0x1730] ;  /* 0x0017300001067983 */ /* 0x001ea20000300a00 */
[----:B------:R-:W2:Y:S02]  /*69150*/  LDL.LU.64 R4, [R1+0x1728] ;  /* 0x0017280001047983 */ /* 0x000ea40000300a00 */
[----:B-1----:R-:W-:Y:S02]  /*69160*/  STL.64 [R1+0x10], R24 ;  /* 0x0000101801007387 */ /* 0x002fe40000100a00 */
[----:B------:R0:W-:Y:S02]  /*69170*/  STL.64 [R1+0x18], R26 ;  /* 0x0000181a01007387 */ /* 0x0001e40000100a00 */
[----:B0-----:R-:W3:Y:S01]  /*69180*/  LDL.LU.64 R26, [R1+0x1720] ;  /* 0x00172000011a7983 */ /* 0x001ee20000300a00 */
[----:B------:R-:W3:Y:S03]  /*69190*/  LDL.LU.64 R24, [R1+0x1718] ;  /* 0x0017180001187983 */ /* 0x000ee60000300a00 */
[----:B------:R-:W-:Y:S04]  /*691a0*/  STS.128 [R0+0x800], R16 ;  /* 0x0008001000007388 */ /* 0x000fe80000000c00 */
[----:B------:R-:W-:Y:S01]  /*691b0*/  STS.128 [R0+0x880], R20 ;  /* 0x0008801400007388 */ /* 0x000fe20000000c00 */
[----:B------:R-:W-:-:S03]  /*691c0*/  F2FP.PACK_AB R8, R12, R8 ;  /* 0x000000080c08723e */ /* 0x000fc600000000ff */
[----:B--2---:R-:W-:Y:S04]  /*691d0*/  STS.128 [R0+0x80], R4 ;  /* 0x0000800400007388 */ /* 0x004fe80000000c00 */
[----:B---3--:R0:W-:Y:S01]  /*691e0*/  STS.128 [R0], R24 ;  /* 0x0000001800007388 */ /* 0x0081e20000000c00 */
[----:B------:R-:W-:Y:S06]  /*691f0*/  BAR.SYNC.DEFER_BLOCKING 0x0 ;  /* 0x0000000000007b1d */ /* 0x000fec0000010000 */
[----:B0-----:R-:W2:Y:S01]  /*69200*/  LDL.LU R24, [R1+0x39c] ;  /* 0x00039c0001187983 */ /* 0x001ea20000300800 */
[----:B------:R-:W2:Y:S02]  /*69210*/  LDL.LU R25, [R1+0x398] ;  /* 0x0003980001197983 */ /* 0x000ea40000300800 */
[----:B------:R-:W3:Y:S02]  /*69220*/  LDL.LU R26, [R1+0x2e4] ;  /* 0x0002e400011a7983 */ /* 0x000ee40000300800 */
[----:B------:R-:W3:Y:S01]  /*69230*/  LDL.LU R27, [R1+0x2e0] ;  /* 0x0002e000011b7983 */ /* 0x000ee20000300800 */
        /* <DEDUP_REMOVED lines=12> */
[----:B------:R-:W5:Y:S02]  /*69300*/  LDL.LU R12, [R1+0x1714] ;  /* 0x00171400010c7983 */ /* 0x000f640000300800 */
[----:B-----5:R-:W-:-:S02]  /*69310*/  F2FP.PACK_AB R12, R9, R12 ;  /* 0x0000000c090c723e */ /* 0x020fc400000000ff */
[----:B------:R-:W5:Y:S02]  /*69320*/  LDL.LU R9, [R1+0x1710] ;  /* 0x0017100001097983 */ /* 0x000f640000300800 */
[----:B-----5:R-:W-:Y:S02]  /*69330*/  F2FP.PACK_AB R9, R13, R9 ;  /* 0x000000090d09723e */ /* 0x020fe400000000ff */
[----:B------:R-:W5:Y:S02]  /*69340*/  LDL.LU R13, [R1+0x170c] ;  /* 0x00170c00010d7983 */ /* 0x000f640000300800 */
[----:B-----5:R-:W-:Y:S02]  /*69350*/  F2FP.PACK_AB R13, R29, R13 ;  /* 0x0000000d1d0d723e */ /* 0x020fe400000000ff */
[----:B------:R-:W5:Y:S01]  /*69360*/  LDL.LU R29, [R1+0x1708] ;  /* 0x00170800011d7983 */ /* 0x000f620000300800 */
[----:B--2---:R-:W-:Y:S02]  /*69370*/  F2FP.PACK_AB R11, R20, R11 ;  /* 0x0000000b140b723e */ /* 0x004fe400000000ff */
[----:B----4-:R-:W-:-:S02]  /*69380*/  F2FP.PACK_AB R14, R28, R14 ;  /* 0x0000000e1c0e723e */ /* 0x010fc400000000ff */
[----:B------:R-:W-:Y:S02]  /*69390*/  F2FP.PACK_AB R15, R21, R15 ;  /* 0x0000000f150f723e */ /* 0x000fe400000000ff */
[----:B------:R-:W-:Y:S01]  /*693a0*/  F2FP.PACK_AB R5, R17, R5 ;  /* 0x000000051105723e */ /* 0x000fe200000000ff */
[----:B------:R-:W-:Y:S01]  /*693b0*/  F2FP.PACK_AB R17, R18, R19 ;  /* 0x000000131211723e */ /* 0x000fe200000000ff */
[----:B------:R-:W-:Y:S02]  /*693c0*/  F2FP.PACK_AB R18, R24, R25 ;  /* 0x000000191812723e */ /* 0x000fe400000000ff */
[----:B-----5:R-:W-:Y:S02]  /*693d0*/  F2FP.PACK_AB R10, R29, R10 ;  /* 0x0000000a1d0a723e */ /* 0x020fe400000000ff */
[----:B------:R-:W2:Y:S01]  /*693e0*/  LDL.LU R29, [R1+0x1704] ;  /* 0x00170400011d7983 */ /* 0x000ea20000300800 */
[----:B------:R-:W2:Y:S02]  /*693f0*/  LDL.LU R28, [R1+0x1700] ;  /* 0x00170000011c7983 */ /* 0x000ea40000300800 */
[----:B------:R-:W-:Y:S02]  /*69400*/  STL.64 [R1+0x16e8], R10 ;  /* 0x0016e80a01007387 */ /* 0x000fe40000100a00 */
[----:B------:R-:W-:Y:S01]  /*69410*/  STL.64 [R1+0x16e0], R8 ;  /* 0x0016e00801007387 */ /* 0x000fe20000100a00 */
[----:B------:R-:W-:Y:S01]  /*69420*/  STL.64 [R1+0x16f8], R14 ;  /* 0x0016f80e01007387 */ /* 0x000fe20000100a00 */
[----:B------:R-:W-:Y:S02]  /*69430*/  STL.64 [R1+0x16f0], R12 ;  /* 0x0016f00c01007387 */ /* 0x000fe40000100a00 */
[----:B------:R-:W0:Y:S04]  /*69440*/  LDS.128 R12, [R3] ;  /* 0x00000000030c7984 */ /* 0x000e280000000c00 */
[----:B------:R-:W4:Y:S01]  /*69450*/  LDL.LU R20, [R1+0x140] ;  /* 0x0001400001147983 */ /* 0x000f220000300800 */
[----:B------:R-:W1:Y:S04]  /*69460*/  LDS.128 R8, [R2] ;  /* 0x0000000002087984 */ /* 0x000e680000000c00 */
[----:B0-----:R-:W-:Y:S01]  /*69470*/  STL.64 [R1], R12 ;  /* 0x0000000c01007387 */ /* 0x001fe20000100a00 */
[----:B------:R-:W-:Y:S02]  /*69480*/  STL.64 [R1+0x8], R14 ;  /* 0x0000080e01007387 */ /* 0x000fe40000100a00 */
[----:B------:R-:W5:Y:S02]  /*69490*/  LDL.LU R24, [R1+0x220] ;  /* 0x0002200001187983 */ /* 0x000f640000300800 */
[----:B-1----:R-:W-:Y:S01]  /*694a0*/  STL.64 [R1+0x360], R8 ;  /* 0x0003600801007387 */ /* 0x002fe20000100a00 */
[----:B------:R-:W-:Y:S04]  /*694b0*/  STL.64 [R1+0x368], R10 ;  /* 0x0003680a01007387 */ /* 0x000fe80000100a00 */
[----:B-----5:R0:W-:Y:S04]  /*694c0*/  STL [R1+0x16dc], R24 ;  /* 0x0016dc1801007387 */ /* 0x0201e80000100800 */
[----:B0-----:R-:W4:Y:S01]  /*694d0*/  LDL.LU R24, [R1+0x144] ;  /* 0x0001440001187983 */ /* 0x001f220000300800 */
[----:B------:R-:W5:Y:S01]  /*694e0*/  LDL.LU R21, [R1+0x148] ;  /* 0x0001480001157983 */ /* 0x000f620000300800 */
[----:B--2---:R-:W-:-:S02]  /*694f0*/  F2FP.PACK_AB R19, R28, R29 ;  /* 0x0000001d1c13723e */ /* 0x004fc400000000ff */
[----:B------:R-:W-:Y:S01]  /*69500*/  F2FP.PACK_AB R6, R6, R7 ;  /* 0x000000070606723e */ /* 0x000fe200000000ff */
[----:B---3--:R-:W-:Y:S02]  /*69510*/  F2FP.PACK_AB R7, R26, R27 ;  /* 0x0000001b1a07723e */ /* 0x008fe400000000ff */
[----:B------:R-:W0:Y:S02]  /*69520*/  S2R R27, SR_TID.X ;  /* 0x00000000001b7919 */ /* 0x000e240000002100 */
[C---:B0-----:R-:W-:Y:S01]  /*69530*/  IMAD.SHL.U32 R10, R27.reuse, 0x800, RZ ;  /* 0x000008001b0a7824 */ /* 0x041fe200078e00ff */
[C---:B------:R-:W-:Y:S02]  /*69540*/  SHF.L.U32 R11, R27.reuse, 0xb, RZ ;  /* 0x0000000b1b0b7819 */ /* 0x040fe400000006ff */
[----:B------:R-:W-:Y:S02]  /*69550*/  LOP3.LUT R3, R27, 0xff, RZ, 0xc0, !PT ;  /* 0x000000ff1b037812 */ /* 0x000fe400078ec0ff */
[----:B------:R-:W-:-:S02]  /*69560*/  LOP3.LUT R10, R10, 0x3000, RZ, 0xc0, !PT ;  /* 0x000030000a0a7812 */ /* 0x000fc400078ec0ff */
[----:B------:R-:W-:Y:S01]  /*69570*/  LOP3.LUT R11, R11, 0x3000, RZ, 0xc0, !PT ;  /* 0x000030000b0b7812 */ /* 0x000fe200078ec0ff */
[----:B-----5:R0:W-:Y:S04]  /*69580*/  STL [R1+0x16d8], R21 ;  /* 0x0016d81501007387 */ /* 0x0201e80000100800 */
[----:B0-----:R-:W2:Y:S01]  /*69590*/  LDL.LU R21, [R1+0x224] ;  /* 0x0002240001157983 */ /* 0x001ea20000300800 */
[----:B------:R-:W3:Y:S01]  /*695a0*/  LDL.LU R28, [R1+0x22c] ;  /* 0x00022c00011c7983 */ /* 0x000ee20000300800 */
[C---:B------:R-:W-:Y:S02]  /*695b0*/  LEA R10, R3.reuse, R10, 0x4 ;  /* 0x0000000a030a7211 */ /* 0x040fe400078e20ff */
[----:B------:R-:W-:Y:S02]  /*695c0*/  LEA R11, R3, R11, 0x4 ;  /* 0x0000000b030b7211 */ /* 0x000fe400078e20ff */
[----:B------:R-:W-:-:S02]  /*695d0*/  LOP3.LUT R10, R10, 0x40, RZ, 0x3c, !PT ;  /* 0x000000400a0a7812 */ /* 0x000fc400078e3cff */
[----:B------:R-:W-:-:S03]  /*695e0*/  LOP3.LUT R11, R11, 0x60, RZ, 0x3c, !PT ;  /* 0x000000600b0b7812 */ /* 0x000fc600078e3cff */
[----:B------:R-:W0:Y:S03]  /*695f0*/  LDS.128 R12, [R10] ;  /* 0x000000000a0c7984 */ /* 0x000e260000000c00 */
[----:B------:R-:W1:Y:S01]  /*69600*/  LDS.128 R8, [R11] ;  /* 0x000000000b087984 */ /* 0x000e620000000c00 */
[----:B------:R-:W-:Y:S02]  /*69610*/  F2FP.PACK_AB R4, R22, R4 ;  /* 0x000000041604723e */ /* 0x000fe400000000ff */
[----:B------:R-:W-:Y:S01]  /*69620*/  F2FP.PACK_AB R16, R23, R16 ;  /* 0x000000101710723e */ /* 0x000fe200000000ff */
[----:B------:R-:W-:Y:S06]  /*69630*/  BAR.SYNC.DEFER_BLOCKING 0x0 ;  /* 0x0000000000007b1d */ /* 0x000fec0000010000 */
[----:B---3--:R3:W-:Y:S04]  /*69640*/  STL [R1+0x16d4], R28 ;  /* 0x0016d41c01007387 */ /* 0x0087e80000100800 */
[----:B---3--:R-:W3:Y:S01]  /*69650*/  LDL.LU R28, [R1+0x14c] ;  /* 0x00014c00011c7983 */ /* 0x008ee20000300800 */
[----:B------:R-:W5:Y:S02]  /*69660*/  LDL.LU R25, [R1+0x228] ;  /* 0x0002280001197983 */ /* 0x000f640000300800 */
[----:B------:R-:W2:Y:S02]  /*69670*/  LDL.LU R29, [R1+0x154] ;  /* 0x00015400011d7983 */ /* 0x000ea40000300800 */
[----:B------:R-:W2:Y:S01]  /*69680*/  LDL.LU R22, [R1+0x150] ;  /* 0x0001500001167983 */ /* 0x000ea20000300800 */
[----:B------:R-:W2:Y:S01]  /*69690*/  LDL.LU R2, [R1+0x234] ;  /* 0x0002340001027983 */ /* 0x000ea20000300800 */
[----:B------:R-:W2:Y:S02]  /*696a0*/  LDL.LU R26, [R1+0x230] ;  /* 0x00023000011a7983 */ /* 0x000ea40000300800 */
[----:B------:R-:W2:Y:S02]  /*696b0*/  LDL.LU R23, [R1+0x15c] ;  /* 0x00015c0001177983 */ /* 0x000ea40000300800 */
[----:B------:R-:W2:Y:S01]  /*696c0*/  LDL.LU R3, [R1+0x23c] ;  /* 0x00023c0001037983 */ /* 0x000ea20000300800 */
[----:B------:R-:W2:Y:S01]  /*696d0*/  LDL.LU R27, [R1+0x238] ;  /* 0x00023800011b7983 */ /* 0x000ea20000300800 */
[----:B0-----:R-:W-:Y:S02]  /*696e0*/  STL.64 [R1+0x350], R12 ;  /* 0x0003500c01007387 */ /* 0x001fe40000100a00 */
[----:B------:R0:W-:Y:S02]  /*696f0*/  STL.64 [R1+0x358], R14 ;  /* 0x0003580e01007387 */ /* 0x0001e40000100a00 */
        /* <DEDUP_REMOVED lines=8> */
[----:B----4-:R-:W-:-:S03]  /*69780*/  F2FP.PACK_AB R20, R24, R20 ;  /* 0x000000141814723e */ /* 0x010fc600000000ff */
[----:B--2---:R-:W-:Y:S04]  /*69790*/  STS.128 [R0+0x80], R12 ;  /* 0x0000800c00007388 */ /* 0x004fe80000000c00 */
[----:B---3--:R0:W-:Y:S01]  /*697a0*/  STS.128 [R0], R8 ;  /* 0x0000000800007388 */ /* 0x0081e20000000c00 */
[----:B------:R-:W-:Y:S02]  /*697b0*/  F2FP.PACK_AB R22, R29, R22 ;  /* 0x000000161d16723e */ /* 0x000fe400000000ff */
        /* <DEDUP_REMOVED lines=13> */
[----:B------:R-:W4:Y:S01]  /*69890*/  LDL.LU R7, [R1+0x3bc] ;  /* 0x0003bc0001077983 */ /* 0x000f220000300800 */
[----:B------:R-:W2:Y:S01]  /*698a0*/  LDL.LU R16, [R1+0x304] ;  /* 0x0003040001107983 */ /* 0x000ea20000300800 */
[----:B------:R-:W2:Y:S02]  /*698b0*/  LDL.LU R17, [R1+0x3ac] ;  /* 0x0003ac0001117983 */ /* 0x000ea40000300800 */
[----:B------:R-:W2:Y:S02]  /*698c0*/  LDL.LU R18, [R1+0x30c] ;  /* 0x00030c0001127983 */ /* 0x000ea40000300800 */
[----:B------:R-:W3:Y:S01]  /*698d0*/  LDL.LU R19, [R1+0x3b4] ;  /* 0x0003b40001137983 */ /* 0x000ee20000300800 */
[----:B------:R-:W2:Y:S02]  /*698e0*/  LDL.LU R24, [R1+0x16dc] ;  /* 0x0016dc0001187983 */ /* 0x000ea40000300800 */
[----:B--2---:R-:W-:-:S02]  /*698f0*/  F2FP.PACK_AB R24, R21, R24 ;  /* 0x000000181518723e */ /* 0x004fc400000000ff */
[----:B------:R-:W2:Y:S02]  /*69900*/  LDL.LU R21, [R1+0x16d8] ;  /* 0x0016d80001157983 */ /* 0x000ea40000300800 */
[----:B--2---:R-:W-:Y:S02]  /*69910*/  F2FP.PACK_AB R21, R28, R21 ;  /* 0x000000151c15723e */ /* 0x004fe400000000ff */
[----:B------:R-:W5:Y:S01]  /*69920*/  LDL.LU R28, [R1+0x16d4] ;  /* 0x0016d400011c7983 */ /* 0x000f620000300800 */
[----:B------:R-:W-:Y:S02]  /*69930*/  F2FP.PACK_AB R6, R6, R12 ;  /* 0x0000000c0606723e */ /* 0x000fe400000000ff */
[----:B------:R-:W0:Y:S01]  /*69940*/  S2R R12, SR_TID.X ;  /* 0x00000000000c7919 */ /* 0x000e220000002100 */
[----:B----4-:R-:W-:Y:S02]  /*69950*/  F2FP.PACK_AB R10, R7, R10 ;  /* 0x0000000a070a723e */ /* 0x010fe400000000ff */
[----:B------:R-:W-:Y:S01]  /*69960*/  F2FP.PACK_AB R4, R16, R4 ;  /* 0x000000041004723e */ /* 0x000fe200000000ff */
[----:B------:R-:W-:Y:S01]  /*69970*/  F2FP.PACK_AB R7, R13, R14 ;  /* 0x0000000e0d07723e */ /* 0x000fe200000000ff */
[----:B------:R-:W-:-:S02]  /*69980*/  F2FP.PACK_AB R11, R15, R11 ;  /* 0x0000000b0f0b723e */ /* 0x000fc400000000ff */
[----:B------:R-:W-:Y:S02]  /*69990*/  F2FP.PACK_AB R8, R17, R8 ;  /* 0x000000081108723e */ /* 0x000fe400000000ff */
[----:B------:R-:W-:Y:S02]  /*699a0*/  F2FP.PACK_AB R5, R18, R5 ;  /* 0x000000051205723e */ /* 0x000fe400000000ff */
[----:B---3--:R-:W-:Y:S02]  /*699b0*/  F2FP.PACK_AB R9, R19, R9 ;  /* 0x000000091309723e */ /* 0x008fe400000000ff */
[C---:B0-----:R-:W-:Y:S02]  /*699c0*/  LOP3.LUT R16, R12.reuse, 0xff, RZ, 0xc0, !PT ;  /* 0x000000ff0c107812 */ /* 0x041fe400078ec0ff */
[C---:B------:R-:W-:Y:S02]  /*699d0*/  SHF.L.U32 R15, R12.reuse, 0xb, RZ ;  /* 0x0000000b0c0f7819 */ /* 0x040fe400000006ff */
[C---:B------:R-:W-:Y:S01]  /*699e0*/  SHF.L.U32 R14, R12.reuse, 0xb, RZ ;  /* 0x0000000b0c0e7819 */ /* 0x040fe200000006ff */
[C---:B------:R-:W-:Y:S01]  /*699f0*/  IMAD.SHL.U32 R13, R12.reuse, 0x800, RZ ;  /* 0x000008000c0d7824 */ /* 0x040fe200078e00ff */
[----:B------:R-:W-:-:S04]  /*69a00*/  SHF.L.U32 R12, R12, 0xb, RZ ;  /* 0x0000000b0c0c7819 */ /* 0x000fc800000006ff */
[----:B------:R-:W-:Y:S02]  /*69a10*/  LOP3.LUT R12, R12, 0x3000, RZ, 0xc0, !PT ;  /* 0x000030000c0c7812 */ /* 0x000fe400078ec0ff */
[----:B------:R-:W-:Y:S02]  /*69a20*/  LOP3.LUT R15, R15, 0x3000, RZ, 0xc0, !PT ;  /* 0x000030000f0f7812 */ /* 0x000fe400078ec0ff */
[----:B------:R-:W-:Y:S02]  /*69a30*/  LOP3.LUT R14, R14, 0x3000, RZ, 0xc0, !PT ;  /* 0x000030000e0e7812 */ /* 0x000fe400078ec0ff */
[----:B------:R-:W-:Y:S01]  /*69a40*/  LOP3.LUT R13, R13, 0x3000, RZ, 0xc0, !PT ;  /* 0x000030000d0d7812 */ /* 0x000fe200078ec0ff */
[----:B------:R-:W-:Y:S01]  /*69a50*/  IMAD R12, R16, 0x10, R12 ;  /* 0x00000010100c7824 */ /* 0x000fe200078e020c */
[----:B-----5:R-:W-:Y:S02]  /*69a60*/  F2FP.PACK_AB R25, R28, R25 ;  /* 0x000000191c19723e */ /* 0x020fe400000000ff */
[----:B------:R-:W2:Y:S01]  /*69a70*/  LDL.LU R28, [R1+0x16d0] ;  /* 0x0016d000011c7983 */ /* 0x000ea20000300800 */
[----:B------:R-:W3:Y:S02]  /*69a80*/  LDL.LU R29, [R1+0x16cc] ;  /* 0x0016cc00011d7983 */ /* 0x000ee40000300800 */
[----:B------:R-:W4:Y:S02]  /*69a90*/  LDL.LU R2, [R1+0x16c8] ;  /* 0x0016c80001027983 */ /* 0x000f240000300800 */
[C---:B------:R-:W-:Y:S01]  /*69aa0*/  IMAD R15, R16.reuse, 0x10, R15 ;  /* 0x00000010100f7824 */ /* 0x040fe200078e020f */
[----:B------:R-:W-:-:S02]  /*69ab0*/  LEA R14, R16, R14, 0x4 ;  /* 0x0000000e100e7211 */ /* 0x000fc400078e20ff */
[----:B------:R-:W-:Y:S02]  /*69ac0*/  LEA R13, R16, R13, 0x4 ;  /* 0x0000000d100d7211 */ /* 0x000fe400078e20ff */
[----:B------:R-:W0:Y:S01]  /*69ad0*/  LDS.128 R16, [R12] ;  /* 0x000000000c107984 */ /* 0x000e220000000c00 */
[----:B------:R-:W-:Y:S02]  /*69ae0*/  F2FP.PACK_AB R27, R3, R27 ;  /* 0x0000001b031b723e */ /* 0x000fe400000000ff */
[----:B------:R-:W-:Y:S02]  /*69af0*/  LOP3.LUT R13, R13, 0x20, RZ, 0x3c, !PT ;  /* 0x000000200d0d7812 */ /* 0x000fe400078e3cff */
[----:B------:R-:W-:Y:S02]  /*69b00*/  LOP3.LUT R14, R14, 0x40, RZ, 0x3c, !PT ;  /* 0x000000400e0e7812 */ /* 0x000fe400078e3cff */
[----:B------:R-:W-:Y:S02]  /*69b10*/  LOP3.LUT R15, R15, 0x60, RZ, 0x3c, !PT ;  /* 0x000000600f0f7812 */ /* 0x000fe400078e3cff */
[----:B----4-:R-:W-:-:S02]  /*69b20*/  F2FP.PACK_AB R23, R23, R2 ;  /* 0x000000021717723e */ /* 0x010fc400000000ff */
[----:B------:R-:W4:Y:S01]  /*69b30*/  LDL.LU R2, [R1+0x16c4] ;  /* 0x0016c40001027983 */ /* 0x000f220000300800 */
[----:B------:R-:W4:Y:S02]  /*69b40*/  LDL.LU R3, [R1+0x16c0] ;  /* 0x0016c00001037983 */ /* 0x000f240000300800 */
[----:B0-----:R-:W-:Y:S02]  /*69b50*/  STL.64 [R1+0x330], R16 ;  /* 0x0003301001007387 */ /* 0x001fe40000100a00 */
[----:B------:R-:W-:Y:S02]  /*69b60*/  STL.64 [R1+0x338], R18 ;  /* 0x0003381201007387 */ /* 0x000fe40000100a00 */
[----:B------:R-:W0:Y:S04]  /*69b70*/  LDS.128 R16, [R13] ;  /* 0x000000000d107984 */ /* 0x000e280000000c00 */
[----:B0-----:R-:W-:Y:S01]  /*69b80*/  STL.64 [R1+0x320], R16 ;  /* 0x0003201001007387 */ /* 0x001fe20000100a00 */
[----:B------:R-:W-:Y:S02]  /*69b90*/  STL.64 [R1+0x328], R18 ;  /* 0x0003281201007387 */ /* 0x000fe40000100a00 */
[----:B------:R-:W0:Y:S02]  /*69ba0*/  LDS.128 R16, [R14] ;  /* 0x000000000e107984 */ /* 0x000e240000000c00 */
[----:B------:R-:W1:Y:S04]  /*69bb0*/  LDS.128 R12, [R15] ;  /* 0x000000000f0c7984 */ /* 0x000e680000000c00 */
[----:B------:R-:W-:Y:S06]  /*69bc0*/  BAR.SYNC.DEFER_BLOCKING 0x0 ;  /* 0x0000000000007b1d */ /* 0x000fec0000010000 */
[----:B0-----:R0:W-:Y:S01]  /*69bd0*/  STL.64 [R1+0x310], R16 ;  /* 0x0003101001007387 */ /* 0x0011e20000100a00 */
[----:B------:R5:W-:Y:S03]  /*69be0*/  STL.64 [R1+0x318], R18 ;  /* 0x0003181201007387 */ /* 0x000be60000100a00 */
[----:B0-----:R-:W2:Y:S01]  /*69bf0*/  LDL.LU R16, [R1+0x180] ;  /* 0x0001800001107983 */ /* 0x001ea20000300800 */
[----:B------:R-:W2:Y:S02]  /*69c00*/  LDL.LU R17, [R1+0x188] ;  /* 0x0001880001117983 */ /* 0x000ea40000300800 */
[----:B-1----:R0:W-:Y:S02]  /*69c10*/  STL.64 [R1+0x300], R12 ;  /* 0x0003000c01007387 */ /* 0x0021e40000100a00 */
[----:B------:R1:W-:Y:S01]  /*69c20*/  STL.64 [R1+0x308], R14 ;  /* 0x0003080e01007387 */ /* 0x0003e20000100a00 */
[----:B-----5:R-:W5:Y:S01]  /*69c30*/  LDL.LU R18, [R1+0x194] ;  /* 0x0001940001127983 */ /* 0x020f620000300800 */
[----:B------:R-:W5:Y:S03]  /*69c40*/  LDL.LU R19, [R1+0x190] ;  /* 0x0001900001137983 */ /* 0x000f660000300800 */
[----:B0-----:R-:W2:Y:S01]  /*69c50*/  LDL.LU R12, [R1+0x3c8] ;  /* 0x0003c800010c7983 */ /* 0x001ea20000300800 */
[----:B------:R-:W2:Y:S02]  /*69c60*/  LDL.LU R13, [R1+0x3d0] ;  /* 0x0003d000010d7983 */ /* 0x000ea40000300800 */
[----:B-1----:R-:W2:Y:S02]  /*69c70*/  LDL.LU R14, [R1+0x3d8] ;  /* 0x0003d800010e7983 */ /* 0x002ea40000300800 */
[----:B------:R-:W2:Y:S01]  /*69c80*/  LDL.LU R15, [R1+0x3e0] ;  /* 0x0003e000010f7983 */ /* 0x000ea20000300800 */
[----:B------:R-:W-:Y:S04]  /*69c90*/  STS.128 [R0], R20 ;  /* 0x0000001400007388 */ /* 0x000fe80000000c00 */
[----:B------:R-:W-:Y:S04]  /*69ca0*/  STS.128 [R0+0x80], R24 ;  /* 0x0000801800007388 */ /* 0x000fe80000000c00 */
[----:B------:R-:W-:Y:S04]  /*69cb0*/  STS.128 [R0+0x800], R4 ;  /* 0x0008000400007388 */ /* 0x000fe80000000c00 */
[----:B------:R-:W-:Y:S01]  /*69cc0*/  STS.128 [R0+0x880], R8 ;  /* 0x0008800800007388 */ /* 0x000fe20000000c00 */
[----:B------:R-:W-:Y:S06]  /*69cd0*/  BAR.SYNC.DEFER_BLOCKING 0x0 ;  /* 0x0000000000007b1d */ /* 0x000fec0000010000 */
[----:B--2---:R0:W-:Y:S04]  /*69ce0*/  STL.64 [R1+0x16a0], R14 ;  /* 0x0016a00e01007387 */ /* 0x0041e80000100a00 */
[----:B0-----:R-:W2:Y:S01]  /*69cf0*/  LDL.LU R14, [R1+0x184] ;  /* 0x00018400010e7983 */ /* 0x001ea20000300800 */
[----:B------:R-:W3:Y:S02]  /*69d00*/  LDL.LU R15, [R1+0x18c] ;  /* 0x00018c00010f7983 */ /* 0x000ee40000300800 */
[----:B------:R0:W-:Y:S02]  /*69d10*/  STL.64 [R1+0x1698], R12 ;  /* 0x0016980c01007387 */ /* 0x0001e40000100a00 */
[----:B------:R-:W3:Y:S01]  /*69d20*/  LDL.LU R22, [R1+0x390] ;  /* 0x0003900001167983 */ /* 0x000ee20000300800 */
[----:B------:R-:W3:Y:S01]  /*69d30*/  LDL.LU R23, [R1+0x3e4] ;  /* 0x0003e40001177983 */ /* 0x000ee20000300800 */
[----:B------:R-:W3:Y:S02]  /*69d40*/  LDL.LU R24, [R1+0x3d4] ;  /* 0x0003d40001187983 */ /* 0x000ee40000300800 */
[----:B------:R-:W3:Y:S02]  /*69d50*/  LDL.LU R25, [R1+0x388] ;  /* 0x0003880001197983 */ /* 0x000ee40000300800 */
[----:B------:R-:W3:Y:S01]  /*69d60*/  LDL.LU R26, [R1+0x3dc] ;  /* 0x0003dc00011a7983 */ /* 0x000ee20000300800 */
[----:B------:R-:W3:Y:S04]  /*69d70*/  LDL.LU R27, [R1+0x394] ;  /* 0x00039400011b7983 */ /* 0x000ee80000300800 */
[----:B0-----:R-:W0:Y:S02]  /*69d80*/  S2R R12, SR_TID.X ;  /* 0x00000000000c7919 */ /* 0x001e240000002100 */
[----:B0-----:R-:W-:-:S02]  /*69d90*/  LOP3.LUT R21, R12, 0xff, RZ, 0xc0, !PT ;  /* 0x000000ff0c157812 */ /* 0x001fc400078ec0ff */
[----:B------:R-:W-:-:S04]  /*69da0*/  SHF.L.U32 R13, R12, 0xb, RZ ;  /* 0x0000000b0c0d7819 */ /* 0x000fc800000006ff */
[----:B------:R-:W-:Y:S02]  /*69db0*/  LOP3.LUT R13, R13, 0x3000, RZ, 0xc0, !PT ;  /* 0x000030000d0d7812 */ /* 0x000fe400078ec0ff */
[----:B-----5:R-:W-:-:S03]  /*69dc0*/  F2FP.PACK_AB R18, R18, R19 ;  /* 0x000000131212723e */ /* 0x020fc600000000ff */
[----:B------:R-:W-:Y:S01]  /*69dd0*/  IMAD R13, R21, 0x10, R13 ;  /* 0x00000010150d7824 */ /* 0x000fe200078e020d */
[----:B----4-:R-:W-:-:S04]  /*69de0*/  F2FP.PACK_AB R19, R3, R2 ;  /* 0x000000020313723e */ /* 0x010fc800000000ff */
[----:B------:R-:W-:Y:S02]  /*69df0*/  LOP3.LUT R13, R13, 0x20, RZ, 0x3c, !PT ;  /* 0x000000200d0d7812 */ /* 0x000fe400078e3cff */
[----:B--2---:R-:W-:Y:S02]  /*69e00*/  F2FP.PACK_AB R16, R14, R16 ;  /* 0x000000100e10723e */ /* 0x004fe400000000ff */
[----:B---3--:R-:W-:Y:S01]  /*69e10*/  F2FP.PACK_AB R17, R15, R17 ;  /* 0x000000110f11723e */ /* 0x008fe200000000ff */
[C---:B------:R-:W-:Y:S02]  /*69e20*/  SHF.L.U32 R15, R12.reuse, 0xb, RZ ;  /* 0x0000000b0c0f7819 */ /* 0x040fe400000006ff */
[C---:B------:R-:W-:Y:S01]  /*69e30*/  IMAD.SHL.U32 R14, R12.reuse, 0x800, RZ ;  /* 0x000008000c0e7824 */ /* 0x040fe200078e00ff */
[----:B------:R-:W-:-:S04]  /*69e40*/  SHF.L.U32 R12, R12, 0xb, RZ ;  /* 0x0000000b0c0c7819 */ /* 0x000fc800000006ff */
[----:B------:R-:W-:Y:S01]  /*69e50*/  LOP3.LUT R12, R12, 0x3000, RZ, 0xc0, !PT ;  /* 0x000030000c0c7812 */ /* 0x000fe200078ec0ff */
[----:B------:R-:W-:Y:S03]  /*69e60*/  STL.64 [R1+0x16b0], R26 ;  /* 0x0016b01a01007387 */ /* 0x000fe60000100a00 */
[----:B------:R-:W-:Y:S01]  /*69e70*/  LEA R12, R21, R12, 0x4 ;  /* 0x0000000c150c7211 */ /* 0x000fe200078e20ff */
[----:B------:R-:W-:Y:S01]  /*69e80*/  STL.64 [R1+0x16a8], R24 ;  /* 0x0016a81801007387 */ /* 0x000fe20000100a00 */
[----:B------:R-:W2:Y:S02]  /*69e90*/  LDL.LU R4, [R1+0x268] ;  /* 0x0002680001047983 */ /* 0x000ea40000300800 */
[----:B------:R-:W3:Y:S02]  /*69ea0*/  LDL.LU R5, [R1+0x274] ;  /* 0x0002740001057983 */ /* 0x000ee40000300800 */
[----:B------:R-:W4:Y:S01]  /*69eb0*/  LDL.LU R6, [R1+0x280] ;  /* 0x0002800001067983 */ /* 0x000f220000300800 */
[----:B------:R-:W0:Y:S04]  /*69ec0*/  LDS.128 R24, [R12] ;  /* 0x000000000c187984 */ /* 0x000e280000000c00 */
[----:B------:R-:W5:Y:S01]  /*69ed0*/  LDL.LU R7, [R1+0x290] ;  /* 0x0002900001077983 */ /* 0x000f620000300800 */
[----:B------:R-:W2:Y:S02]  /*69ee0*/  LDL.LU R8, [R1+0x37c] ;  /* 0x00037c0001087983 */ /* 0x000ea40000300800 */
[----:B------:R-:W2:Y:S02]  /*69ef0*/  LDL.LU R9, [R1+0x378] ;  /* 0x0003780001097983 */ /* 0x000ea40000300800 */
[----:B------:R-:W3:Y:S01]  /*69f00*/  LDL.LU R10, [R1+0x3cc] ;  /* 0x0003cc00010a7983 */ /* 0x000ee20000300800 */
[----:B------:R-:W3:Y:S01]  /*69f10*/  LDL.LU R11, [R1+0x38c] ;  /* 0x00038c00010b7983 */ /* 0x000ee20000300800 */
[----:B------:R-:W3:Y:S02]  /*69f20*/  LDL.LU R3, [R1+0x16bc] ;  /* 0x0016bc0001037983 */ /* 0x000ee40000300800 */
[----:B------:R-:W3:Y:S02]  /*69f30*/  LDL.LU R2, [R1+0x16b8] ;  /* 0x0016b80001027983 */ /* 0x000ee40000300800 */
[----:B------:R-:W4:Y:S01]  /*69f40*/  LDL.LU R20, [R1+0x60] ;  /* 0x0000600001147983 */ /* 0x000f220000300800 */
[----:B------:R-:W-:Y:S01]  /*69f50*/  LOP3.LUT R14, R14, 0x3000, RZ, 0xc0, !PT ;  /* 0x000030000e0e7812 */ /* 0x000fe200078ec0ff */
[----:B0-----:R-:W-:Y:S01]  /*69f60*/  STL.64 [R1+0x2f0], R24 ;  /* 0x0002f01801007387 */ /* 0x001fe20000100a00 */
[----:B------:R-:W-:Y:S02]  /*69f70*/  STL.64 [R1+0x2f8], R26 ;  /* 0x0002f81a01007387 */ /* 0x000fe40000100a00 */
[----:B------:R-:W0:Y:S01]  /*69f80*/  LDS.128 R24, [R13] ;  /* 0x000000000d187984 */ /* 0x000e220000000c00 */
[----:B------:R-:W-:-:S02]  /*69f90*/  LOP3.LUT R15, R15, 0x3000, RZ, 0xc0, !PT ;  /* 0x000030000f0f7812 */ /* 0x000fc400078ec0ff */
[C---:B------:R-:W-:Y:S02]  /*69fa0*/  LEA R14, R21.reuse, R14, 0x4 ;  /* 0x0000000e150e7211 */ /* 0x040fe400078e20ff */
[----:B------:R-:W-:Y:S02]  /*69fb0*/  LEA R15, R21, R15, 0x4 ;  /* 0x0000000f150f7211 */ /* 0x000fe400078e20ff */
[----:B------:R-:W-:Y:S02]  /*69fc0*/  LOP3.LUT R14, R14, 0x40, RZ, 0x3c, !PT ;  /* 0x000000400e0e7812 */ /* 0x000fe400078e3cff */
[----:B------:R-:W-:Y:S01]  /*69fd0*/  LOP3.LUT R15, R15, 0x60, RZ, 0x3c, !PT ;  /* 0x000000600f0f7812 */ /* 0x000fe200078e3cff */
[----:B0-----:R-:W-:Y:S01]  /*69fe0*/  STL.64 [R1+0x2e0], R24 ;  /* 0x0002e01801007387 */ /* 0x001fe20000100a00 */
[----:B------:R-:W-:Y:S02]  /*69ff0*/  STL.64 [R1+0x2e8], R26 ;  /* 0x0002e81a01007387 */ /* 0x000fe40000100a00 */
[----:B------:R-:W0:Y:S02]  /*6a000*/  LDS.128 R24, [R14] ;  /* 0x000000000e187984 */ /* 0x000e240000000c00 */
[----:B------:R-:W1:Y:S04]  /*6a010*/  LDS.128 R12, [R15] ;  /* 0x000000000f0c7984 */ /* 0x000e680000000c00 */
[----:B------:R-:W-:Y:S06]  /*6a020*/  BAR.SYNC.DEFER_BLOCKING 0x0 ;  /* 0x0000000000007b1d */ /* 0x000fec0000010000 */
[----:B0-----:R-:W-:Y:S01]  /*6a030*/  STL.64 [R1+0x2d0], R24 ;  /* 0x0002d01801007387 */ /* 0x001fe20000100a00 */
[----:B------:R0:W-:Y:S03]  /*6a040*/  STL.64 [R1+0x2d8], R26 ;  /* 0x0002d81a01007387 */ /* 0x0001e60000100a00 */
[----:B0-----:R-:W4:Y:S01]  /*6a050*/  LDL.LU.64 R26, [R1+0x16b0] ;  /* 0x0016b000011a7983 */ /* 0x001f220000300a00 */
[----:B------:R-:W4:Y:S02]  /*6a060*/  LDL.LU.64 R24, [R1+0x16a8] ;  /* 0x0016a80001187983 */ /* 0x000f240000300a00 */
[----:B-1----:R-:W-:Y:S02]  /*6a070*/  STL.64 [R1+0x2c0], R12 ;  /* 0x0002c00c01007387 */ /* 0x002fe40000100a00 */
[----:B------:R0:W-:Y:S02]  /*6a080*/  STL.64 [R1+0x2c8], R14 ;  /* 0x0002c80e01007387 */ /* 0x0001e40000100a00 */
[----:B0-----:R-:W4:Y:S01]  /*6a090*/  LDL.LU.64 R14, [R1+0x16a0] ;  /* 0x0016a000010e7983 */ /* 0x001f220000300a00 */
[----:B------:R-:W4:Y:S02]  /*6a0a0*/  LDL.LU.64 R12, [R1+0x1698] ;  /* 0x00169800010c7983 */ /* 0x000f240000300a00 */
[----:B------:R-:W5:Y:S01]  /*6a0b0*/  LDL.LU R21, [R1+0x50] ;  /* 0x0000500001157983 */ /* 0x000f620000300800 */
[----:B------:R0:W-:Y:S04]  /*6a0c0*/  STS.128 [R0], R16 ;  /* 0x0000001000007388 */ /* 0x0001e80000000c00 */
[----:B0-----:R-:W5:Y:S01]  /*6a0d0*/  LDL.LU R16, [R1+0x26c] ;  /* 0x00026c0001107983 */ /* 0x001f620000300800 */
[----:B------:R-:W5:Y:S02]  /*6a0e0*/  LDL.LU R17, [R1+0x27c] ;  /* 0x00027c0001117983 */ /* 0x000f640000300800 */
[----:B------:R-:W5:Y:S02]  /*6a0f0*/  LDL.LU R18, [R1+0x288] ;  /* 0x0002880001127983 */ /* 0x000f640000300800 */
[----:B------:R-:W5:Y:S01]  /*6a100*/  LDL.LU R19, [R1+0x298] ;  /* 0x0002980001137983 */ /* 0x000f620000300800 */
[----:B--2---:R-:W-:-:S02]  /*6a110*/  F2FP.PACK_AB R8, R8, R9 ;  /* 0x000000090808723e */ /* 0x004fc400000000ff */
[----:B---3--:R-:W-:Y:S02]  /*6a120*/  F2FP.PACK_AB R9, R2, R3 ;  /* 0x000000030209723e */ /* 0x008fe400000000ff */
[----:B------:R-:W2:Y:S01]  /*6a130*/  LDL.LU R2, [R1+0x1694] ;  /* 0x0016940001027983 */ /* 0x000ea20000300800 */
[----:B------:R-:W2:Y:S01]  /*6a140*/  LDL.LU R3, [R1+0x1690] ;  /* 0x0016900001037983 */ /* 0x000ea20000300800 */
[----:B----4-:R-:W-:Y:S01]  /*6a150*/  F2FP.PACK_AB R12, R10, R12 ;  /* 0x0000000c0a0c723e */ /* 0x010fe200000000ff */
[----:B------:R-:W-:Y:S01]  /*6a160*/  F2FP.PACK_AB R10, R11, R25 ;  /* 0x000000190b0a723e */ /* 0x000fe200000000ff */
[----:B------:R-:W-:Y:S02]  /*6a170*/  F2FP.PACK_AB R11, R27, R22 ;  /* 0x000000161b0b723e */ /* 0x000fe400000000ff */
[----:B------:R-:W3:Y:S01]  /*6a180*/  LDL.LU R22, [R1+0x70] ;  /* 0x0000700001167983 */ /* 0x000ee20000300800 */
[----:B------:R-:W-:Y:S02]  /*6a190*/  F2FP.PACK_AB R15, R23, R15 ;  /* 0x0000000f170f723e */ /* 0x000fe400000000ff */
[----:B------:R-:W4:Y:S01]  /*6a1a0*/  LDL.LU R23, [R1+0x40] ;  /* 0x0000400001177983 */ /* 0x000f220000300800 */
[----:B------:R-:W-:-:S02]  /*6a1b0*/  F2FP.PACK_AB R13, R24, R13 ;  /* 0x0000000d180d723e */ /* 0x000fc400000000ff */
[----:B------:R-:W-:Y:S01]  /*6a1c0*/  F2FP.PACK_AB R14, R26, R14 ;  /* 0x0000000e1a0e723e */ /* 0x000fe200000000ff */
[----:B------:R-:W-:Y:S04]  /*6a1d0*/  STS.128 [R0+0x800], R8 ;  /* 0x0008000800007388 */ /* 0x000fe80000000c00 */
[----:B------:R-:W-:Y:S01]  /*6a1e0*/  STS.128 [R0+0x880], R12 ;  /* 0x0008800c00007388 */ /* 0x000fe20000000c00 */
[----:B-----5:R-:W-:Y:S02]  /*6a1f0*/  F2FP.PACK_AB R4, R16, R4 ;  /* 0x000000041004723e */ /* 0x020fe400000000ff */
[----:B------:R-:W-:Y:S02]  /*6a200*/  F2FP.PACK_AB R5, R17, R5 ;  /* 0x000000051105723e */ /* 0x000fe400000000ff */
[----:B------:R-:W-:-:S02]  /*6a210*/  F2FP.PACK_AB R6, R18, R6 ;  /* 0x000000061206723e */ /* 0x000fc400000000ff */
[----:B------:R-:W-:-:S05]  /*6a220*/  F2FP.PACK_AB R7, R19, R7 ;  /* 0x000000071307723e */ /* 0x000fca00000000ff */
[----:B------:R0:W-:Y:S01]  /*6a230*/  STS.128 [R0+0x80], R4 ;  /* 0x0000800400007388 */ /* 0x0001e20000000c00 */
[----:B------:R-:W-:Y:S02]  /*6a240*/  BAR.SYNC.DEFER_BLOCKING 0x0 ;  /* 0x0000000000007b1d */ /* 0x000fe40000010000 */
[----:B------:R-:W-:-:S05]  /*6a250*/  IMAD.MOV.U32 R24, RZ, RZ, c[0x0][0x1c8] ;  /* 0x00007200ff187624 */ /* 0x000fca00078e00ff */
[----:B------:R-:W-:Y:S02]  /*6a260*/  SHF.L.U32 R16, R24, 0x1, RZ ;  /* 0x0000000118107819 */ /* 0x000fe400000006ff */
[----:B0-----:R-:W-:Y:S01]  /*6a270*/  PRMT R0, R20, 0x7632, R0 ;  /* 0x0000763214007816 */ /* 0x001fe20000000000 */
[C---:B------:R-:W-:Y:S02]  /*6a280*/  IMAD R11, R24.reuse, 0x6, RZ ;  /* 0x00000006180b7824 */ /* 0x040fe400078e02ff */
[C---:B------:R-:W-:Y:S02]  /*6a290*/  IMAD R13, R24.reuse, 0xa, RZ ;  /* 0x0000000a180d7824 */ /* 0x040fe400078e02ff */
[C---:B------:R-:W-:Y:S02]  /*6a2a0*/  IMAD R15, R24.reuse, 0xc, RZ ;  /* 0x0000000c180f7824 */ /* 0x040fe400078e02ff */
[----:B------:R-:W-:Y:S01]  /*6a2b0*/  IMAD R9, R24, 0x5, RZ ;  /* 0x0000000518097824 */ /* 0x000fe200078e02ff */
[----:B--2---:R0:W-:Y:S01]  /*6a2c0*/  STG.E.U16 [R2.64], R20 ;  /* 0x0000001402007986 */ /* 0x0041e2000c101504 */
[----:B------:R-:W-:-:S02]  /*6a2d0*/  IADD3 R6, P3, R16, R2, RZ ;  /* 0x0000000210067210 */ /* 0x000fc40007f7e0ff */
[C---:B------:R-:W-:Y:S01]  /*6a2e0*/  LEA R4, P4, R24.reuse, R2, 0x2 ;  /* 0x0000000218047211 */ /* 0x040fe200078810ff */
[----:B0-----:R-:W2:Y:S01]  /*6a2f0*/  LDL.LU R20, [R1+0x64] ;  /* 0x0000640001147983 */ /* 0x001ea20000300800 */
[-C--:B------:R-:W-:Y:S02]  /*6a300*/  LEA.HI.X.SX32 R7, R24, R3.reuse, 0x1, P3 ;  /* 0x0000000318077211 */ /* 0x080fe400018f0eff */
[----:B------:R-:W-:-:S03]  /*6a310*/  LEA.HI.X.SX32 R5, R16, R3, 0x1, P4 ;  /* 0x0000000310057211 */ /* 0x000fc600020f0eff */
[----:B------:R0:W-:Y:S02]  /*6a320*/  STG.E.U16 [R6.64], R0 ;  /* 0x0000000006007986 */ /* 0x0001e4000c101504 */
[----:B------:R1:W-:Y:S01]  /*6a330*/  STG.E.U16 [R4.64], R21 ;  /* 0x0000001504007986 */ /* 0x0003e2000c101504 */
[----:B0-----:R-:W-:Y:S02]  /*6a340*/  PRMT R0, R21, 0x7632, R0 ;  /* 0x0000763215007816 */ /* 0x001fe40000000000 */
[----:B-1----:R-:W5:Y:S01]  /*6a350*/  LDL.LU R21, [R1+0x54] ;  /* 0x0000540001157983 */ /* 0x002f620000300800 */
[C---:B------:R-:W-:Y:S01]  /*6a360*/  IMAD R5, R24.reuse, 0x3, RZ ;  /* 0x0000000318057824 */ /* 0x040fe200078e02ff */
[-C--:B------:R-:W-:Y:S02]  /*6a370*/  IADD3 R4, P3, R11, R2.reuse, RZ ;  /* 0x000000020b047210 */ /* 0x080fe40007f7e0ff */
[C---:B------:R-:W-:Y:S02]  /*6a380*/  SHF.L.U32 R7, R24.reuse, 0x2, RZ ;  /* 0x0000000218077819 */ /* 0x040fe400000006ff */
[----:B------:R-:W-:-:S02]  /*6a390*/  LEA R6, P4, R24, R2, 0x3 ;  /* 0x0000000218067211 */ /* 0x000fc400078818ff */
[-C--:B------:R-:W-:Y:S01]  /*6a3a0*/  LEA.HI.X.SX32 R5, R5, R3.reuse, 0x1, P3 ;  /* 0x0000000305057211 */ /* 0x080fe200018f0eff */
[-C--:B------:R-:W-:Y:S01]  /*6a3b0*/  IADD3 R8, P3, R13, R2.reuse, RZ ;  /* 0x000000020d087210 */ /* 0x080fe20007f7e0ff */
[-C--:B------:R-:W-:Y:S02]  /*6a3c0*/  LEA.HI.X.SX32 R7, R7, R3.reuse, 0x1, P4 ;  /* 0x0000000307077211 */ /* 0x080fe400020f0eff */
[----:B------:R-:W-:Y:S01]  /*6a3d0*/  IADD3 R10, P5, R15, R2, RZ ;  /* 0x000000020f0a7210 */ /* 0x000fe20007fbe0ff */
[----:B------:R3:W-:Y:S01]  /*6a3e0*/  STG.E.U16 [R4.64], R0 ;  /* 0x0000000004007986 */ /* 0x0007e2000c101504 */
[-C--:B------:R-:W-:Y:S02]  /*6a3f0*/  LEA.HI.X.SX32 R9, R9, R3.reuse, 0x1, P3 ;  /* 0x0000000309097211 */ /* 0x080fe400018f0eff */
[----:B------:R-:W-:Y:S02]  /*6a400*/  LEA.HI.X.SX32 R11, R11, R3, 0x1, P5 ;  /* 0x000000030b0b7211 */ /* 0x000fe400028f0eff */
[----:B---3--:R-:W-:Y:S01]  /*6a410*/  PRMT R0, R22, 0x7632, R0 ;  /* 0x0000763216007816 */ /* 0x008fe20000000000 */
[----:B------:R0:W-:Y:S04]  /*6a420*/  STG.E.U16 [R6.64], R22 ;  /* 0x0000001606007986 */ /* 0x0001e8000c101504 */
[----:B------:R1:W-:Y:S01]  /*6a430*/  STG.E.U16 [R8.64], R0 ;  /* 0x0000000008007986 */ /* 0x0003e2000c101504 */
[----:B----4-:R3:W-:Y:S03]  /*6a440*/  STG.E.U16 [R10.64], R23 ;  /* 0x000000170a007986 */ /* 0x0107e6000c101504 */
[----:B0-----:R-:W4:Y:S01]  /*6a450*/  LDL.LU R22, [R1+0x74] ;  /* 0x0000740001167983 */ /* 0x001f220000300800 */
[----:B-1----:R-:W-:-:S03]  /*6a460*/  PRMT R0, R23, 0x7632, R0 ;  /* 0x0000763217007816 */ /* 0x002fc60000000000 */
[----:B---3--:R-:W3:Y:S01]  /*6a470*/  LDL.LU R23, [R1+0x44] ;  /* 0x0000440001177983 */ /* 0x008ee20000300800 */
[C---:B------:R-:W-:Y:S02]  /*6a480*/  IMAD R12, R24.reuse, 0xe, RZ ;  /* 0x0000000e180c7824 */ /* 0x040fe400078e02ff */
[C---:B------:R-:W-:Y:S01]  /*6a490*/  IMAD R5, R24.reuse, 0x7, RZ ;  /* 0x0000000718057824 */ /* 0x040fe200078e02ff */
[C---:B------:R-:W-:Y:S02]  /*6a4a0*/  SHF.L.U32 R7, R24.reuse, 0x3, RZ ;  /* 0x0000000318077819 */ /* 0x040fe400000006ff */
[-C--:B------:R-:W-:Y:S02]  /*6a4b0*/  LEA R6, P4, R24, R2.reuse, 0x4 ;  /* 0x0000000218067211 */ /* 0x080fe400078820ff */
[----:B------:R-:W-:Y:S02]  /*6a4c0*/  IADD3 R4, P3, R12, R2, RZ ;  /* 0x000000020c047210 */ /* 0x000fe40007f7e0ff */
[----:B------:R-:W-:-:S02]  /*6a4d0*/  LEA.HI.X.SX32 R7, R7, R3, 0x1, P4 ;  /* 0x0000000307077211 */ /* 0x000fc400020f0eff */
[-C--:B------:R-:W-:Y:S01]  /*6a4e0*/  LEA.HI.X.SX32 R5, R5, R3.reuse, 0x1, P3 ;  /* 0x0000000305057211 */ /* 0x080fe200018f0eff */
[C---:B------:R-:W-:Y:S02]  /*6a4f0*/  IMAD R14, R24.reuse, 0x12, RZ ;  /* 0x00000012180e7824 */ /* 0x040fe400078e02ff */
[C---:B------:R-:W-:Y:S02]  /*6a500*/  IMAD R18, R24.reuse, 0x14, RZ ;  /* 0x0000001418127824 */ /* 0x040fe400078e02ff */
[----:B------:R0:W-:Y:S01]  /*6a510*/  STG.E.U16 [R4.64], R0 ;  /* 0x0000000004007986 */ /* 0x0001e2000c101504 */
[----:B------:R-:W-:Y:S01]  /*6a520*/  IMAD R9, R24, 0x9, RZ ;  /* 0x0000000918097824 */ /* 0x000fe200078e02ff */
[-C--:B------:R-:W-:Y:S02]  /*6a530*/  IADD3 R8, P3, R14, R2.reuse, RZ ;  /* 0x000000020e087210 */ /* 0x080fe40007f7e0ff */
[----:B------:R-:W-:Y:S02]  /*6a540*/  IADD3 R10, P5, R18, R2, RZ ;  /* 0x00000002120a7210 */ /* 0x000fe40007fbe0ff */
[----:B------:R-:W-:-:S02]  /*6a550*/  LEA.HI.X.SX32 R9, R9, R3, 0x1, P3 ;  /* 0x0000000309097211 */ /* 0x000fc400018f0eff */
[----:B------:R-:W-:Y:S01]  /*6a560*/  LEA.HI.X.SX32 R11, R13, R3, 0x1, P5 ;  /* 0x000000030d0b7211 */ /* 0x000fe200028f0eff */
[C---:B------:R-:W-:Y:S02]  /*6a570*/  IMAD R13, R24.reuse, 0x16, RZ ;  /* 0x00000016180d7824 */ /* 0x040fe400078e02ff */
[C---:B------:R-:W-:Y:S02]  /*6a580*/  IMAD R16, R24.reuse, 0x18, RZ ;  /* 0x0000001818107824 */ /* 0x040fe400078e02ff */
[C---:B------:R-:W-:Y:S02]  /*6a590*/  IMAD R17, R24.reuse, 0x1a, RZ ;  /* 0x0000001a18117824 */ /* 0x040fe400078e02ff */
[C---:B0-----:R-:W-:Y:S01]  /*6a5a0*/  IMAD R5, R24.reuse, 0xb, RZ ;  /* 0x0000000b18057824 */ /* 0x041fe200078e02ff */
[----:B------:R-:W-:Y:S01]  /*6a5b0*/  IADD3 R4, P3, R13, R2, RZ ;  /* 0x000000020d047210 */ /* 0x000fe20007f7e0ff */
[----:B------:R-:W-:-:S03]  /*6a5c0*/  IMAD R19, R24, 0x1c, RZ ;  /* 0x0000001c18137824 */ /* 0x000fc600078e02ff */
[----:B------:R-:W-:Y:S02]  /*6a5d0*/  LEA.HI.X.SX32 R5, R5, R3, 0x1, P3 ;  /* 0x0000000305057211 */ /* 0x000fe400018f0eff */
[----:B--2---:R-:W-:Y:S01]  /*6a5e0*/  PRMT R0, R20, 0x7632, R0 ;  /* 0x0000763214007816 */ /* 0x004fe20000000000 */
[----:B------:R0:W-:Y:S04]  /*6a5f0*/  STG.E.U16 [R6.64], R20 ;  /* 0x0000001406007986 */ /* 0x0001e8000c101504 */
[----:B0-----:R-:W2:Y:S04]  /*6a600*/  LDL.LU R20, [R1+0x68] ;  /* 0x0000680001147983 */ /* 0x001ea80000300800 */
[----:B------:R0:W-:Y:S04]  /*6a610*/  STG.E.U16 [R8.64], R0 ;  /* 0x0000000008007986 */ /* 0x0001e8000c101504 */
[----:B-----5:R1:W-:Y:S01]  /*6a620*/  STG.E.U16 [R10.64], R21 ;  /* 0x000000150a007986 */ /* 0x0203e2000c101504 */
[----:B0-----:R-:W-:-:S03]  /*6a630*/  PRMT R0, R21, 0x7632, R0 ;  /* 0x0000763215007816 */ /* 0x001fc60000000000 */
[----:B-1----:R-:W5:Y:S01]  /*6a640*/  LDL.LU R21, [R1+0x58] ;  /* 0x0000580001157983 */ /* 0x002f620000300800 */
[----:B------:R-:W5:Y:S01]  /*6a650*/  LDL.LU R26, [R1+0x78] ;  /* 0x00007800011a7983 */ /* 0x000f620000300800 */
[-C--:B------:R-:W-:Y:S01]  /*6a660*/  IADD3 R6, P4, R16, R2.reuse, RZ ;  /* 0x0000000210067210 */ /* 0x080fe20007f9e0ff */
[----:B------:R-:W-:Y:S01]  /*6a670*/  IMAD R9, R24, 0xd, RZ ;  /* 0x0000000d18097824 */ /* 0x000fe200078e02ff */
[-C--:B------:R-:W-:Y:S02]  /*6a680*/  IADD3 R8, P3, R17, R2.reuse, RZ ;  /* 0x0000000211087210 */ /* 0x080fe40007f7e0ff */
[----:B------:R-:W-:Y:S02]  /*6a690*/  IADD3 R10, P5, R19, R2, RZ ;  /* 0x00000002130a7210 */ /* 0x000fe40007fbe0ff */
[-C--:B------:R-:W-:Y:S01]  /*6a6a0*/  LEA.HI.X.SX32 R7, R15, R3.reuse, 0x1, P4 ;  /* 0x000000030f077211 */ /* 0x080fe200020f0eff */
[----:B------:R4:W-:Y:S01]  /*6a6b0*/  STG.E.U16 [R4.64], R0 ;  /* 0x0000000004007986 */ /* 0x0009e2000c101504 */
[----:B------:R-:W-:-:S02]  /*6a6c0*/  LEA.HI.X.SX32 R9, R9, R3, 0x1, P3 ;  /* 0x0000000309097211 */ /* 0x000fc400018f0eff */
[----:B------:R-:W-:Y:S02]  /*6a6d0*/  LEA.HI.X.SX32 R11, R12, R3, 0x1, P5 ;  /* 0x000000030c0b7211 */ /* 0x000fe400028f0eff */
[----:B----4-:R-:W-:Y:S01]  /*6a6e0*/  PRMT R0, R22, 0x7632, R0 ;  /* 0x0000763216007816 */ /* 0x010fe20000000000 */
[----:B------:R-:W-:Y:S04]  /*6a6f0*/  STG.E.U16 [R6.64], R22 ;  /* 0x0000001606007986 */ /* 0x000fe8000c101504 */
[----:B------:R0:W-:Y:S01]  /*6a700*/  STG.E.U16 [R8.64], R0 ;  /* 0x0000000008007986 */ /* 0x0001e2000c101504 */
[----:B---3--:R1:W-:Y:S01]  /*6a710*/  STG.E.U16 [R10.64], R23 ;  /* 0x000000170a007986 */ /* 0x0083e2000c101504 */
[----:B0-----:R-:W-:Y:S02]  /*6a720*/  PRMT R0, R23, 0x7632, R0 ;  /* 0x0000763217007816 */ /* 0x001fe40000000000 */
[----:B-1----:R-:W3:Y:S01]  /*6a730*/  LDL.LU R23, [R1+0x48] ;  /* 0x0000480001177983 */ /* 0x002ee20000300800 */
[----:B------:R-:W4:Y:S02]  /*6a740*/  LDL.LU R25, [R1+0x6c] ;  /* 0x00006c0001197983 */ /* 0x000f240000300800 */
[----:B------:R-:W4:Y:S02]  /*6a750*/  LDL.LU R27, [R1+0x5c] ;  /* 0x00005c00011b7983 */ /* 0x000f240000300800 */
[----:B------:R-:W-:-:S02]  /*6a760*/  IMAD R12, R24, 0x1e, RZ ;  /* 0x0000001e180c7824 */ /* 0x000fc400078e02ff */
[C---:B------:R-:W-:Y:S02]  /*6a770*/  IMAD R5, R24.reuse, 0xf, RZ ;  /* 0x0000000f18057824 */ /* 0x040fe400078e02ff */
[----:B------:R-:W-:Y:S01]  /*6a780*/  IMAD R15, R24, 0x22, RZ ;  /* 0x00000022180f7824 */ /* 0x000fe200078e02ff */
[-C--:B------:R-:W-:Y:S01]  /*6a790*/  IADD3 R4, P3, R12, R2.reuse, RZ ;  /* 0x000000020c047210 */ /* 0x080fe20007f7e0ff */
[C---:B------:R-:W-:Y:S01]  /*6a7a0*/  IMAD.SHL.U32 R7, R24.reuse, 0x10, RZ ;  /* 0x0000001018077824 */ /* 0x040fe200078e00ff */
[CC--:B------:R-:W-:Y:S01]  /*6a7b0*/  LEA R6, P4, R24.reuse, R2.reuse, 0x5 ;  /* 0x0000000218067211 */ /* 0x0c0fe200078828ff */
[C---:B------:R-:W-:Y:S01]  /*6a7c0*/  IMAD R9, R24.reuse, 0x11, RZ ;  /* 0x0000001118097824 */ /* 0x040fe200078e02ff */
[-C--:B------:R-:W-:Y:S01]  /*6a7d0*/  LEA.HI.X.SX32 R5, R5, R3.reuse, 0x1, P3 ;  /* 0x0000000305057211 */ /* 0x080fe200018f0eff */
[----:B------:R-:W-:Y:S01]  /*6a7e0*/  IADD3 R8, P3, R15, R2, RZ ;  /* 0x000000020f087210 */ /* 0x000fe20007f7e0ff */
[----:B------:R-:W-:Y:S01]  /*6a7f0*/  LEA.HI.X.SX32 R7, R7, R3, 0x1, P4 ;  /* 0x0000000307077211 */ /* 0x000fe200020f0eff */
[----:B------:R-:W-:-:S02]  /*6a800*/  IMAD R22, R24, 0x24, RZ ;  /* 0x0000002418167824 */ /* 0x000fc400078e02ff */
[----:B------:R2:W-:Y:S01]  /*6a810*/  STG.E.U16 [R4.64], R0 ;  /* 0x0000000004007986 */ /* 0x0005e2000c101504 */
[----:B------:R-:W-:Y:S02]  /*6a820*/  LEA.HI.X.SX32 R9, R9, R3, 0x1, P3 ;  /* 0x0000000309097211 */ /* 0x000fe400018f0eff */
[----:B------:R-:W-:-:S04]  /*6a830*/  IADD3 R10, P5, R22, R2, RZ ;  /* 0x00000002160a7210 */ /* 0x000fc80007fbe0ff */
[----:B------:R-:W-:Y:S02]  /*6a840*/  LEA.HI.X.SX32 R11, R14, R3, 0x1, P5 ;  /* 0x000000030e0b7211 */ /* 0x000fe400028f0eff */
[----:B--2---:R-:W-:Y:S01]  /*6a850*/  PRMT R0, R20, 0x7632, R0 ;  /* 0x0000763214007816 */ /* 0x004fe20000000000 */
[----:B------:R-:W-:Y:S04]  /*6a860*/  STG.E.U16 [R6.64], R20 ;  /* 0x0000001406007986 */ /* 0x000fe8000c101504 */
[----:B------:R0:W-:Y:S02]  /*6a870*/  STG.E.U16 [R8.64], R0 ;  /* 0x0000000008007986 */ /* 0x0001e4000c101504 */
[----:B0-----:R-:W-:-:S05]  /*6a880*/  MOV R9, c[0x0][0x1c8] ;  /* 0x0000720000097a02 */ /* 0x001fca0000000f00 */
[C---:B------:R-:W-:Y:S02]  /*6a890*/  IMAD R14, R9.reuse, 0x26, RZ ;  /* 0x00000026090e7824 */ /* 0x040fe400078e02ff */
[----:B------:R-:W-:Y:S01]  /*6a8a0*/  IMAD R5, R9, 0x13, RZ ;  /* 0x0000001309057824 */ /* 0x000fe200078e02ff */
[----:B-----5:R0:W-:Y:S01]  /*6a8b0*/  STG.E.U16 [R10.64], R21 ;  /* 0x000000150a007986 */ /* 0x0201e2000c101504 */
[----:B------:R-:W-:Y:S01]  /*6a8c0*/  PRMT R0, R21, 0x7632, R0 ;  /* 0x0000763215007816 */ /* 0x000fe20000000000 */
[C---:B------:R-:W-:Y:S01]  /*6a8d0*/  IMAD R20, R9.reuse, 0x28, RZ ;  /* 0x0000002809147824 */ /* 0x040fe200078e02ff */
[----:B------:R-:W-:Y:S01]  /*6a8e0*/  IADD3 R4, P3, R14, R2, RZ ;  /* 0x000000020e047210 */ /* 0x000fe20007f7e0ff */
[----:B------:R-:W-:-:S03]  /*6a8f0*/  IMAD R24, R9, 0x2c, RZ ;  /* 0x0000002c09187824 */ /* 0x000fc600078e02ff */
[-C--:B------:R-:W-:Y:S02]  /*6a900*/  LEA.HI.X.SX32 R5, R5, R3.reuse, 0x1, P3 ;  /* 0x0000000305057211 */ /* 0x080fe400018f0eff */
[-C--:B------:R-:W-:Y:S01]  /*6a910*/  IADD3 R6, P4, R20, R2.reuse, RZ ;  /* 0x0000000214067210 */ /* 0x080fe20007f9e0ff */
[C---:B0-----:R-:W-:Y:S02]  /*6a920*/  IMAD R21, R9.reuse, 0x2a, RZ ;  /* 0x0000002a09157824 */ /* 0x041fe400078e02ff */
[----:B------:R-:W-:Y:S01]  /*6a930*/  IMAD R9, R9, 0x15, RZ ;  /* 0x0000001509097824 */ /* 0x000fe200078e02ff */
[-C--:B------:R-:W-:Y:S02]  /*6a940*/  LEA.HI.X.SX32 R7, R18, R3.reuse, 0x1, P4 ;  /* 0x0000000312077211 */ /* 0x080fe400020f0eff */
[-C--:B------:R-:W-:Y:S01]  /*6a950*/  IADD3 R8, P3, R21, R2.reuse, RZ ;  /* 0x0000000215087210 */ /* 0x080fe20007f7e0ff */
[----:B------:R0:W-:Y:S03]  /*6a960*/  STG.E.U16 [R4.64], R0 ;  /* 0x0000000004007986 */ /* 0x0001e6000c101504 */
[----:B------:R-:W-:Y:S01]  /*6a970*/  LEA.HI.X.SX32 R9, R9, R3, 0x1, P3 ;  /* 0x0000000309097211 */ /* 0x000fe200018f0eff */
[----:B------:R-:W-:Y:S01]  /*6a980*/  STG.E.U16 [R6.64], R26 ;  /* 0x0000001a06007986 */ /* 0x000fe2000c101504 */
[----:B------:R-:W-:-:S02]  /*6a990*/  IADD3 R10, P5, R24, R2, RZ ;  /* 0x00000002180a7210 */ /* 0x000fc40007fbe0ff */
[----:B0-----:R-:W-:-:S05]  /*6a9a0*/  PRMT R0, R26, 0x7632, R0 ;  /* 0x000076321a007816 */ /* 0x001fca0000000000 */
[----:B------:R0:W-:Y:S01]  /*6a9b0*/  STG.E.U16 [R8.64], R0 ;  /* 0x0000000008007986 */ /* 0x0001e2000c101504 */
[----:B------:R-:W-:Y:S02]  /*6a9c0*/  LEA.HI.X.SX32 R11, R13, R3, 0x1, P5 ;  /* 0x000000030d0b7211 */ /* 0x000fe400028f0eff */
[----:B0-----:R-:W-:-:S05]  /*6a9d0*/  MOV R9, c[0x0][0x1c8] ;  /* 0x0000720000097a02 */ /* 0x001fca0000000f00 */
[C---:B------:R-:W-:Y:S02]  /*6a9e0*/  IMAD R13, R9.reuse, 0x2e, RZ ;  /* 0x0000002e090d7824 */ /* 0x040fe400078e02ff */
[C---:B------:R-:W-:Y:S02]  /*6a9f0*/  IMAD R5, R9.reuse, 0x17, RZ ;  /* 0x0000001709057824 */ /* 0x040fe400078e02ff */
[----:B------:R-:W-:Y:S01]  /*6aa00*/  IMAD R18, R9, 0x30, RZ ;  /* 0x0000003009127824 */ /* 0x000fe200078e02ff */
[----:B------:R-:W-:Y:S01]  /*6aa10*/  IADD3 R4, P3, R13, R2, RZ ;  /* 0x000000020d047210 */ /* 0x000fe20007f7e0ff */
[----:B------:R-:W-:-:S03]  /*6aa20*/  IMAD R26, R9, 0x34, RZ ;  /* 0x00000034091a7824 */ /* 0x000fc600078e02ff */
[-C--:B------:R-:W-:Y:S02]  /*6aa30*/  IADD3 R6, P4, R18, R2.reuse, RZ ;  /* 0x0000000212067210 */ /* 0x080fe40007f9e0ff */
[-C--:B------:R-:W-:Y:S02]  /*6aa40*/  LEA.HI.X.SX32 R5, R5, R3.reuse, 0x1, P3 ;  /* 0x0000000305057211 */ /* 0x080fe400018f0eff */
[----:B------:R-:W-:Y:S01]  /*6aa50*/  LEA.HI.X.SX32 R7, R16, R3, 0x1, P4 ;  /* 0x0000000310077211 */ /* 0x000fe200020f0eff */
[----:B---3--:R0:W-:Y:S01]  /*6aa60*/  STG.E.U16 [R10.64], R23 ;  /* 0x000000170a007986 */ /* 0x0081e2000c101504 */
[----:B------:R-:W-:Y:S01]  /*6aa70*/  PRMT R0, R23, 0x7632, R0 ;  /* 0x0000763217007816 */ /* 0x000fe20000000000 */
[C---:B0-----:R-:W-:Y:S02]  /*6aa80*/  IMAD R23, R9.reuse, 0x32, RZ ;  /* 0x0000003209177824 */ /* 0x041fe400078e02ff */
[----:B------:R-:W-:Y:S02]  /*6aa90*/  IMAD R9, R9, 0x19, RZ ;  /* 0x0000001909097824 */ /* 0x000fe400078e02ff */
[----:B------:R0:W-:Y:S01]  /*6aaa0*/  STG.E.U16 [R4.64], R0 ;  /* 0x0000000004007986 */ /* 0x0001e2000c101504 */
[----:B------:R-:W-:-:S04]  /*6aab0*/  IADD3 R8, P3, R23, R2, RZ ;  /* 0x0000000217087210 */ /* 0x000fc80007f7e0ff */
[----:B------:R-:W-:Y:S01]  /*6aac0*/  LEA.HI.X.SX32 R9, R9, R3, 0x1, P3 ;  /* 0x0000000309097211 */ /* 0x000fe200018f0eff */
[----:B----4-:R-:W-:Y:S01]  /*6aad0*/  STG.E.U16 [R6.64], R25 ;  /* 0x0000001906007986 */ /* 0x010fe2000c101504 */
[----:B0-----:R-:W-:-:S05]  /*6aae0*/  PRMT R0, R25, 0x7632, R0 ;  /* 0x0000763219007816 */ /* 0x001fca0000000000 */
[----:B------:R0:W-:Y:S01]  /*6aaf0*/  STG.E.U16 [R8.64], R0 ;  /* 0x0000000008007986 */ /* 0x0001e2000c101504 */
[----:B------:R-:W-:Y:S02]  /*6ab00*/  IADD3 R10, P5, R26, R2, RZ ;  /* 0x000000021a0a7210 */ /* 0x000fe40007fbe0ff */
[----:B0-----:R-:W-:Y:S02]  /*6ab10*/  MOV R9, c[0x0][0x1c8] ;  /* 0x0000720000097a02 */ /* 0x001fe40000000f00 */
[----:B------:R-:W-:-:S03]  /*6ab20*/  LEA.HI.X.SX32 R11, R17, R3, 0x1, P5 ;  /* 0x00000003110b7211 */ /* 0x000fc600028f0eff */
[C---:B------:R-:W-:Y:S02]  /*6ab30*/  IMAD R16, R9.reuse, 0x36, RZ ;  /* 0x0000003609107824 */ /* 0x040fe400078e02ff */
[C---:B------:R-:W-:Y:S02]  /*6ab40*/  IMAD R17, R9.reuse, 0x38, RZ ;  /* 0x0000003809117824 */ /* 0x040fe400078e02ff */
[----:B------:R-:W-:Y:S01]  /*6ab50*/  IMAD R5, R9, 0x1b, RZ ;  /* 0x0000001b09057824 */ /* 0x000fe200078e02ff */
[-C--:B------:R-:W-:Y:S02]  /*6ab60*/  IADD3 R4, P3, R16, R2.reuse, RZ ;  /* 0x0000000210047210 */ /* 0x080fe40007f7e0ff */
[----:B------:R-:W-:Y:S02]  /*6ab70*/  PRMT R0, R27, 0x7632, R0 ;  /* 0x000076321b007816 */ /* 0x000fe40000000000 */
[----:B------:R-:W-:Y:S02]  /*6ab80*/  IADD3 R6, P4, R17, R2, RZ ;  /* 0x0000000211067210 */ /* 0x000fe40007f9e0ff */
[-C--:B------:R-:W-:Y:S01]  /*6ab90*/  LEA.HI.X.SX32 R5, R5, R3.reuse, 0x1, P3 ;  /* 0x0000000305057211 */ /* 0x080fe200018f0eff */
[----:B------:R-:W-:Y:S01]  /*6aba0*/  STG.E.U16 [R10.64], R27 ;  /* 0x0000001b0a007986 */ /* 0x000fe2000c101504 */
[----:B------:R-:W-:-:S02]  /*6abb0*/  LEA.HI.X.SX32 R7, R19, R3, 0x1, P4 ;  /* 0x0000000313077211 */ /* 0x000fc400020f0eff */
[----:B------:R-:W2:Y:S01]  /*6abc0*/  LDL.LU R19, [R1+0x4c] ;  /* 0x00004c0001137983 */ /* 0x000ea20000300800 */
[----:B------:R0:W-:Y:S04]  /*6abd0*/  STG.E.U16 [R4.64], R0 ;  /* 0x0000000004007986 */ /* 0x0001e8000c101504 */
[----:B0-----:R-:W3:Y:S01]  /*6abe0*/  LDL.LU R5, [R1+0x7c] ;  /* 0x00007c0001057983 */ /* 0x001ee20000300800 */
[C---:B------:R-:W-:Y:S02]  /*6abf0*/  IMAD R25, R9.reuse, 0x3a, RZ ;  /* 0x0000003a09197824 */ /* 0x040fe400078e02ff */
[C---:B------:R-:W-:Y:S02]  /*6ac00*/  IMAD R27, R9.reuse, 0x3c, RZ ;  /* 0x0000003c091b7824 */ /* 0x040fe400078e02ff */
[----:B------:R-:W-:Y:S01]  /*6ac10*/  IMAD R9, R9, 0x1d, RZ ;  /* 0x0000001d09097824 */ /* 0x000fe200078e02ff */
[----:B------:R-:W-:-:S04]  /*6ac20*/  IADD3 R8, P3, R25, R2, RZ ;  /* 0x0000000219087210 */ /* 0x000fc80007f7e0ff */
[----:B------:R-:W-:Y:S02]  /*6ac30*/  LEA.HI.X.SX32 R9, R9, R3, 0x1, P3 ;  /* 0x0000000309097211 */ /* 0x000fe400018f0eff */
[----:B------:R-:W-:-:S04]  /*6ac40*/  IADD3 R10, P5, R27, R2, RZ ;  /* 0x000000021b0a7210 */ /* 0x000fc80007fbe0ff */
[----:B------:R-:W-:Y:S02]  /*6ac50*/  LEA.HI.X.SX32 R11, R12, R3, 0x1, P5 ;  /* 0x000000030c0b7211 */ /* 0x000fe400028f0eff */
[----:B---3--:R-:W-:Y:S01]  /*6ac60*/  PRMT R0, R5, 0x7632, R0 ;  /* 0x0000763205007816 */ /* 0x008fe20000000000 */
[----:B------:R-:W-:Y:S04]  /*6ac70*/  STG.E.U16 [R6.64], R5 ;  /* 0x0000000506007986 */ /* 0x000fe8000c101504 */
[----:B------:R0:W-:Y:S01]  /*6ac80*/  STG.E.U16 [R8.64], R0 ;  /* 0x0000000008007986 */ /* 0x0001e2000c101504 */
[----:B--2---:R1:W-:Y:S02]  /*6ac90*/  STG.E.U16 [R10.64], R19 ;  /* 0x000000130a007986 */ /* 0x0043e4000c101504 */
[----:B0-----:R-:W-:-:S04]  /*6aca0*/  IMAD.MOV.U32 R9, RZ, RZ, c[0x0][0x1c8] ;  /* 0x00007200ff097624 */ /* 0x001fc800078e00ff */
[C---:B------:R-:W-:Y:S02]  /*6acb0*/  IMAD R12, R9.reuse, 0x3e, RZ ;  /* 0x0000003e090c7824 */ /* 0x040fe400078e02ff */
[----:B------:R-:W-:Y:S01]  /*6acc0*/  IMAD R5, R9, 0x1f, RZ ;  /* 0x0000001f09057824 */ /* 0x000fe200078e02ff */
[----:B------:R-:W-:Y:S01]  /*6acd0*/  PRMT R0, R19, 0x7632, R0 ;  /* 0x0000763213007816 */ /* 0x000fe20000000000 */
[C---:B-1----:R-:W-:Y:S01]  /*6ace0*/  IMAD R19, R9.reuse, 0x42, RZ ;  /* 0x0000004209137824 */ /* 0x042fe200078e02ff */
[-C--:B------:R-:W-:Y:S02]  /*6acf0*/  IADD3 R4, P3, R12, R2.reuse, RZ ;  /* 0x000000020c047210 */ /* 0x080fe40007f7e0ff */
[C---:B------:R-:W-:Y:S01]  /*6ad00*/  SHF.L.U32 R7, R9.reuse, 0x5, RZ ;  /* 0x0000000509077819 */ /* 0x040fe200000006ff */
[C---:B------:R-:W-:Y:S01]  /*6ad10*/  IMAD R11, R9.reuse, 0x44, RZ ;  /* 0x00000044090b7824 */ /* 0x040fe200078e02ff */
[-C--:B------:R-:W-:Y:S02]  /*6ad20*/  LEA R6, P4, R9, R2.reuse, 0x6 ;  /* 0x0000000209067211 */ /* 0x080fe400078830ff */
[----:B------:R-:W-:Y:S01]  /*6ad30*/  LEA.HI.X.SX32 R5, R5, R3, 0x1, P3 ;  /* 0x0000000305057211 */ /* 0x000fe200018f0eff */
[----:B------:R-:W-:Y:S01]  /*6ad40*/  IMAD R9, R9, 0x21, RZ ;  /* 0x0000002109097824 */ /* 0x000fe200078e02ff */
[----:B------:R-:W-:-:S02]  /*6ad50*/  IADD3 R8, P3, R19, R2, RZ ;  /* 0x0000000213087210 */ /* 0x000fc40007f7e0ff */
[-C--:B------:R-:W-:Y:S01]  /*6ad60*/  LEA.HI.X.SX32 R7, R7, R3.reuse, 0x1, P4 ;  /* 0x0000000307077211 */ /* 0x080fe200020f0eff */
[----:B------:R0:W-:Y:S01]  /*6ad70*/  STG.E.U16 [R4.64], R0 ;  /* 0x0000000004007986 */ /* 0x0001e2000c101504 */
[----:B------:R-:W-:-:S03]  /*6ad80*/  LEA.HI.X.SX32 R9, R9, R3, 0x1, P3 ;  /* 0x0000000309097211 */ /* 0x000fc600018f0eff */
[----:B------:R-:W-:Y:S01]  /*6ad90*/  STG.E.U16 [R6.64], R29 ;  /* 0x0000001d06007986 */ /* 0x000fe2000c101504 */
[----:B------:R-:W-:Y:S02]  /*6ada0*/  IADD3 R10, P5, R11, R2, RZ ;  /* 0x000000020b0a7210 */ /* 0x000fe40007fbe0ff */
[----:B0-----:R-:W-:Y:S02]  /*6adb0*/  PRMT R0, R29, 0x7632, R0 ;  /* 0x000076321d007816 */ /* 0x001fe40000000000 */
[----:B------:R-:W-:-:S03]  /*6adc0*/  LEA.HI.X.SX32 R11, R15, R3, 0x1, P5 ;  /* 0x000000030f0b7211 */ /* 0x000fc600028f0eff */
[----:B------:R0:W-:Y:S02]  /*6add0*/  STG.E.U16 [R8.64], R0 ;  /* 0x0000000008007986 */ /* 0x0001e4000c101504 */
[----:B------:R1:W-:Y:S01]  /*6ade0*/  STG.E.U16 [R10.64], R28 ;  /* 0x0000001c0a007986 */ /* 0x0003e2000c101504 */
[----:B0-----:R-:W-:Y:S02]  /*6adf0*/  MOV R9, c[0x0][0x1c8] ;  /* 0x0000720000097a02 */ /* 0x001fe40000000f00 */
[----:B------:R-:W-:-:S03]  /*6ae00*/  PRMT R0, R28, 0x7632, R0 ;  /* 0x000076321c007816 */ /* 0x000fc60000000000 */
[C---:B------:R-:W-:Y:S02]  /*6ae10*/  IMAD R15, R9.reuse, 0x46, RZ ;  /* 0x00000046090f7824 */ /* 0x040fe400078e02ff */
[C---:B-1----:R-:W-:Y:S02]  /*6ae20*/  IMAD R28, R9.reuse, 0x48, RZ ;  /* 0x00000048091c7824 */ /* 0x042fe400078e02ff */
[----:B------:R-:W-:Y:S01]  /*6ae30*/  IMAD R5, R9, 0x23, RZ ;  /* 0x0000002309057824 */ /* 0x000fe200078e02ff */
[-C--:B------:R-:W-:Y:S02]  /*6ae40*/  IADD3 R4, P3, R15, R2.reuse, RZ ;  /* 0x000000020f047210 */ /* 0x080fe40007f7e0ff */
[----:B------:R-:W-:Y:S02]  /*6ae50*/  IADD3 R6, P4, R28, R2, RZ ;  /* 0x000000021c067210 */ /* 0x000fe40007f9e0ff */
[-C--:B------:R-:W-:Y:S02]  /*6ae60*/  LEA.HI.X.SX32 R5, R5, R3.reuse, 0x1, P3 ;  /* 0x0000000305057211 */ /* 0x080fe400018f0eff */
[----:B------:R-:W-:-:S02]  /*6ae70*/  LEA.HI.X.SX32 R7, R22, R3, 0x1, P4 ;  /* 0x0000000316077211 */ /* 0x000fc400020f0eff */
[----:B------:R-:W2:Y:S04]  /*6ae80*/  LDL.LU R22, [R1+0x80] ;  /* 0x0000800001167983 */ /* 0x000ea80000300800 */
[----:B------:R0:W-:Y:S04]  /*6ae90*/  STG.E.U16 [R4.64], R0 ;  /* 0x0000000004007986 */ /* 0x0001e8000c101504 */
[----:B0-----:R-:W3:Y:S01]  /*6aea0*/  LDL.LU R5, [R1+0xb0] ;  /* 0x0000b00001057983 */ /* 0x001ee20000300800 */
[C---:B------:R-:W-:Y:S02]  /*6aeb0*/  IMAD R29, R9.reuse, 0x4a, RZ ;  /* 0x0000004a091d7824 */ /* 0x040fe400078e02ff */
[----:B------:R-:W-:-:S02]  /*6aec0*/  IMAD R10, R9, 0x4c, RZ ;  /* 0x0000004c090a7824 */ /* 0x000fc400078e02ff */
[----:B------:R-:W-:Y:S01]  /*6aed0*/  IMAD R9, R9, 0x25, RZ ;  /* 0x0000002509097824 */ /* 0x000fe200078e02ff */
[-C--:B------:R-:W-:Y:S02]  /*6aee0*/  IADD3 R8, P3, R29, R2.reuse, RZ ;  /* 0x000000021d087210 */ /* 0x080fe40007f7e0ff */
[----:B------:R-:W-:Y:S02]  /*6aef0*/  IADD3 R10, P5, R10, R2, RZ ;  /* 0x000000020a0a7210 */ /* 0x000fe40007fbe0ff */
[-C--:B------:R-:W-:Y:S02]  /*6af00*/  LEA.HI.X.SX32 R9, R9, R3.reuse, 0x1, P3 ;  /* 0x0000000309097211 */ /* 0x080fe400018f0eff */
[----:B------:R-:W-:Y:S02]  /*6af10*/  LEA.HI.X.SX32 R11, R14, R3, 0x1, P5 ;  /* 0x000000030e0b7211 */ /* 0x000fe400028f0eff */
[----:B---3--:R-:W-:Y:S01]  /*6af20*/  PRMT R0, R5, 0x7632, R0 ;  /* 0x0000763205007816 */ /* 0x008fe20000000000 */
[----:B------:R-:W-:Y:S04]  /*6af30*/  STG.E.U16 [R6.64], R5 ;  /* 0x0000000506007986 */ /* 0x000fe8000c101504 */
[----:B------:R0:W-:Y:S01]  /*6af40*/  STG.E.U16 [R8.64], R0 ;  /* 0x0000000008007986 */ /* 0x0001e2000c101504 */
[----:B--2---:R1:W-:Y:S01]  /*6af50*/  STG.E.U16 [R10.64], R22 ;  /* 0x000000160a007986 */ /* 0x0043e2000c101504 */
[----:B0-----:R-:W-:-:S02]  /*6af60*/  MOV R9, c[0x0][0x1c8] ;  /* 0x0000720000097a02 */ /* 0x001fc40000000f00 */
[----:B------:R-:W-:-:S03]  /*6af70*/  PRMT R0, R22, 0x7632, R0 ;  /* 0x0000763216007816 */ /* 0x000fc60000000000 */
[C---:B-1----:R-:W-:Y:S02]  /*6af80*/  IMAD R22, R9.reuse, 0x50, RZ ;  /* 0x0000005009167824 */ /* 0x042fe400078e02ff */
[----:B------:R-:W-:-:S03]  /*6af90*/  IMAD R14, R9, 0x4e, RZ ;  /* 0x0000004e090e7824 */ /* 0x000fc600078e02ff */
[----:B------:R-:W-:Y:S01]  /*6afa0*/  IADD3 R6, P4, R22, R2, RZ ;  /* 0x0000000216067210 */ /* 0x000fe20007f9e0ff */
[----:B------:R-:W-:-:S03]  /*6afb0*/  IMAD R5, R9, 0x27, RZ ;  /* 0x0000002709057824 */ /* 0x000fc600078e02ff */
[----:B------:R-:W-:Y:S02]  /*6afc0*/  LEA.HI.X.SX32 R7, R20, R3, 0x1, P4 ;  /* 0x0000000314077211 */ /* 0x000fe400020f0eff */
[----:B------:R-:W2:Y:S01]  /*6afd0*/  LDL.LU R20, [R1+0xa4] ;  /* 0x0000a40001147983 */ /* 0x000ea20000300800 */
[----:B------:R-:W-:-:S04]  /*6afe0*/  IADD3 R4, P3, R14, R2, RZ ;  /* 0x000000020e047210 */ /* 0x000fc80007f7e0ff */
[----:B------:R-:W-:-:S05]  /*6aff0*/  LEA.HI.X.SX32 R5, R5, R3, 0x1, P3 ;  /* 0x0000000305057211 */ /* 0x000fca00018f0eff */
        /* <DEDUP_REMOVED lines=9> */
[----:B--2---:R-:W-:Y:S01]  /*6b090*/  PRMT R0, R20, 0x7632, R0 ;  /* 0x0000763214007816 */ /* 0x004fe20000000000 */
[----:B------:R-:W-:Y:S04]  /*6b0a0*/  STG.E.U16 [R6.64], R20 ;  /* 0x0000001406007986 */ /* 0x000fe8000c101504 */
[----:B------:R0:W-:Y:S02]  /*6b0b0*/  STG.E.U16 [R8.64], R0 ;  /* 0x0000000008007986 */ /* 0x0001e4000c101504 */
[----:B0-----:R-:W-:-:S04]  /*6b0c0*/  IMAD.MOV.U32 R9, RZ, RZ, c[0x0][0x1c8] ;  /* 0x00007200ff097624 */ /* 0x001fc800078e00ff */
[----:B------:R-:W-:Y:S01]  /*6b0d0*/  IMAD R20, R9, 0x56, RZ ;  /* 0x0000005609147824 */ /* 0x000fe200078e02ff */
[----:B---3--:R0:W-:Y:S01]  /*6b0e0*/  STG.E.U16 [R10.64], R5 ;  /* 0x000000050a007986 */ /* 0x0081e2000c101504 */
[----:B------:R-:W-:Y:S01]  /*6b0f0*/  PRMT R0, R5, 0x7632, R0 ;  /* 0x0000763205007816 */ /* 0x000fe20000000000 */
[----:B------:R-:W-:Y:S02]  /*6b100*/  IMAD R21, R9, 0x58, RZ ;  /* 0x0000005809157824 */ /* 0x000fe400078e02ff */
[----:B------:R-:W-:-:S03]  /*6b110*/  IADD3 R4, P3, R20, R2, RZ ;  /* 0x0000000214047210 */ /* 0x000fc60007f7e0ff */
[----:B------:R-:W-:Y:S01]  /*6b120*/  IADD3 R6, P4, R21, R2, RZ ;  /* 0x0000000215067210 */ /* 0x000fe20007f9e0ff */
[----:B0-----:R-:W-:-:S03]  /*6b130*/  IMAD R5, R9, 0x2b, RZ ;  /* 0x0000002b09057824 */ /* 0x001fc600078e02ff */
[-C--:B------:R-:W-:Y:S02]  /*6b140*/  LEA.HI.X.SX32 R7, R24, R3.reuse, 0x1, P4 ;  /* 0x0000000318077211 */ /* 0x080fe400020f0eff */
[----:B------:R-:W2:Y:S01]  /*6b150*/  LDL.LU R24, [R1+0x84] ;  /* 0x0000840001187983 */ /* 0x000ea20000300800 */
[----:B------:R-:W-:-:S05]  /*6b160*/  LEA.HI.X.SX32 R5, R5, R3, 0x1, P3 ;  /* 0x0000000305057211 */ /* 0x000fca00018f0eff */
[----:B------:R0:W-:Y:S04]  /*6b170*/  STG.E.U16 [R4.64], R0 ;  /* 0x0000000004007986 */ /* 0x0001e8000c101504 */
[----:B0-----:R-:W3:Y:S01]  /*6b180*/  LDL.LU R5, [R1+0xb4] ;  /* 0x0000b40001057983 */ /* 0x001ee20000300800 */
[C---:B------:R-:W-:Y:S02]  /*6b190*/  IMAD R8, R9.reuse, 0x5a, RZ ;  /* 0x0000005a09087824 */ /* 0x040fe400078e02ff */
[C---:B------:R-:W-:Y:S02]  /*6b1a0*/  IMAD R10, R9.reuse, 0x5c, RZ ;  /* 0x0000005c090a7824 */ /* 0x040fe400078e02ff */
[----:B------:R-:W-:Y:S01]  /*6b1b0*/  IMAD R9, R9, 0x2d, RZ ;  /* 0x0000002d09097824 */ /* 0x000fe200078e02ff */
[----:B------:R-:W-:-:S02]  /*6b1c0*/  IADD3 R8, P3, R8, R2, RZ ;  /* 0x0000000208087210 */ /* 0x000fc40007f7e0ff */
        /* <DEDUP_REMOVED lines=11> */
[----:B------:R-:W-:-:S04]  /*6b280*/  IADD3 R6, P4, R24, R2, RZ ;  /* 0x0000000218067210 */ /* 0x000fc80007f9e0ff */
[----:B------:R-:W-:Y:S02]  /*6b290*/  LEA.HI.X.SX32 R7, R18, R3, 0x1, P4 ;  /* 0x0000000312077211 */ /* 0x000fe400020f0eff */
[----:B------:R-:W2:Y:S01]  /*6b2a0*/  LDL.LU R18, [R1+0xa8] ;  /* 0x0000a80001127983 */ /* 0x000ea20000300800 */
[----:B------:R-:W-:Y:S01]  /*6b2b0*/  IMAD R5, R9, 0x2f, RZ ;  /* 0x0000002f09057824 */ /* 0x000fe200078e02ff */
        /* <DEDUP_REMOVED lines=14> */
[----:B0-----:R-:W-:-:S05]  /*6b3a0*/  MOV R9, c[0x0][0x1c8] ;  /* 0x0000720000097a02 */ /* 0x001fca0000000f00 */
        /* <DEDUP_REMOVED lines=47> */
[----:B---3--:R-:W-:Y:S01]  /*6b6a0*/  PRMT R0, R5, 0x7632, R0 ;  /* 0x0000763205007816 */ /* 0x008fe20000000000 */
[----:B------:R0:W-:Y:S01]  /*6b6b0*/  STG.E.U16 [R10.64], R5 ;  /* 0x000000050a007986 */ /* 0x0001e2000c101504 */
        /* <DEDUP_REMOVED lines=18> */
[----:B------:R0:W-:Y:S02]  /*6b7e0*/  STG.E.U16 [R8.64], R0 ;  /* 0x0000000008007986 */ /* 0x0001e4000c101504 */
[----:B0-----:R-:W-:-:S05]  /*6b7f0*/  MOV R9, c[0x0][0x1c8] ;  /* 0x0000720000097a02 */ /* 0x001fca0000000f00 */
[C---:B------:R-:W-:Y:S02]  /*6b800*/  IMAD R12, R9.reuse, 0x7e, RZ ;  /* 0x0000007e090c7824 */ /* 0x040fe400078e02ff */
[----:B------:R-:W-:-:S03]  /*6b810*/  IMAD R5, R9, 0x3f, RZ ;  /* 0x0000003f09057824 */ /* 0x000fc600078e02ff */
[-C--:B------:R-:W-:Y:S02]  /*6b820*/  IADD3 R4, P3, R12, R2.reuse, RZ ;  /* 0x000000020c047210 */ /* 0x080fe40007f7e0ff */
[----:B--2---:R-:W-:Y:S02]  /*6b830*/  PRMT R0, R27, 0x7632, R0 ;  /* 0x000076321b007816 */ /* 0x004fe40000000000 */
[----:B------:R-:W-:Y:S01]  /*6b840*/  LEA.HI.X.SX32 R5, R5, R3, 0x1, P3 ;  /* 0x0000000305057211 */ /* 0x000fe200018f0eff */
[----:B------:R-:W-:Y:S04]  /*6b850*/  STG.E.U16 [R10.64], R27 ;  /* 0x0000001b0a007986 */ /* 0x000fe8000c101504 */
[----:B------:R0:W-:Y:S04]  /*6b860*/  STG.E.U16 [R4.64], R0 ;  /* 0x0000000004007986 */ /* 0x0001e8000c101504 */
[----:B0-----:R-:W2:Y:S01]  /*6b870*/  LDL.LU R4, [R1+0xd0] ;  /* 0x0000d00001047983 */ /* 0x001ea20000300800 */
[----:B------:R-:W3:Y:S02]  /*6b880*/  LDL.LU R5, [R1+0xc0] ;  /* 0x0000c00001057983 */ /* 0x000ee40000300800 */
[C---:B------:R-:W-:Y:S01]  /*6b890*/  IMAD R27, R9.reuse, 0x82, RZ ;  /* 0x00000082091b7824 */ /* 0x040fe200078e02ff */
[C---:B------:R-:W-:Y:S01]  /*6b8a0*/  SHF.L.U32 R7, R9.reuse, 0x6, RZ ;  /* 0x0000000609077819 */ /* 0x040fe200000006ff */
[C---:B------:R-:W-:Y:S01]  /*6b8b0*/  IMAD R11, R9.reuse, 0x84, RZ ;  /* 0x00000084090b7824 */ /* 0x040fe200078e02ff */
[CC--:B------:R-:W-:Y:S01]  /*6b8c0*/  LEA R6, P4, R9.reuse, R2.reuse, 0x7 ;  /* 0x0000000209067211 */ /* 0x0c0fe200078838ff */
[----:B------:R-:W-:Y:S01]  /*6b8d0*/  IMAD R9, R9, 0x41, RZ ;  /* 0x0000004109097824 */ /* 0x000fe200078e02ff */
[----:B------:R-:W-:-:S02]  /*6b8e0*/  IADD3 R8, P3, R27, R2, RZ ;  /* 0x000000021b087210 */ /* 0x000fc40007f7e0ff */
[-C--:B------:R-:W-:Y:S02]  /*6b8f0*/  LEA.HI.X.SX32 R7, R7, R3.reuse, 0x1, P4 ;  /* 0x0000000307077211 */ /* 0x080fe400020f0eff */
[----:B------:R-:W-:Y:S02]  /*6b900*/  LEA.HI.X.SX32 R9, R9, R3, 0x1, P3 ;  /* 0x0000000309097211 */ /* 0x000fe400018f0eff */
[----:B------:R-:W-:-:S04]  /*6b910*/  IADD3 R10, P5, R11, R2, RZ ;  /* 0x000000020b0a7210 */ /* 0x000fc80007fbe0ff */
[----:B------:R-:W-:Y:S02]  /*6b920*/  LEA.HI.X.SX32 R11, R19, R3, 0x1, P5 ;  /* 0x00000003130b7211 */ /* 0x000fe400028f0eff */
[----:B--2---:R-:W-:Y:S01]  /*6b930*/  PRMT R0, R4, 0x7632, R0 ;  /* 0x0000763204007816 */ /* 0x004fe20000000000 */
[----:B------:R-:W-:Y:S04]  /*6b940*/  STG.E.U16 [R6.64], R4 ;  /* 0x0000000406007986 */ /* 0x000fe8000c101504 */
[----:B------:R0:W-:Y:S01]  /*6b950*/  STG.E.U16 [R8.64], R0 ;  /* 0x0000000008007986 */ /* 0x0001e2000c101504 */
[----:B---3--:R1:W-:Y:S01]  /*6b960*/  STG.E.U16 [R10.64], R5 ;  /* 0x000000050a007986 */ /* 0x0083e2000c101504 */
[----:B0-----:R-:W-:Y:S02]  /*6b970*/  MOV R9, c[0x0][0x1c8] ;  /* 0x0000720000097a02 */ /* 0x001fe40000000f00 */
[----:B------:R-:W-:-:S03]  /*6b980*/  PRMT R0, R5, 0x7632, R0 ;  /* 0x0000763205007816 */ /* 0x000fc60000000000 */
[C---:B------:R-:W-:Y:S02]  /*6b990*/  IMAD R19, R9.reuse, 0x86, RZ ;  /* 0x0000008609137824 */ /* 0x040fe400078e02ff */
[----:B-1----:R-:W-:-:S03]  /*6b9a0*/  IMAD R5, R9, 0x43, RZ ;  /* 0x0000004309057824 */ /* 0x002fc600078e02ff */
[----:B------:R-:W-:-:S04]  /*6b9b0*/  IADD3 R4, P3, R19, R2, RZ ;  /* 0x0000000213047210 */ /* 0x000fc80007f7e0ff */
[----:B------:R-:W-:-:S05]  /*6b9c0*/  LEA.HI.X.SX32 R5, R5, R3, 0x1, P3 ;  /* 0x0000000305057211 */ /* 0x000fca00018f0eff */
[----:B------:R0:W-:Y:S04]  /*6b9d0*/  STG.E.U16 [R4.64], R0 ;  /* 0x0000000004007986 */ /* 0x0001e8000c101504 */
[----:B0-----:R-:W2:Y:S01]  /*6b9e0*/  LDL.LU R4, [R1+0xf0] ;  /* 0x0000f00001047983 */ /* 0x001ea20000300800 */
[----:B------:R-:W3:Y:S02]  /*6b9f0*/  LDL.LU R5, [R1+0xe0] ;  /* 0x0000e00001057983 */ /* 0x000ee40000300800 */
[C---:B------:R-:W-:Y:S02]  /*6ba00*/  IMAD R6, R9.reuse, 0x88, RZ ;  /* 0x0000008809067824 */ /* 0x040fe400078e02ff */
[C---:B------:R-:W-:Y:S02]  /*6ba10*/  IMAD R8, R9.reuse, 0x8a, RZ ;  /* 0x0000008a09087824 */ /* 0x040fe400078e02ff */
[----:B------:R-:W-:-:S02]  /*6ba20*/  IMAD R10, R9, 0x8c, RZ ;  /* 0x0000008c090a7824 */ /* 0x000fc400078e02ff */
[C---:B------:R-:W-:Y:S02]  /*6ba30*/  IMAD R7, R9.reuse, 0x44, RZ ;  /* 0x0000004409077824 */ /* 0x040fe400078e02ff */
[----:B------:R-:W-:Y:S01]  /*6ba40*/  IMAD R9, R9, 0x45, RZ ;  /* 0x0000004509097824 */ /* 0x000fe200078e02ff */
[-C--:B------:R-:W-:Y:S02]  /*6ba50*/  IADD3 R6, P4, R6, R2.reuse, RZ ;  /* 0x0000000206067210 */ /* 0x080fe40007f9e0ff */
[-C--:B------:R-:W-:Y:S02]  /*6ba60*/  IADD3 R8, P3, R8, R2.reuse, RZ ;  /* 0x0000000208087210 */ /* 0x080fe40007f7e0ff */
[-C--:B------:R-:W-:Y:S02]  /*6ba70*/  LEA.HI.X.SX32 R7, R7, R3.reuse, 0x1, P4 ;  /* 0x0000000307077211 */ /* 0x080fe400020f0eff */
[----:B------:R-:W-:Y:S02]  /*6ba80*/  LEA.HI.X.SX32 R9, R9, R3, 0x1, P3 ;  /* 0x0000000309097211 */ /* 0x000fe400018f0eff */
[----:B------:R-:W-:-:S04]  /*6ba90*/  IADD3 R10, P5, R10, R2, RZ ;  /* 0x000000020a0a7210 */ /* 0x000fc80007fbe0ff */
[----:B------:R-:W-:Y:S02]  /*6baa0*/  LEA.HI.X.SX32 R11, R15, R3, 0x1, P5 ;  /* 0x000000030f0b7211 */ /* 0x000fe400028f0eff */
[----:B--2---:R-:W-:Y:S01]  /*6bab0*/  PRMT R0, R4, 0x7632, R0 ;  /* 0x0000763204007816 */ /* 0x004fe20000000000 */
[----:B------:R-:W-:Y:S04]  /*6bac0*/  STG.E.U16 [R6.64], R4 ;  /* 0x0000000406007986 */ /* 0x000fe8000c101504 */
[----:B------:R0:W-:Y:S02]  /*6bad0*/  STG.E.U16 [R8.64], R0 ;  /* 0x0000000008007986 */ /* 0x0001e4000c101504 */
[----:B0-----:R-:W-:-:S04]  /*6bae0*/  IMAD.MOV.U32 R9, RZ, RZ, c[0x0][0x1c8] ;  /* 0x00007200ff097624 */ /* 0x001fc800078e00ff */
[C---:B------:R-:W-:Y:S02]  /*6baf0*/  IMAD R6, R9.reuse, 0x90, RZ ;  /* 0x0000009009067824 */ /* 0x040fe400078e02ff */
[----:B------:R-:W-:-:S03]  /*6bb00*/  IMAD R15, R9, 0x8e, RZ ;  /* 0x0000008e090f7824 */ /* 0x000fc600078e02ff */
[-C--:B------:R-:W-:Y:S01]  /*6bb10*/  IADD3 R6, P4, R6, R2.reuse, RZ ;  /* 0x0000000206067210 */ /* 0x080fe20007f9e0ff */
[----:B---3--:R0:W-:Y:S03]  /*6bb20*/  STG.E.U16 [R10.64], R5 ;  /* 0x000000050a007986 */ /* 0x0081e6000c101504 */
[----:B------:R-:W-:Y:S02]  /*6bb30*/  LEA.HI.X.SX32 R7, R28, R3, 0x1, P4 ;  /* 0x000000031c077211 */ /* 0x000fe400020f0eff */
[----:B------:R-:W2:Y:S01]  /*6bb40*/  LDL.LU R28, [R1+0xd4] ;  /* 0x0000d400011c7983 */ /* 0x000ea20000300800 */
[----:B------:R-:W-:Y:S02]  /*6bb50*/  PRMT R0, R5, 0x7632, R0 ;  /* 0x0000763205007816 */ /* 0x000fe40000000000 */
[----:B------:R-:W-:Y:S01]  /*6bb60*/  IADD3 R4, P3, R15, R2, RZ ;  /* 0x000000020f047210 */ /* 0x000fe20007f7e0ff */
[----:B0-----:R-:W-:-:S05]  /*6bb70*/  IMAD R5, R9, 0x47, RZ ;  /* 0x0000004709057824 */ /* 0x001fca00078e02ff */
        /* <DEDUP_REMOVED lines=14> */
[----:B------:R-:W-:-:S05]  /*6bc60*/  IMAD R28, R9, 0x96, RZ ;  /* 0x00000096091c7824 */ /* 0x000fca00078e02ff */
[----:B------:R-:W-:Y:S01]  /*6bc70*/  IADD3 R4, P3, R28, R2, RZ ;  /* 0x000000021c047210 */ /* 0x000fe20007f7e0ff */
[----:B---3--:R0:W-:Y:S01]  /*6bc80*/  STG.E.U16 [R10.64], R5 ;  /* 0x000000050a007986 */ /* 0x0081e2000c101504 */
[----:B------:R-:W-:Y:S01]  /*6bc90*/  PRMT R0, R5, 0x7632, R0 ;  /* 0x0000763205007816 */ /* 0x000fe20000000000 */
[----:B0-----:R-:W-:-:S05]  /*6bca0*/  IMAD R5, R9, 0x4b, RZ ;  /* 0x0000004b09057824 */ /* 0x001fca00078e02ff */
[----:B------:R-:W-:-:S05]  /*6bcb0*/  LEA.HI.X.SX32 R5, R5, R3, 0x1, P3 ;  /* 0x0000000305057211 */ /* 0x000fca00018f0eff */
[----:B------:R0:W-:Y:S04]  /*6bcc0*/  STG.E.U16 [R4.64], R0 ;  /* 0x0000000004007986 */ /* 0x0001e8000c101504 */
[----:B0-----:R-:W2:Y:S01]  /*6bcd0*/  LDL.LU R4, [R1+0xf4] ;  /* 0x0000f40001047983 */ /* 0x001ea20000300800 */
[----:B------:R-:W3:Y:S02]  /*6bce0*/  LDL.LU R5, [R1+0xe4] ;  /* 0x0000e40001057983 */ /* 0x000ee40000300800 */
[C---:B------:R-:W-:Y:S02]  /*6bcf0*/  IMAD R29, R9.reuse, 0x98, RZ ;  /* 0x00000098091d7824 */ /* 0x040fe400078e02ff */
[C---:B------:R-:W-:Y:S02]  /*6bd00*/  IMAD R10, R9.reuse, 0x9c, RZ ;  /* 0x0000009c090a7824 */ /* 0x040fe400078e02ff */
[----:B------:R-:W-:-:S02]  /*6bd10*/  IMAD R8, R9, 0x9a, RZ ;  /* 0x0000009a09087824 */ /* 0x000fc400078e02ff */
[----:B------:R-:W-:Y:S01]  /*6bd20*/  IMAD R7, R9, 0x4c, RZ ;  /* 0x0000004c09077824 */ /* 0x000fe200078e02ff */
[-C--:B------:R-:W-:Y:S02]  /*6bd30*/  IADD3 R6, P4, R29, R2.reuse, RZ ;  /* 0x000000021d067210 */ /* 0x080fe40007f9e0ff */
[-C--:B------:R-:W-:Y:S01]  /*6bd40*/  IADD3 R10, P5, R10, R2.reuse, RZ ;  /* 0x000000020a0a7210 */ /* 0x080fe20007fbe0ff */
[----:B------:R-:W-:Y:S01]  /*6bd50*/  IMAD R9, R9, 0x4d, RZ ;  /* 0x0000004d09097824 */ /* 0x000fe200078e02ff */
[----:B------:R-:W-:Y:S02]  /*6bd60*/  IADD3 R8, P3, R8, R2, RZ ;  /* 0x0000000208087210 */ /* 0x000fe40007f7e0ff */
[-C--:B------:R-:W-:Y:S02]  /*6bd70*/  LEA.HI.X.SX32 R7, R7, R3.reuse, 0x1, P4 ;  /* 0x0000000307077211 */ /* 0x080fe400020f0eff */
[-C--:B------:R-:W-:Y:S01]  /*6bd80*/  LEA.HI.X.SX32 R11, R14, R3.reuse, 0x1, P5 ;  /* 0x000000030e0b7211 */ /* 0x080fe200028f0eff */
[----:B------:R-:W-:Y:S01]  /*6bd90*/  MOV R14, c[0x0][0x1c8] ;  /* 0x00007200000e7a02 */ /* 0x000fe20000000f00 */
[----:B------:R-:W-:-:S02]  /*6bda0*/  LEA.HI.X.SX32 R9, R9, R3, 0x1, P3 ;  /* 0x0000000309097211 */ /* 0x000fc400018f0eff */
[----:B--2---:R-:W-:Y:S01]  /*6bdb0*/  PRMT R0, R4, 0x7632, R0 ;  /* 0x0000763204007816 */ /* 0x004fe20000000000 */
[----:B------:R0:W-:Y:S04]  /*6bdc0*/  STG.E.U16 [R6.64], R4 ;  /* 0x0000000406007986 */ /* 0x0001e8000c101504 */
[----:B------:R1:W-:Y:S01]  /*6bdd0*/  STG.E.U16 [R8.64], R0 ;  /* 0x0000000008007986 */ /* 0x0003e2000c101504 */
[----:B---3--:R2:W-:Y:S02]  /*6bde0*/  STG.E.U16 [R10.64], R5 ;  /* 0x000000050a007986 */ /* 0x0085e4000c101504 */
[C---:B0-----:R-:W-:Y:S02]  /*6bdf0*/  IMAD R4, R14.reuse, 0x9e, RZ ;  /* 0x0000009e0e047824 */ /* 0x041fe400078e02ff */
[C---:B------:R-:W-:Y:S01]  /*6be00*/  IMAD R6, R14.reuse, 0xa0, RZ ;  /* 0x000000a00e067824 */ /* 0x040fe200078e02ff */
[----:B-1----:R-:W-:Y:S01]  /*6be10*/  PRMT R0, R5, 0x7632, R0 ;  /* 0x0000763205007816 */ /* 0x002fe20000000000 */
[----:B--2---:R-:W-:Y:S01]  /*6be20*/  IMAD R5, R14, 0x4f, RZ ;  /* 0x0000004f0e057824 */ /* 0x004fe200078e02ff */
[----:B------:R-:W-:-:S02]  /*6be30*/  IADD3 R4, P3, R4, R2, RZ ;  /* 0x0000000204047210 */ /* 0x000fc40007f7e0ff */
[----:B------:R-:W-:Y:S02]  /*6be40*/  IADD3 R6, P4, R6, R2, RZ ;  /* 0x0000000206067210 */ /* 0x000fe40007f9e0ff */
[-C--:B------:R-:W-:Y:S02]  /*6be50*/  LEA.HI.X.SX32 R5, R5, R3.reuse, 0x1, P3 ;  /* 0x0000000305057211 */ /* 0x080fe400018f0eff */
[----:B------:R-:W-:Y:S02]  /*6be60*/  LEA.HI.X.SX32 R7, R22, R3, 0x1, P4 ;  /* 0x0000000316077211 */ /* 0x000fe400020f0eff */
[----:B------:R-:W2:Y:S04]  /*6be70*/  LDL.LU R22, [R1+0xe8] ;  /* 0x0000e80001167983 */ /* 0x000ea80000300800 */
[----:B------:R0:W-:Y:S04]  /*6be80*/  STG.E.U16 [R4.64], R0 ;  /* 0x0000000004007986 */ /* 0x0001e8000c101504 */
[----:B0-----:R-:W3:Y:S01]  /*6be90*/  LDL.LU R4, [R1+0xd8] ;  /* 0x0000d80001047983 */ /* 0x001ee20000300800 */
[----:B------:R-:W4:Y:S02]  /*6bea0*/  LDL.LU R5, [R1+0xc8] ;  /* 0x0000c80001057983 */ /* 0x000f240000300800 */
[C---:B------:R-:W-:Y:S01]  /*6beb0*/  IMAD R8, R14.reuse, 0xa2, RZ ;  /* 0x000000a20e087824 */ /* 0x040fe200078e02ff */
[----:B------:R-:W-:Y:S01]  /*6bec0*/  MOV R11, c[0x0][0x1c8] ;  /* 0x00007200000b7a02 */ /* 0x000fe20000000f00 */
[----:B------:R-:W-:-:S02]  /*6bed0*/  IMAD R10, R14, 0xa4, RZ ;  /* 0x000000a40e0a7824 */ /* 0x000fc400078e02ff */
[----:B------:R-:W-:Y:S01]  /*6bee0*/  IMAD R9, R14, 0x51, RZ ;  /* 0x000000510e097824 */ /* 0x000fe200078e02ff */
[-C--:B------:R-:W-:Y:S01]  /*6bef0*/  IADD3 R8, P3, R8, R2.reuse, RZ ;  /* 0x0000000208087210 */ /* 0x080fe20007f7e0ff */
[----:B------:R-:W-:Y:S01]  /*6bf00*/  IMAD R11, R11, 0x52, RZ ;  /* 0x000000520b0b7824 */ /* 0x000fe200078e02ff */
[----:B------:R-:W-:Y:S02]  /*6bf10*/  IADD3 R10, P5, R10, R2, RZ ;  /* 0x000000020a0a7210 */ /* 0x000fe40007fbe0ff */
[-C--:B------:R-:W-:Y:S02]  /*6bf20*/  LEA.HI.X.SX32 R9, R9, R3.reuse, 0x1, P3 ;  /* 0x0000000309097211 */ /* 0x080fe400018f0eff */
[----:B------:R-:W-:Y:S02]  /*6bf30*/  LEA.HI.X.SX32 R11, R11, R3, 0x1, P5 ;  /* 0x000000030b0b7211 */ /* 0x000fe400028f0eff */
[----:B---3--:R-:W-:Y:S01]  /*6bf40*/  PRMT R0, R4, 0x7632, R0 ;  /* 0x0000763204007816 */ /* 0x008fe20000000000 */
[----:B------:R0:W-:Y:S04]  /*6bf50*/  STG.E.U16 [R6.64], R4 ;  /* 0x0000000406007986 */ /* 0x0001e8000c101504 */
[----:B------:R1:W-:Y:S01]  /*6bf60*/  STG.E.U16 [R8.64], R0 ;  /* 0x0000000008007986 */ /* 0x0003e2000c101504 */
[----:B----4-:R3:W-:Y:S02]  /*6bf70*/  STG.E.U16 [R10.64], R5 ;  /* 0x000000050a007986 */ /* 0x0107e4000c101504 */
[C---:B0-----:R-:W-:Y:S01]  /*6bf80*/  IMAD R4, R14.reuse, 0xa6, RZ ;  /* 0x000000a60e047824 */ /* 0x041fe200078e02ff */
[----:B-1----:R-:W-:Y:S01]  /*6bf90*/  PRMT R0, R5, 0x7632, R0 ;  /* 0x0000763205007816 */ /* 0x002fe20000000000 */
[----:B---3--:R-:W-:-:S03]  /*6bfa0*/  IMAD R5, R14, 0x53, RZ ;  /* 0x000000530e057824 */ /* 0x008fc600078e02ff */
[----:B------:R-:W-:-:S04]  /*6bfb0*/  IADD3 R4, P3, R4, R2, RZ ;  /* 0x0000000204047210 */ /* 0x000fc80007f7e0ff */
[----:B------:R-:W-:-:S05]  /*6bfc0*/  LEA.HI.X.SX32 R5, R5, R3, 0x1, P3 ;  /* 0x0000000305057211 */ /* 0x000fca00018f0eff */
[----:B------:R0:W-:Y:S04]  /*6bfd0*/  STG.E.U16 [R4.64], R0 ;  /* 0x0000000004007986 */ /* 0x0001e8000c101504 */
[----:B0-----:R-:W3:Y:S01]  /*6bfe0*/  LDL.LU R5, [R1+0xf8] ;  /* 0x0000f80001057983 */ /* 0x001ee20000300800 */
[C---:B------:R-:W-:Y:S02]  /*6bff0*/  IMAD R6, R14.reuse, 0xa8, RZ ;  /* 0x000000a80e067824 */ /* 0x040fe400078e02ff */
[----:B------:R-:W-:Y:S02]  /*6c000*/  IMAD.MOV.U32 R9, RZ, RZ, c[0x0][0x1c8] ;  /* 0x00007200ff097624 */ /* 0x000fe400078e00ff */
[----:B------:R-:W-:Y:S02]  /*6c010*/  IMAD R8, R14, 0xaa, RZ ;  /* 0x000000aa0e087824 */ /* 0x000fe400078e02ff */
[----:B------:R-:W-:Y:S01]  /*6c020*/  IMAD R7, R9, 0x54, RZ ;  /* 0x0000005409077824 */ /* 0x000fe200078e02ff */
[----:B------:R-:W-:Y:S01]  /*6c030*/  IADD3 R6, P4, R6, R2, RZ ;  /* 0x0000000206067210 */ /* 0x000fe20007f9e0ff */
[----:B------:R-:W-:-:S02]  /*6c040*/  IMAD R10, R14, 0xac, RZ ;  /* 0x000000ac0e0a7824 */ /* 0x000fc400078e02ff */
[----:B------:R-:W-:Y:S01]  /*6c050*/  IMAD R9, R14, 0x55, RZ ;  /* 0x000000550e097824 */ /* 0x000fe200078e02ff */
[-C--:B------:R-:W-:Y:S02]  /*6c060*/  IADD3 R8, P3, R8, R2.reuse, RZ ;  /* 0x0000000208087210 */ /* 0x080fe40007f7e0ff */
[-C--:B------:R-:W-:Y:S01]  /*6c070*/  LEA.HI.X.SX32 R7, R7, R3.reuse, 0x1, P4 ;  /* 0x0000000307077211 */ /* 0x080fe200020f0eff */
[----:B------:R-:W-:Y:S01]  /*6c080*/  IMAD R4, R14, 0xae, RZ ;  /* 0x000000ae0e047824 */ /* 0x000fe200078e02ff */
[-C--:B------:R-:W-:Y:S02]  /*6c090*/  IADD3 R10, P5, R10, R2.reuse, RZ ;  /* 0x000000020a0a7210 */ /* 0x080fe40007fbe0ff */
[-C--:B------:R-:W-:Y:S02]  /*6c0a0*/  LEA.HI.X.SX32 R9, R9, R3.reuse, 0x1, P3 ;  /* 0x0000000309097211 */ /* 0x080fe400018f0eff */
[----:B------:R-:W-:Y:S02]  /*6c0b0*/  IADD3 R4, P3, R4, R2, RZ ;  /* 0x0000000204047210 */ /* 0x000fe40007f7e0ff */
[----:B------:R-:W-:-:S02]  /*6c0c0*/  LEA.HI.X.SX32 R11, R20, R3, 0x1, P5 ;  /* 0x00000003140b7211 */ /* 0x000fc400028f0eff */
[----:B------:R-:W4:Y:S01]  /*6c0d0*/  LDL.LU R20, [R1+0xcc] ;  /* 0x0000cc0001147983 */ /* 0x000f220000300800 */
[----:B---3--:R-:W-:-:S03]  /*6c0e0*/  PRMT R0, R5, 0x7632, R0 ;  /* 0x0000763205007816 */ /* 0x008fc60000000000 */
[----:B------:R0:W-:Y:S04]  /*6c0f0*/  STG.E.U16 [R6.64], R5 ;  /* 0x0000000506007986 */ /* 0x0001e8000c101504 */
[----:B------:R2:W-:Y:S01]  /*6c100*/  STG.E.U16 [R8.64], R0 ;  /* 0x0000000008007986 */ /* 0x0005e2000c101504 */
[C---:B0-----:R-:W-:Y:S02]  /*6c110*/  IMAD R6, R14.reuse, 0xb0, RZ ;  /* 0x000000b00e067824 */ /* 0x041fe400078e02ff */
[----:B------:R-:W-:Y:S01]  /*6c120*/  IMAD R5, R14, 0x57, RZ ;  /* 0x000000570e057824 */ /* 0x000fe200078e02ff */
[----:B--2---:R-:W-:Y:S02]  /*6c130*/  PRMT R0, R22, 0x7632, R0 ;  /* 0x0000763216007816 */ /* 0x004fe40000000000 */
[----:B------:R-:W-:-:S02]  /*6c140*/  IADD3 R6, P4, R6, R2, RZ ;  /* 0x0000000206067210 */ /* 0x000fc40007f9e0ff */
[-C--:B------:R-:W-:Y:S01]  /*6c150*/  LEA.HI.X.SX32 R5, R5, R3.reuse, 0x1, P3 ;  /* 0x0000000305057211 */ /* 0x080fe200018f0eff */
[----:B------:R0:W-:Y:S01]  /*6c160*/  STG.E.U16 [R10.64], R22 ;  /* 0x000000160a007986 */ /* 0x0001e2000c101504 */
[----:B------:R-:W-:-:S03]  /*6c170*/  LEA.HI.X.SX32 R7, R21, R3, 0x1, P4 ;  /* 0x0000000315077211 */ /* 0x000fc600020f0eff */
[----:B------:R1:W-:Y:S04]  /*6c180*/  STG.E.U16 [R4.64], R0 ;  /* 0x0000000004007986 */ /* 0x0003e8000c101504 */
[----:B0-----:R-:W2:Y:S01]  /*6c190*/  LDL.LU R22, [R1+0xec] ;  /* 0x0000ec0001167983 */ /* 0x001ea20000300800 */
[----:B------:R-:W3:Y:S03]  /*6c1a0*/  LDL.LU R21, [R1+0xfc] ;  /* 0x0000fc0001157983 */ /* 0x000ee60000300800 */
[----:B-1----:R-:W5:Y:S01]  /*6c1b0*/  LDL.LU R5, [R1+0xdc] ;  /* 0x0000dc0001057983 */ /* 0x002f620000300800 */
        /* <DEDUP_REMOVED lines=8> */
[----:B------:R-:W-:Y:S01]  /*6c240*/  LEA.HI.X.SX32 R11, R11, R3, 0x1, P5 ;  /* 0x000000030b0b7211 */ /* 0x000fe200028f0eff */
[C---:B------:R-:W-:Y:S01]  /*6c250*/  IMAD R4, R14.reuse, 0xb6, RZ ;  /* 0x000000b60e047824 */ /* 0x040fe200078e02ff */
[----:B-----5:R-:W-:Y:S01]  /*6c260*/  PRMT R0, R5, 0x7632, R0 ;  /* 0x0000763205007816 */ /* 0x020fe20000000000 */
[----:B------:R-:W-:Y:S04]  /*6c270*/  STG.E.U16 [R6.64], R5 ;  /* 0x0000000506007986 */ /* 0x000fe8000c101504 */
[----:B------:R-:W-:Y:S01]  /*6c280*/  STG.E.U16 [R8.64], R0 ;  /* 0x0000000008007986 */ /* 0x000fe2000c101504 */
[----:B----4-:R0:W-:Y:S02]  /*6c290*/  STG.E.U16 [R10.64], R20 ;  /* 0x000000140a007986 */ /* 0x0101e4000c101504 */
[----:B0-----:R-:W-:Y:S01]  /*6c2a0*/  IMAD R10, R14, 0xbc, RZ ;  /* 0x000000bc0e0a7824 */ /* 0x001fe200078e02ff */
[----:B------:R-:W-:Y:S01]  /*6c2b0*/  PRMT R0, R20, 0x7632, R0 ;  /* 0x0000763214007816 */ /* 0x000fe20000000000 */
[----:B------:R-:W-:-:S03]  /*6c2c0*/  MOV R20, c[0x0][0x1c8] ;  /* 0x0000720000147a02 */ /* 0x000fc60000000f00 */
[-C--:B------:R-:W-:Y:S02]  /*6c2d0*/  IADD3 R10, P5, R10, R2.reuse, RZ ;  /* 0x000000020a0a7210 */ /* 0x080fe40007fbe0ff */
[----:B------:R-:W-:Y:S02]  /*6c2e0*/  IMAD R7, R20, 0x5c, RZ ;  /* 0x0000005c14077824 */ /* 0x000fe400078e02ff */
[----:B------:R-:W4:Y:S01]  /*6c2f0*/  LDL.LU R20, [R1+0x30] ;  /* 0x0000300001147983 */ /* 0x000f220000300800 */
[----:B------:R-:W-:Y:S02]  /*6c300*/  LEA.HI.X.SX32 R11, R13, R3, 0x1, P5 ;  /* 0x000000030d0b7211 */ /* 0x000fe400028f0eff */
[----:B------:R-:W5:Y:S02]  /*6c310*/  LDL.LU R13, [R1+0x100] ;  /* 0x00010000010d7983 */ /* 0x000f640000300800 */
[C---:B------:R-:W-:Y:S02]  /*6c320*/  IMAD R5, R14.reuse, 0x5b, RZ ;  /* 0x0000005b0e057824 */ /* 0x040fe400078e02ff */
[----:B------:R-:W-:Y:S01]  /*6c330*/  IMAD R6, R14, 0xb8, RZ ;  /* 0x000000b80e067824 */ /* 0x000fe200078e02ff */
[----:B------:R-:W-:Y:S01]  /*6c340*/  IADD3 R4, P3, R4, R2, RZ ;  /* 0x0000000204047210 */ /* 0x000fe20007f7e0ff */
[----:B------:R-:W-:-:S02]  /*6c350*/  IMAD R8, R14, 0xba, RZ ;  /* 0x000000ba0e087824 */ /* 0x000fc400078e02ff */
[----:B------:R-:W-:Y:S01]  /*6c360*/  IMAD R9, R14, 0x5d, RZ ;  /* 0x0000005d0e097824 */ /* 0x000fe200078e02ff */
[-C--:B------:R-:W-:Y:S02]  /*6c370*/  LEA.HI.X.SX32 R5, R5, R3.reuse, 0x1, P3 ;  /* 0x0000000305057211 */ /* 0x080fe400018f0eff */
[-C--:B------:R-:W-:Y:S02]  /*6c380*/  IADD3 R6, P4, R6, R2.reuse, RZ ;  /* 0x0000000206067210 */ /* 0x080fe40007f9e0ff */
[----:B------:R-:W-:Y:S02]  /*6c390*/  IADD3 R8, P3, R8, R2, RZ ;  /* 0x0000000208087210 */ /* 0x000fe40007f7e0ff */
[-C--:B------:R-:W-:Y:S01]  /*6c3a0*/  LEA.HI.X.SX32 R7, R7, R3.reuse, 0x1, P4 ;  /* 0x0000000307077211 */ /* 0x080fe200020f0eff */
[----:B------:R0:W-:Y:S01]  /*6c3b0*/  STG.E.U16 [R4.64], R0 ;  /* 0x0000000004007986 */ /* 0x0001e2000c101504 */
[----:B------:R-:W-:-:S03]  /*6c3c0*/  LEA.HI.X.SX32 R9, R9, R3, 0x1, P3 ;  /* 0x0000000309097211 */ /* 0x000fc600018f0eff */
[----:B---3--:R1:W-:Y:S01]  /*6c3d0*/  STG.E.U16 [R6.64], R21 ;  /* 0x0000001506007986 */ /* 0x0083e2000c101504 */
[----:B0-----:R-:W-:Y:S01]  /*6c3e0*/  PRMT R0, R21, 0x7632, R0 ;  /* 0x0000763215007816 */ /* 0x001fe20000000000 */
[C---:B------:R-:W-:Y:S02]  /*6c3f0*/  IMAD R4, R14.reuse, 0xbe, RZ ;  /* 0x000000be0e047824 */ /* 0x040fe400078e02ff */
[C---:B------:R-:W-:Y:S02]  /*6c400*/  IMAD R5, R14.reuse, 0x5f, RZ ;  /* 0x0000005f0e057824 */ /* 0x040fe400078e02ff */
[----:B-1----:R-:W-:Y:S01]  /*6c410*/  IMAD R6, R14, 0xc0, RZ ;  /* 0x000000c00e067824 */ /* 0x002fe200078e02ff */
[----:B------:R0:W-:Y:S01]  /*6c420*/  STG.E.U16 [R8.64], R0 ;  /* 0x0000000008007986 */ /* 0x0001e2000c101504 */
[----:B--2---:R1:W-:Y:S01]  /*6c430*/  STG.E.U16 [R10.64], R22 ;  /* 0x000000160a007986 */ /* 0x0043e2000c101504 */
[-C--:B------:R-:W-:Y:S02]  /*6c440*/  IADD3 R4, P3, R4, R2.reuse, RZ ;  /* 0x0000000204047210 */ /* 0x080fe40007f7e0ff */
[----:B------:R-:W2:Y:S01]  /*6c450*/  LDL.LU R21, [R1+0x20] ;  /* 0x0000200001157983 */ /* 0x000ea20000300800 */
[----:B------:R-:W-:-:S02]  /*6c460*/  IADD3 R6, P4, R6, R2, RZ ;  /* 0x0000000206067210 */ /* 0x000fc40007f9e0ff */
[-C--:B------:R-:W-:Y:S01]  /*6c470*/  LEA.HI.X.SX32 R5, R5, R3.reuse, 0x1, P3 ;  /* 0x0000000305057211 */ /* 0x080fe200018f0eff */
[C---:B0-----:R-:W-:Y:S01]  /*6c480*/  IMAD R8, R14.reuse, 0xc2, RZ ;  /* 0x000000c20e087824 */ /* 0x041fe200078e02ff */
[----:B-1----:R-:W-:Y:S01]  /*6c490*/  MOV R11, c[0x0][0x1c8] ;  /* 0x00007200000b7a02 */ /* 0x002fe20000000f00 */
[----:B------:R-:W-:Y:S01]  /*6c4a0*/  IMAD R10, R14, 0xc4, RZ ;  /* 0x000000c40e0a7824 */ /* 0x000fe200078e02ff */
[----:B------:R-:W-:Y:S01]  /*6c4b0*/  PRMT R0, R22, 0x7632, R0 ;  /* 0x0000763216007816 */ /* 0x000fe20000000000 */
[----:B------:R-:W-:Y:S01]  /*6c4c0*/  IMAD R9, R14, 0x61, RZ ;  /* 0x000000610e097824 */ /* 0x000fe200078e02ff */
[-C--:B------:R-:W-:Y:S01]  /*6c4d0*/  IADD3 R8, P3, R8, R2.reuse, RZ ;  /* 0x0000000208087210 */ /* 0x080fe20007f7e0ff */
[----:B------:R-:W-:Y:S01]  /*6c4e0*/  IMAD R11, R11, 0x62, RZ ;  /* 0x000000620b0b7824 */ /* 0x000fe200078e02ff */
[----:B------:R-:W-:Y:S01]  /*6c4f0*/  IADD3 R10, P5, R10, R2, RZ ;  /* 0x000000020a0a7210 */ /* 0x000fe20007fbe0ff */
[----:B------:R-:W3:Y:S01]  /*6c500*/  LDL.LU R22, [R1+0x10] ;  /* 0x0000100001167983 */ /* 0x000ee20000300800 */
[----:B------:R-:W-:-:S03]  /*6c510*/  LEA.HI.X.SX32 R7, R24, R3, 0x1, P4 ;  /* 0x0000000318077211 */ /* 0x000fc600020f0eff */
[----:B------:R5:W-:Y:S01]  /*6c520*/  STG.E.U16 [R4.64], R0 ;  /* 0x0000000004007986 */ /* 0x000be2000c101504 */
[-C--:B------:R-:W-:Y:S02]  /*6c530*/  LEA.HI.X.SX32 R9, R9, R3.reuse, 0x1, P3 ;  /* 0x0000000309097211 */ /* 0x080fe400018f0eff */
[----:B------:R-:W-:Y:S02]  /*6c540*/  LEA.HI.X.SX32 R11, R11, R3, 0x1, P5 ;  /* 0x000000030b0b7211 */ /* 0x000fe400028f0eff */
[----:B-----5:R-:W-:Y:S01]  /*6c550*/  PRMT R0, R13, 0x7632, R0 ;  /* 0x000076320d007816 */ /* 0x020fe20000000000 */
[----:B------:R0:W-:Y:S04]  /*6c560*/  STG.E.U16 [R6.64], R13 ;  /* 0x0000000d06007986 */ /* 0x0001e8000c101504 */
[----:B------:R1:W-:Y:S01]  /*6c570*/  STG.E.U16 [R8.64], R0 ;  /* 0x0000000008007986 */ /* 0x0003e2000c101504 */
[----:B----4-:R4:W-:Y:S03]  /*6c580*/  STG.E.U16 [R10.64], R20 ;  /* 0x000000140a007986 */ /* 0x0109e6000c101504 */
[----:B0-----:R-:W5:Y:S01]  /*6c590*/  LDL.LU R13, [R1+0x104] ;  /* 0x00010400010d7983 */ /* 0x001f620000300800 */
[----:B-1----:R-:W-:Y:S01]  /*6c5a0*/  PRMT R0, R20, 0x7632, R0 ;  /* 0x0000763214007816 */ /* 0x002fe20000000000 */
[----:B----4-:R-:W-:-:S04]  /*6c5b0*/  IMAD.MOV.U32 R20, RZ, RZ, c[0x0][0x1c8] ;  /* 0x00007200ff147624 */ /* 0x010fc800078e00ff */
[----:B------:R-:W-:Y:S02]  /*6c5c0*/  IMAD R24, R20, 0x64, RZ ;  /* 0x0000006414187824 */ /* 0x000fe400078e02ff */
[----:B------:R-:W4:Y:S01]  /*6c5d0*/  LDL.LU R20, [R1+0x34] ;  /* 0x0000340001147983 */ /* 0x000f220000300800 */
[C---:B------:R-:W-:Y:S02]  /*6c5e0*/  IMAD R4, R14.reuse, 0xc6, RZ ;  /* 0x000000c60e047824 */ /* 0x040fe400078e02ff */
[C---:B------:R-:W-:Y:S02]  /*6c5f0*/  IMAD R5, R14.reuse, 0x63, RZ ;  /* 0x000000630e057824 */ /* 0x040fe400078e02ff */
[C---:B------:R-:W-:Y:S02]  /*6c600*/  IMAD R6, R14.reuse, 0xc8, RZ ;  /* 0x000000c80e067824 */ /* 0x040fe400078e02ff */
[----:B------:R-:W-:Y:S01]  /*6c610*/  IMAD R8, R14, 0xca, RZ ;  /* 0x000000ca0e087824 */ /* 0x000fe200078e02ff */
[-C--:B------:R-:W-:Y:S01]  /*6c620*/  IADD3 R4, P3, R4, R2.reuse, RZ ;  /* 0x0000000204047210 */ /* 0x080fe20007f7e0ff */
[----:B------:R-:W-:Y:S01]  /*6c630*/  IMAD R10, R14, 0xcc, RZ ;  /* 0x000000cc0e0a7824 */ /* 0x000fe200078e02ff */
[-C--:B------:R-:W-:Y:S01]  /*6c640*/  IADD3 R6, P4, R6, R2.reuse, RZ ;  /* 0x0000000206067210 */ /* 0x080fe20007f9e0ff */
[----:B------:R-:W-:Y:S01]  /*6c650*/  IMAD R9, R14, 0x65, RZ ;  /* 0x000000650e097824 */ /* 0x000fe200078e02ff */
[----:B------:R-:W-:Y:S01]  /*6c660*/  LEA.HI.X.SX32 R5, R5, R3, 0x1, P3 ;  /* 0x0000000305057211 */ /* 0x000fe200018f0eff */
[-C--:B------:R-:W-:Y:S01]  /*6c670*/  IADD3 R8, P3, R8, R2.reuse, RZ ;  /* 0x0000000208087210 */ /* 0x080fe20007f7e0ff */
[----:B------:R-:W-:-:S02]  /*6c680*/  IADD3 R10, P5, R10, R2, RZ ;  /* 0x000000020a0a7210 */ /* 0x000fc40007fbe0ff */
[-C--:B------:R-:W-:Y:S01]  /*6c690*/  LEA.HI.X.SX32 R7, R24, R3.reuse, 0x1, P4 ;  /* 0x0000000318077211 */ /* 0x080fe200020f0eff */
[----:B------:R0:W-:Y:S01]  /*6c6a0*/  STG.E.U16 [R4.64], R0 ;  /* 0x0000000004007986 */ /* 0x0001e2000c101504 */
[-C--:B------:R-:W-:Y:S02]  /*6c6b0*/  LEA.HI.X.SX32 R9, R9, R3.reuse, 0x1, P3 ;  /* 0x0000000309097211 */ /* 0x080fe400018f0eff */
[----:B------:R-:W-:Y:S01]  /*6c6c0*/  LEA.HI.X.SX32 R11, R18, R3, 0x1, P5 ;  /* 0x00000003120b7211 */ /* 0x000fe200028f0eff */
[----:B--2---:R1:W-:Y:S01]  /*6c6d0*/  STG.E.U16 [R6.64], R21 ;  /* 0x0000001506007986 */ /* 0x0043e2000c101504 */
[----:B------:R-:W-:Y:S02]  /*6c6e0*/  MOV R24, c[0x0][0x1c8] ;  /* 0x0000720000187a02 */ /* 0x000fe40000000f00 */
[----:B0-----:R-:W-:Y:S01]  /*6c6f0*/  PRMT R0, R21, 0x7632, R0 ;  /* 0x0000763215007816 */ /* 0x001fe20000000000 */
[C---:B------:R-:W-:Y:S02]  /*6c700*/  IMAD R4, R14.reuse, 0xce, RZ ;  /* 0x000000ce0e047824 */ /* 0x040fe400078e02ff */
[----:B------:R-:W-:-:S02]  /*6c710*/  IMAD R5, R14, 0x67, RZ ;  /* 0x000000670e057824 */ /* 0x000fc400078e02ff */
[----:B-1----:R-:W-:Y:S01]  /*6c720*/  IMAD R6, R14, 0xd0, RZ ;  /* 0x000000d00e067824 */ /* 0x002fe200078e02ff */
[----:B------:R-:W2:Y:S04]  /*6c730*/  LDL.LU R21, [R1+0x24] ;  /* 0x0000240001157983 */ /* 0x000ea80000300800 */
[----:B------:R0:W-:Y:S01]  /*6c740*/  STG.E.U16 [R8.64], R0 ;  /* 0x0000000008007986 */ /* 0x0001e2000c101504 */
[-C--:B------:R-:W-:Y:S01]  /*6c750*/  IADD3 R4, P3, R4, R2.reuse, RZ ;  /* 0x0000000204047210 */ /* 0x080fe20007f7e0ff */
[----:B---3--:R1:W-:Y:S01]  /*6c760*/  STG.E.U16 [R10.64], R22 ;  /* 0x000000160a007986 */ /* 0x0083e2000c101504 */
[----:B------:R-:W-:Y:S02]  /*6c770*/  IADD3 R6, P4, R6, R2, RZ ;  /* 0x0000000206067210 */ /* 0x000fe40007f9e0ff */
[----:B------:R-:W-:Y:S01]  /*6c780*/  LEA.HI.X.SX32 R5, R5, R3, 0x1, P3 ;  /* 0x0000000305057211 */ /* 0x000fe200018f0eff */
[----:B------:R-:W-:-:S02]  /*6c790*/  IMAD R24, R24, 0x6a, RZ ;  /* 0x0000006a18187824 */ /* 0x000fc400078e02ff */
[C---:B0-----:R-:W-:Y:S02]  /*6c7a0*/  IMAD R8, R14.reuse, 0xd2, RZ ;  /* 0x000000d20e087824 */ /* 0x041fe400078e02ff */
[----:B-1----:R-:W-:Y:S01]  /*6c7b0*/  IMAD R10, R14, 0xd4, RZ ;  /* 0x000000d40e0a7824 */ /* 0x002fe200078e02ff */
[----:B------:R-:W-:Y:S01]  /*6c7c0*/  PRMT R0, R22, 0x7632, R0 ;  /* 0x0000763216007816 */ /* 0x000fe20000000000 */
[----:B------:R-:W-:Y:S01]  /*6c7d0*/  IMAD R9, R14, 0x69, RZ ;  /* 0x000000690e097824 */ /* 0x000fe200078e02ff */
[-C--:B------:R-:W-:Y:S01]  /*6c7e0*/  IADD3 R8, P3, R8, R2.reuse, RZ ;  /* 0x0000000208087210 */ /* 0x080fe20007f7e0ff */
[----:B------:R-:W3:Y:S01]  /*6c7f0*/  LDL.LU R22, [R1+0x14] ;  /* 0x0000140001167983 */ /* 0x000ee20000300800 */
[----:B------:R-:W-:Y:S02]  /*6c800*/  IADD3 R10, P5, R10, R2, RZ ;  /* 0x000000020a0a7210 */ /* 0x000fe40007fbe0ff */
[-C--:B------:R-:W-:Y:S01]  /*6c810*/  LEA.HI.X.SX32 R7, R23, R3.reuse, 0x1, P4 ;  /* 0x0000000317077211 */ /* 0x080fe200020f0eff */
[----:B------:R5:W-:Y:S01]  /*6c820*/  STG.E.U16 [R4.64], R0 ;  /* 0x0000000004007986 */ /* 0x000be2000c101504 */
[----:B------:R-:W-:-:S02]  /*6c830*/  LEA.HI.X.SX32 R9, R9, R3, 0x1, P3 ;  /* 0x0000000309097211 */ /* 0x000fc400018f0eff */
[----:B------:R-:W-:Y:S02]  /*6c840*/  LEA.HI.X.SX32 R11, R24, R3, 0x1, P5 ;  /* 0x00000003180b7211 */ /* 0x000fe400028f0eff */
[----:B-----5:R-:W-:Y:S01]  /*6c850*/  PRMT R0, R13, 0x7632, R0 ;  /* 0x000076320d007816 */ /* 0x020fe20000000000 */
[----:B------:R0:W-:Y:S04]  /*6c860*/  STG.E.U16 [R6.64], R13 ;  /* 0x0000000d06007986 */ /* 0x0001e8000c101504 */
[----:B------:R1:W-:Y:S04]  /*6c870*/  STG.E.U16 [R8.64], R0 ;  /* 0x0000000008007986 */ /* 0x0003e8000c101504 */
[----:B----4-:R4:W-:Y:S04]  /*6c880*/  STG.E.U16 [R10.64], R20 ;  /* 0x000000140a007986 */ /* 0x0109e8000c101504 */
[----:B0-----:R-:W5:Y:S01]  /*6c890*/  LDL.LU R13, [R1+0x108] ;  /* 0x00010800010d7983 */ /* 0x001f620000300800 */
[----:B-1----:R-:W-:-:S02]  /*6c8a0*/  PRMT R0, R20, 0x7632, R0 ;  /* 0x0000763214007816 */ /* 0x002fc40000000000 */
[----:B----4-:R-:W-:-:S05]  /*6c8b0*/  MOV R20, c[0x0][0x1c8] ;  /* 0x0000720000147a02 */ /* 0x010fca0000000f00 */
        /* <DEDUP_REMOVED lines=44> */
[----:B0-----:R-:W5:Y:S04]  /*6cb80*/  LDL.LU R13, [R1+0x10c] ;  /* 0x00010c00010d7983 */ /* 0x001f680000300800 */
[----:B----4-:R0:W-:Y:S01]  /*6cb90*/  STG.E.U16 [R10.64], R20 ;  /* 0x000000140a007986 */ /* 0x0101e2000c101504 */
[----:B-1----:R-:W-:Y:S01]  /*6cba0*/  PRMT R0, R20, 0x7632, R0 ;  /* 0x0000763214007816 */ /* 0x002fe20000000000 */
[----:B0-----:R-:W-:-:S04]  /*6cbb0*/  IMAD.MOV.U32 R20, RZ, RZ, c[0x0][0x1c8] ;  /* 0x00007200ff147624 */ /* 0x001fc800078e00ff */
        /* <DEDUP_REMOVED lines=16> */
[-C--:B------:R-:W-:Y:S01]  /*6ccc0*/  LEA.HI.X.SX32 R11, R17, R3.reuse, 0x1, P5 ;  /* 0x00000003110b7211 */ /* 0x080fe200028f0eff */
[----:B--2---:R1:W-:Y:S01]  /*6ccd0*/  STG.E.U16 [R6.64], R21 ;  /* 0x0000001506007986 */ /* 0x0043e2000c101504 */
[----:B------:R-:W-:Y:S02]  /*6cce0*/  MOV R24, c[0x0][0x1c8] ;  /* 0x0000720000187a02 */ /* 0x000fe40000000f00 */
[----:B0-----:R-:W-:Y:S01]  /*6ccf0*/  PRMT R0, R21, 0x7632, R0 ;  /* 0x0000763215007816 */ /* 0x001fe20000000000 */
[C---:B------:R-:W-:Y:S02]  /*6cd00*/  IMAD R4, R14.reuse, 0xee, RZ ;  /* 0x000000ee0e047824 */ /* 0x040fe400078e02ff */
[C---:B------:R-:W-:Y:S01]  /*6cd10*/  IMAD R5, R14.reuse, 0x77, RZ ;  /* 0x000000770e057824 */ /* 0x040fe200078e02ff */
[----:B-1----:R-:W2:Y:S04]  /*6cd20*/  LDL.LU R21, [R1+0x2c] ;  /* 0x00002c0001157983 */ /* 0x002ea80000300800 */
[----:B------:R0:W-:Y:S01]  /*6cd30*/  STG.E.U16 [R8.64], R0 ;  /* 0x0000000008007986 */ /* 0x0001e2000c101504 */
[----:B------:R-:W-:Y:S01]  /*6cd40*/  IMAD R6, R14, 0xf0, RZ ;  /* 0x000000f00e067824 */ /* 0x000fe200078e02ff */
[----:B------:R-:W-:Y:S01]  /*6cd50*/  IADD3 R4, P3, R4, R2, RZ ;  /* 0x0000000204047210 */ /* 0x000fe20007f7e0ff */
[----:B---3--:R1:W-:Y:S02]  /*6cd60*/  STG.E.U16 [R10.64], R22 ;  /* 0x000000160a007986 */ /* 0x0083e4000c101504 */
[----:B------:R-:W-:Y:S01]  /*6cd70*/  IMAD R24, R24, 0x7a, RZ ;  /* 0x0000007a18187824 */ /* 0x000fe200078e02ff */
[----:B------:R-:W-:-:S02]  /*6cd80*/  LEA.HI.X.SX32 R5, R5, R3, 0x1, P3 ;  /* 0x0000000305057211 */ /* 0x000fc400018f0eff */
[-C--:B------:R-:W-:Y:S01]  /*6cd90*/  IADD3 R6, P4, R6, R2.reuse, RZ ;  /* 0x0000000206067210 */ /* 0x080fe20007f9e0ff */
[----:B0-----:R-:W-:Y:S01]  /*6cda0*/  IMAD R8, R14, 0xf2, RZ ;  /* 0x000000f20e087824 */ /* 0x001fe200078e02ff */
[----:B------:R-:W-:Y:S01]  /*6cdb0*/  PRMT R0, R22, 0x7632, R0 ;  /* 0x0000763216007816 */ /* 0x000fe20000000000 */
[C---:B-1----:R-:W-:Y:S01]  /*6cdc0*/  IMAD R10, R14.reuse, 0xf4, RZ ;  /* 0x000000f40e0a7824 */ /* 0x042fe200078e02ff */
[----:B------:R-:W3:Y:S01]  /*6cdd0*/  LDL.LU R22, [R1+0x1c] ;  /* 0x00001c0001167983 */ /* 0x000ee20000300800 */
[----:B------:R-:W-:Y:S01]  /*6cde0*/  IMAD R9, R14, 0x79, RZ ;  /* 0x000000790e097824 */ /* 0x000fe200078e02ff */
[-C--:B------:R-:W-:Y:S02]  /*6cdf0*/  IADD3 R8, P3, R8, R2.reuse, RZ ;  /* 0x0000000208087210 */ /* 0x080fe40007f7e0ff */
        /* <DEDUP_REMOVED lines=8> */
[----:B0-----:R-:W5:Y:S01]  /*6ce80*/  LDL.LU R13, [R1] ;  /* 0x00000000010d7983 */ /* 0x001f620000300800 */
[----:B----4-:R-:W-:-:S03]  /*6ce90*/  PRMT R0, R20, 0x7632, R0 ;  /* 0x0000763214007816 */ /* 0x010fc60000000000 */
[----:B------:R0:W-:Y:S02]  /*6cea0*/  STG.E.U16 [R10.64], R20 ;  /* 0x000000140a007986 */ /* 0x0001e4000c101504 */
[----:B0-----:R-:W-:-:S05]  /*6ceb0*/  MOV R20, c[0x0][0x1c8] ;  /* 0x0000720000147a02 */ /* 0x001fca0000000f00 */
[----:B------:R-:W-:Y:S02]  /*6cec0*/  IMAD R24, R20, 0x7c, RZ ;  /* 0x0000007c14187824 */ /* 0x000fe400078e02ff */
[----:B------:R-:W4:Y:S01]  /*6ced0*/  LDL.LU R20, [R1+0x360] ;  /* 0x0003600001147983 */ /* 0x000f220000300800 */
[C---:B------:R-:W-:Y:S02]  /*6cee0*/  IMAD R4, R14.reuse, 0xf6, RZ ;  /* 0x000000f60e047824 */ /* 0x040fe400078e02ff */
[C---:B------:R-:W-:Y:S02]  /*6cef0*/  IMAD R6, R14.reuse, 0xf8, RZ ;  /* 0x000000f80e067824 */ /* 0x040fe400078e02ff */
[C---:B------:R-:W-:Y:S02]  /*6cf00*/  IMAD R5, R14.reuse, 0x7b, RZ ;  /* 0x0000007b0e057824 */ /* 0x040fe400078e02ff */
[----:B------:R-:W-:Y:S01]  /*6cf10*/  IMAD R8, R14, 0xfa, RZ ;  /* 0x000000fa0e087824 */ /* 0x000fe200078e02ff */
[----:B------:R-:W-:-:S02]  /*6cf20*/  IADD3 R4, P3, R4, R2, RZ ;  /* 0x0000000204047210 */ /* 0x000fc40007f7e0ff */
[-C--:B------:R-:W-:Y:S01]  /*6cf30*/  IADD3 R6, P4, R6, R2.reuse, RZ ;  /* 0x0000000206067210 */ /* 0x080fe20007f9e0ff */
[C---:B------:R-:W-:Y:S02]  /*6cf40*/  IMAD R10, R14.reuse, 0xfc, RZ ;  /* 0x000000fc0e0a7824 */ /* 0x040fe400078e02ff */
[----:B------:R-:W-:Y:S01]  /*6cf50*/  IMAD R9, R14, 0x7d, RZ ;  /* 0x0000007d0e097824 */ /* 0x000fe200078e02ff */
[-C--:B------:R-:W-:Y:S02]  /*6cf60*/  LEA.HI.X.SX32 R5, R5, R3.reuse, 0x1, P3 ;  /* 0x0000000305057211 */ /* 0x080fe400018f0eff */
[-C--:B------:R-:W-:Y:S01]  /*6cf70*/  LEA.HI.X.SX32 R7, R24, R3.reuse, 0x1, P4 ;  /* 0x0000000318077211 */ /* 0x080fe200020f0eff */
[-C--:B------:R-:W-:Y:S01]  /*6cf80*/  IADD3 R8, P3, R8, R2.reuse, RZ ;  /* 0x0000000208087210 */ /* 0x080fe20007f7e0ff */
[----:B------:R-:W-:Y:S01]  /*6cf90*/  IADD3 R10, P5, R10, R2, RZ ;  /* 0x000000020a0a7210 */ /* 0x000fe20007fbe0ff */
[----:B------:R0:W-:Y:S02]  /*6cfa0*/  STG.E.U16 [R4.64], R0 ;  /* 0x0000000004007986 */ /* 0x0001e4000c101504 */
[-C--:B------:R-:W-:Y:S01]  /*6cfb0*/  LEA.HI.X.SX32 R9, R9, R3.reuse, 0x1, P3 ;  /* 0x0000000309097211 */ /* 0x080fe200018f0eff */
[----:B--2---:R1:W-:Y:S01]  /*6cfc0*/  STG.E.U16 [R6.64], R21 ;  /* 0x0000001506007986 */ /* 0x0043e2000c101504 */
[----:B------:R-:W-:-:S02]  /*6cfd0*/  LEA.HI.X.SX32 R11, R12, R3, 0x1, P5 ;  /* 0x000000030c0b7211 */ /* 0x000fc400028f0eff */
[----:B0-----:R-:W-:Y:S02]  /*6cfe0*/  PRMT R0, R21, 0x7632, R0 ;  /* 0x0000763215007816 */ /* 0x001fe40000000000 */
[----:B-1----:R-:W2:Y:S01]  /*6cff0*/  LDL.LU R21, [R1+0x350] ;  /* 0x0003500001157983 */ /* 0x002ea20000300800 */
[----:B------:R-:W-:-:S03]  /*6d000*/  IMAD R4, R14, 0xfe, RZ ;  /* 0x000000fe0e047824 */ /* 0x000fc600078e02ff */
[----:B------:R0:W-:Y:S01]  /*6d010*/  STG.E.U16 [R8.64], R0 ;  /* 0x0000000008007986 */ /* 0x0001e2000c101504 */
[----:B---3--:R1:W-:Y:S02]  /*6d020*/  STG.E.U16 [R10.64], R22 ;  /* 0x000000160a007986 */ /* 0x0083e4000c101504 */
[C---:B------:R-:W-:Y:S01]  /*6d030*/  IMAD R5, R14.reuse, 0x7f, RZ ;  /* 0x0000007f0e057824 */ /* 0x040fe200078e02ff */
[----:B------:R-:W-:Y:S02]  /*6d040*/  SHF.L.U32 R7, R14, 0x7, RZ ;  /* 0x000000070e077819 */ /* 0x000fe400000006ff */
[-C--:B------:R-:W-:Y:S02]  /*6d050*/  IADD3 R4, P3, R4, R2.reuse, RZ ;  /* 0x0000000204047210 */ /* 0x080fe40007f7e0ff */
[----:B------:R-:W-:Y:S02]  /*6d060*/  LEA R6, P4, R14, R2, 0x8 ;  /* 0x000000020e067211 */ /* 0x000fe400078840ff */
[----:B0-----:R-:W-:-:S02]  /*6d070*/  PRMT R0, R22, 0x7632, R0 ;  /* 0x0000763216007816 */ /* 0x001fc40000000000 */
[----:B-1----:R-:W3:Y:S01]  /*6d080*/  LDL.LU R22, [R1+0x340] ;  /* 0x0003400001167983 */ /* 0x002ee20000300800 */
[C---:B------:R-:W-:Y:S02]  /*6d090*/  IMAD R8, R14.reuse, 0x102, RZ ;  /* 0x000001020e087824 */ /* 0x040fe400078e02ff */
[C---:B------:R-:W-:Y:S01]  /*6d0a0*/  IMAD R10, R14.reuse, 0x104, RZ ;  /* 0x000001040e0a7824 */ /* 0x040fe200078e02ff */
[-C--:B------:R-:W-:Y:S01]  /*6d0b0*/  LEA.HI.X.SX32 R5, R5, R3.reuse, 0x1, P3 ;  /* 0x0000000305057211 */ /* 0x080fe200018f0eff */
[----:B------:R-:W-:Y:S01]  /*6d0c0*/  IMAD R9, R14, 0x81, RZ ;  /* 0x000000810e097824 */ /* 0x000fe200078e02ff */
[-C--:B------:R-:W-:Y:S02]  /*6d0d0*/  LEA.HI.X.SX32 R7, R7, R3.reuse, 0x1, P4 ;  /* 0x0000000307077211 */ /* 0x080fe400020f0eff */
[-C--:B------:R-:W-:Y:S02]  /*6d0e0*/  IADD3 R8, P3, R8, R2.reuse, RZ ;  /* 0x0000000208087210 */ /* 0x080fe40007f7e0ff */
[----:B------:R-:W-:Y:S01]  /*6d0f0*/  IADD3 R10, P5, R10, R2, RZ ;  /* 0x000000020a0a7210 */ /* 0x000fe20007fbe0ff */
        /* <DEDUP_REMOVED lines=8> */
[----:B-1----:R-:W-:-:S03]  /*6d180*/  PRMT R0, R20, 0x7632, R0 ;  /* 0x0000763214007816 */ /* 0x002fc60000000000 */
[----:B0-----:R-:W4:Y:S01]  /*6d190*/  LDL.LU R20, [R1+0x364] ;  /* 0x0003640001147983 */ /* 0x001f220000300800 */
[C---:B------:R-:W-:Y:S02]  /*6d1a0*/  IMAD R4, R14.reuse, 0x106, RZ ;  /* 0x000001060e047824 */ /* 0x040fe400078e02ff */
[C---:B------:R-:W-:Y:S02]  /*6d1b0*/  IMAD R6, R14.reuse, 0x108, RZ ;  /* 0x000001080e067824 */ /* 0x040fe400078e02ff */
[----:B------:R-:W-:Y:S02]  /*6d1c0*/  IMAD.MOV.U32 R24, RZ, RZ, c[0x0][0x1c8] ;  /* 0x00007200ff187624 */ /* 0x000fe400078e00ff */
[C---:B------:R-:W-:Y:S02]  /*6d1d0*/  IMAD R5, R14.reuse, 0x83, RZ ;  /* 0x000000830e057824 */ /* 0x040fe400078e02ff */
[----:B------:R-:W-:Y:S01]  /*6d1e0*/  IMAD R8, R14, 0x10a, RZ ;  /* 0x0000010a0e087824 */ /* 0x000fe200078e02ff */
[-C--:B------:R-:W-:Y:S01]  /*6d1f0*/  IADD3 R4, P3, R4, R2.reuse, RZ ;  /* 0x0000000204047210 */ /* 0x080fe20007f7e0ff */
[----:B------:R-:W-:Y:S01]  /*6d200*/  IMAD R24, R24, 0x84, RZ ;  /* 0x0000008418187824 */ /* 0x000fe200078e02ff */
[----:B------:R-:W-:Y:S01]  /*6d210*/  IADD3 R6, P4, R6, R2, RZ ;  /* 0x0000000206067210 */ /* 0x000fe20007f9e0ff */
[C---:B------:R-:W-:Y:S01]  /*6d220*/  IMAD R10, R14.reuse, 0x10c, RZ ;  /* 0x0000010c0e0a7824 */ /* 0x040fe200078e02ff */
[-C--:B------:R-:W-:Y:S01]  /*6d230*/  LEA.HI.X.SX32 R5, R5, R3.reuse, 0x1, P3 ;  /* 0x0000000305057211 */ /* 0x080fe200018f0eff */
[----:B------:R-:W-:Y:S01]  /*6d240*/  IMAD R9, R14, 0x85, RZ ;  /* 0x000000850e097824 */ /* 0x000fe200078e02ff */
[----:B------:R-:W-:-:S02]  /*6d250*/  LEA.HI.X.SX32 R7, R24, R3, 0x1, P4 ;  /* 0x0000000318077211 */ /* 0x000fc400020f0eff */
[-C--:B------:R-:W-:Y:S02]  /*6d260*/  IADD3 R8, P3, R8, R2.reuse, RZ ;  /* 0x0000000208087210 */ /* 0x080fe40007f7e0ff */
[----:B------:R-:W-:Y:S01]  /*6d270*/  IADD3 R10, P5, R10, R2, RZ ;  /* 0x000000020a0a7210 */ /* 0x000fe20007fbe0ff */
[----:B------:R0:W-:Y:S01]  /*6d280*/  STG.E.U16 [R4.64], R0 ;  /* 0x0000000004007986 */ /* 0x0001e2000c101504 */
[----:B--2---:R1:W-:Y:S01]  /*6d290*/  STG.E.U16 [R6.64], R21 ;  /* 0x0000001506007986 */ /* 0x0043e2000c101504 */
[-C--:B------:R-:W-:Y:S02]  /*6d2a0*/  LEA.HI.X.SX32 R9, R9, R3.reuse, 0x1, P3 ;  /* 0x0000000309097211 */ /* 0x080fe400018f0eff */
[----:B------:R-:W-:Y:S02]  /*6d2b0*/  LEA.HI.X.SX32 R11, R19, R3, 0x1, P5 ;  /* 0x00000003130b7211 */ /* 0x000fe400028f0eff */
[----:B------:R-:W-:Y:S02]  /*6d2c0*/  MOV R24, c[0x0][0x1c8] ;  /* 0x0000720000187a02 */ /* 0x000fe40000000f00 */
[----:B0-----:R-:W-:-:S02]  /*6d2d0*/  PRMT R0, R21, 0x7632, R0 ;  /* 0x0000763215007816 */ /* 0x001fc40000000000 */
[----:B-1----:R-:W2:Y:S01]  /*6d2e0*/  LDL.LU R21, [R1+0x354] ;  /* 0x0003540001157983 */ /* 0x002ea20000300800 */
[----:B------:R-:W-:-:S03]  /*6d2f0*/  IMAD R4, R14, 0x10e, RZ ;  /* 0x0000010e0e047824 */ /* 0x000fc600078e02ff */
[----:B------:R0:W-:Y:S01]  /*6d300*/  STG.E.U16 [R8.64], R0 ;  /* 0x0000000008007986 */ /* 0x0001e2000c101504 */
[----:B---3--:R1:W-:Y:S02]  /*6d310*/  STG.E.U16 [R10.64], R22 ;  /* 0x000000160a007986 */ /* 0x0083e4000c101504 */
[C---:B------:R-:W-:Y:S02]  /*6d320*/  IMAD R5, R14.reuse, 0x87, RZ ;  /* 0x000000870e057824 */ /* 0x040fe400078e02ff */
[----:B------:R-:W-:Y:S01]  /*6d330*/  IMAD R6, R14, 0x110, RZ ;  /* 0x000001100e067824 */ /* 0x000fe200078e02ff */
[----:B------:R-:W-:Y:S01]  /*6d340*/  IADD3 R4, P3, R4, R2, RZ ;  /* 0x0000000204047210 */ /* 0x000fe20007f7e0ff */
[----:B------:R-:W-:Y:S01]  /*6d350*/  IMAD R18, R24, 0x88, RZ ;  /* 0x0000008818127824 */ /* 0x000fe200078e02ff */
[----:B0-----:R-:W-:Y:S02]  /*6d360*/  PRMT R0, R22, 0x7632, R0 ;  /* 0x0000763216007816 */ /* 0x001fe40000000000 */
[----:B-1----:R-:W3:Y:S01]  /*6d370*/  LDL.LU R22, [R1+0x344] ;  /* 0x0003440001167983 */ /* 0x002ee20000300800 */
[----:B------:R-:W-:-:S02]  /*6d380*/  IMAD R8, R14, 0x112, RZ ;  /* 0x000001120e087824 */ /* 0x000fc400078e02ff */
[----:B------:R-:W-:Y:S01]  /*6d390*/  IMAD R10, R14, 0x114, RZ ;  /* 0x000001140e0a7824 */ /* 0x000fe200078e02ff */
[-C--:B------:R-:W-:Y:S02]  /*6d3a0*/  LEA.HI.X.SX32 R5, R5, R3.reuse, 0x1, P3 ;  /* 0x0000000305057211 */ /* 0x080fe400018f0eff */
[-C--:B------:R-:W-:Y:S01]  /*6d3b0*/  IADD3 R6, P4, R6, R2.reuse, RZ ;  /* 0x0000000206067210 */ /* 0x080fe20007f9e0ff */
[----:B------:R-:W-:Y:S01]  /*6d3c0*/  IMAD R9, R14, 0x89, RZ ;  /* 0x000000890e097824 */ /* 0x000fe200078e02ff */
[-C--:B------:R-:W-:Y:S01]  /*6d3d0*/  IADD3 R8, P3, R8, R2.reuse, RZ ;  /* 0x0000000208087210 */ /* 0x080fe20007f7e0ff */
[----:B------:R-:W-:Y:S01]  /*6d3e0*/  IMAD R24, R24, 0x8a, RZ ;  /* 0x0000008a18187824 */ /* 0x000fe200078e02ff */
[----:B------:R-:W-:Y:S02]  /*6d3f0*/  IADD3 R10, P5, R10, R2, RZ ;  /* 0x000000020a0a7210 */ /* 0x000fe40007fbe0ff */
[-C--:B------:R-:W-:Y:S01]  /*6d400*/  LEA.HI.X.SX32 R7, R18, R3.reuse, 0x1, P4 ;  /* 0x0000000312077211 */ /* 0x080fe200020f0eff */
[----:B------:R5:W-:Y:S01]  /*6d410*/  STG.E.U16 [R4.64], R0 ;  /* 0x0000000004007986 */ /* 0x000be2000c101504 */
[----:B------:R-:W-:-:S02]  /*6d420*/  LEA.HI.X.SX32 R9, R9, R3, 0x1, P3 ;  /* 0x0000000309097211 */ /* 0x000fc400018f0eff */
[----:B------:R-:W-:Y:S02]  /*6d430*/  LEA.HI.X.SX32 R11, R24, R3, 0x1, P5 ;  /* 0x00000003180b7211 */ /* 0x000fe400028f0eff */
[----:B-----5:R-:W-:Y:S01]  /*6d440*/  PRMT R0, R13, 0x7632, R0 ;  /* 0x000076320d007816 */ /* 0x020fe20000000000 */
[----:B------:R-:W-:Y:S04]  /*6d450*/  STG.E.U16 [R6.64], R13 ;  /* 0x0000000d06007986 */ /* 0x000fe8000c101504 */
[----:B------:R0:W-:Y:S04]  /*6d460*/  STG.E.U16 [R8.64], R0 ;  /* 0x0000000008007986 */ /* 0x0001e8000c101504 */
[----:B----4-:R1:W-:Y:S01]  /*6d470*/  STG.E.U16 [R10.64], R20 ;  /* 0x000000140a007986 */ /* 0x0103e2000c101504 */
[----:B0-----:R-:W-:-:S03]  /*6d480*/  PRMT R0, R20, 0x7632, R0 ;  /* 0x0000763214007816 */ /* 0x001fc60000000000 */
[----:B-1----:R-:W4:Y:S01]  /*6d490*/  LDL.LU R20, [R1+0x8] ;  /* 0x0000080001147983 */ /* 0x002f220000300800 */
[C---:B------:R-:W-:Y:S02]  /*6d4a0*/  IMAD R4, R14.reuse, 0x116, RZ ;  /* 0x000001160e047824 */ /* 0x040fe400078e02ff */
[C---:B------:R-:W-:Y:S01]  /*6d4b0*/  IMAD R5, R14.reuse, 0x8b, RZ ;  /* 0x0000008b0e057824 */ /* 0x040fe200078e02ff */
[----:B------:R-:W-:Y:S01]  /*6d4c0*/  MOV R13, c[0x0][0x1c8] ;  /* 0x00007200000d7a02 */ /* 0x000fe20000000f00 */
[C---:B------:R-:W-:Y:S02]  /*6d4d0*/  IMAD R6, R14.reuse, 0x118, RZ ;  /* 0x000001180e067824 */ /* 0x040fe400078e02ff */
[----:B------:R-:W-:Y:S01]  /*6d4e0*/  IMAD R8, R14, 0x11a, RZ ;  /* 0x0000011a0e087824 */ /* 0x000fe200078e02ff */
[-C--:B------:R-:W-:Y:S01]  /*6d4f0*/  IADD3 R4, P3, R4, R2.reuse, RZ ;  /* 0x0000000204047210 */ /* 0x080fe20007f7e0ff */
[----:B------:R-:W-:Y:S02]  /*6d500*/  IMAD R10, R14, 0x11c, RZ ;  /* 0x0000011c0e0a7824 */ /* 0x000fe400078e02ff */
[----:B------:R-:W-:Y:S01]  /*6d510*/  IMAD R13, R13, 0x8c, RZ ;  /* 0x0000008c0d0d7824 */ /* 0x000fe200078e02ff */
[----:B------:R-:W-:-:S02]  /*6d520*/  IADD3 R6, P4, R6, R2, RZ ;  /* 0x0000000206067210 */ /* 0x000fc40007f9e0ff */
[-C--:B------:R-:W-:Y:S01]  /*6d530*/  LEA.HI.X.SX32 R5, R5, R3.reuse, 0x1, P3 ;  /* 0x0000000305057211 */ /* 0x080fe200018f0eff */
[----:B------:R-:W-:Y:S01]  /*6d540*/  IMAD R9, R14, 0x8d, RZ ;  /* 0x0000008d0e097824 */ /* 0x000fe200078e02ff */
[-C--:B------:R-:W-:Y:S02]  /*6d550*/  IADD3 R8, P3, R8, R2.reuse, RZ ;  /* 0x0000000208087210 */ /* 0x080fe40007f7e0ff */
[----:B------:R-:W-:Y:S02]  /*6d560*/  IADD3 R10, P5, R10, R2, RZ ;  /* 0x000000020a0a7210 */ /* 0x000fe40007fbe0ff */
[-C--:B------:R-:W-:Y:S01]  /*6d570*/  LEA.HI.X.SX32 R7, R13, R3.reuse, 0x1, P4 ;  /* 0x000000030d077211 */ /* 0x080fe200020f0eff */
[----:B------:R0:W-:Y:S01]  /*6d580*/  STG.E.U16 [R4.64], R0 ;  /* 0x0000000004007986 */ /* 0x0001e2000c101504 */
[-C--:B------:R-:W-:Y:S02]  /*6d590*/  LEA.HI.X.SX32 R9, R9, R3.reuse, 0x1, P3 ;  /* 0x0000000309097211 */ /* 0x080fe400018f0eff */
[----:B------:R-:W-:Y:S01]  /*6d5a0*/  LEA.HI.X.SX32 R11, R15, R3, 0x1, P5 ;  /* 0x000000030f0b7211 */ /* 0x000fe200028f0eff */
[----:B------:R-:W5:Y:S04]  /*6d5b0*/  LDL.LU R24, [R1+0x368] ;  /* 0x0003680001187983 */ /* 0x000f680000300800 */
[----:B--2---:R1:W-:Y:S01]  /*6d5c0*/  STG.E.U16 [R6.64], R21 ;  /* 0x0000001506007986 */ /* 0x0043e2000c101504 */
[----:B0-----:R-:W-:Y:S01]  /*6d5d0*/  PRMT R0, R21, 0x7632, R0 ;  /* 0x0000763215007816 */ /* 0x001fe20000000000 */
[----:B------:R-:W-:-:S02]  /*6d5e0*/  IMAD R4, R14, 0x11e, RZ ;  /* 0x0000011e0e047824 */ /* 0x000fc400078e02ff */
[C---:B-1----:R-:W-:Y:S02]  /*6d5f0*/  IMAD R6, R14.reuse, 0x120, RZ ;  /* 0x000001200e067824 */ /* 0x042fe400078e02ff */
[----:B------:R0:W-:Y:S01]  /*6d600*/  STG.E.U16 [R8.64], R0 ;  /* 0x0000000008007986 */ /* 0x0001e2000c101504 */
[----:B---3--:R1:W-:Y:S02]  /*6d610*/  STG.E.U16 [R10.64], R22 ;  /* 0x000000160a007986 */ /* 0x0083e4000c101504 */
[----:B------:R-:W-:Y:S01]  /*6d620*/  IMAD R5, R14, 0x8f, RZ ;  /* 0x0000008f0e057824 */ /* 0x000fe200078e02ff */
[----:B------:R-:W2:Y:S01]  /*6d630*/  LDL.LU R21, [R1+0x358] ;  /* 0x0003580001157983 */ /* 0x000ea20000300800 */
[-C--:B------:R-:W-:Y:S02]  /*6d640*/  IADD3 R4, P3, R4, R2.reuse, RZ ;  /* 0x0000000204047210 */ /* 0x080fe40007f7e0ff */
[----:B------:R-:W-:Y:S02]  /*6d650*/  IADD3 R6, P4, R6, R2, RZ ;  /* 0x0000000206067210 */ /* 0x000fe40007f9e0ff */
[----:B0-----:R-:W-:Y:S01]  /*6d660*/  PRMT R0, R22, 0x7632, R0 ;  /* 0x0000763216007816 */ /* 0x001fe20000000000 */
[----:B-1----:R-:W-:-:S05]  /*6d670*/  MOV R22, c[0x0][0x1c8] ;  /* 0x0000720000167a02 */ /* 0x002fca0000000f00 */
[----:B------:R-:W-:Y:S01]  /*6d680*/  IMAD R22, R22, 0x90, RZ ;  /* 0x0000009016167824 */ /* 0x000fe200078e02ff */
[----:B------:R-:W-:Y:S01]  /*6d690*/  LEA.HI.X.SX32 R5, R5, R3, 0x1, P3 ;  /* 0x0000000305057211 */ /* 0x000fe200018f0eff */
[----:B------:R-:W-:-:S03]  /*6d6a0*/  IMAD R9, R14, 0x124, RZ ;  /* 0x000001240e097824 */ /* 0x000fc600078e02ff */
[----:B------:R-:W-:Y:S01]  /*6d6b0*/  LEA.HI.X.SX32 R7, R22, R3, 0x1, P4 ;  /* 0x0000000316077211 */ /* 0x000fe200020f0eff */
[----:B------:R-:W-:Y:S01]  /*6d6c0*/  IMAD.MOV.U32 R22, RZ, RZ, c[0x0][0x1c8] ;  /* 0x00007200ff167624 */ /* 0x000fe200078e00ff */
[----:B------:R0:W-:Y:S03]  /*6d6d0*/  STG.E.U16 [R4.64], R0 ;  /* 0x0000000004007986 */ /* 0x0001e6000c101504 */
[----:B------:R-:W-:Y:S01]  /*6d6e0*/  IMAD R22, R22, 0x92, RZ ;  /* 0x0000009216167824 */ /* 0x000fe200078e02ff */
[----:B0-----:R-:W-:-:S04]  /*6d6f0*/  IADD3 R4, P4, R9, R2, RZ ;  /* 0x0000000209047210 */ /* 0x001fc80007f9e0ff */
[----:B------:R-:W-:Y:S02]  /*6d700*/  LEA.HI.X.SX32 R5, R22, R3, 0x1, P4 ;  /* 0x0000000316057211 */ /* 0x000fe400020f0eff */
[----:B----4-:R-:W-:Y:S01]  /*6d710*/  PRMT R0, R20, 0x7632, R0 ;  /* 0x0000763214007816 */ /* 0x010fe20000000000 */
[----:B------:R0:W-:Y:S04]  /*6d720*/  STG.E.U16 [R6.64], R20 ;  /* 0x0000001406007986 */ /* 0x0001e8000c101504 */
[----:B0-----:R-:W3:Y:S01]  /*6d730*/  LDL.LU R20, [R1+0x348] ;  /* 0x0003480001147983 */ /* 0x001ee20000300800 */
[----:B------:R-:W4:Y:S02]  /*6d740*/  LDL.LU R22, [R1+0xc] ;  /* 0x00000c0001167983 */ /* 0x000f240000300800 */
[----:B------:R-:W-:-:S02]  /*6d750*/  IMAD R8, R14, 0x122, RZ ;  /* 0x000001220e087824 */ /* 0x000fc400078e02ff */
[----:B------:R-:W-:-:S03]  /*6d760*/  IMAD R10, R14, 0x91, RZ ;  /* 0x000000910e0a7824 */ /* 0x000fc600078e02ff */
[----:B------:R-:W-:-:S04]  /*6d770*/  IADD3 R8, P3, R8, R2, RZ ;  /* 0x0000000208087210 */ /* 0x000fc80007f7e0ff */
[----:B------:R-:W-:Y:S01]  /*6d780*/  LEA.HI.X.SX32 R9, R10, R3, 0x1, P3 ;  /* 0x000000030a097211 */ /* 0x000fe200018f0eff */
[----:B------:R-:W-:Y:S01]  /*6d790*/  IMAD R6, R14, 0x126, RZ ;  /* 0x000001260e067824 */ /* 0x000fe200078e02ff */
[----:B------:R-:W-:-:S03]  /*6d7a0*/  MOV R13, c[0x0][0x1c8] ;  /* 0x00007200000d7a02 */ /* 0x000fc60000000f00 */
[----:B------:R0:W-:Y:S01]  /*6d7b0*/  STG.E.U16 [R8.64], R0 ;  /* 0x0000000008007986 */ /* 0x0001e2000c101504 */
[----:B------:R-:W-:Y:S01]  /*6d7c0*/  IMAD R7, R14, 0x93, RZ ;  /* 0x000000930e077824 */ /* 0x000fe200078e02ff */
[----:B------:R-:W-:Y:S01]  /*6d7d0*/  IADD3 R6, P3, R6, R2, RZ ;  /* 0x0000000206067210 */ /* 0x000fe20007f7e0ff */
[----:B-----5:R1:W-:Y:S02]  /*6d7e0*/  STG.E.U16 [R4.64], R24 ;  /* 0x0000001804007986 */ /* 0x0203e4000c101504 */
[----:B------:R-:W-:Y:S02]  /*6d7f0*/  IMAD R13, R13, 0x94, RZ ;  /* 0x000000940d0d7824 */ /* 0x000fe400078e02ff */
[C---:B0-----:R-:W-:Y:S02]  /*6d800*/  IMAD R0, R14.reuse, 0x128, RZ ;  /* 0x000001280e007824 */ /* 0x041fe400078e02ff */
[----:B------:R-:W-:Y:S01]  /*6d810*/  IMAD R8, R14, 0x12a, RZ ;  /* 0x0000012a0e087824 */ /* 0x000fe200078e02ff */
[----:B------:R-:W-:-:S02]  /*6d820*/  LEA.HI.X.SX32 R7, R7, R3, 0x1, P3 ;  /* 0x0000000307077211 */ /* 0x000fc400018f0eff */
[-C--:B-1----:R-:W-:Y:S01]  /*6d830*/  IADD3 R4, P4, R0, R2.reuse, RZ ;  /* 0x0000000200047210 */ /* 0x082fe20007f9e0ff */
[----:B------:R-:W-:Y:S02]  /*6d840*/  PRMT R0, R24, 0x7632, R0 ;  /* 0x0000763218007816 */ /* 0x000fe40000000000 */
[----:B------:R-:W-:Y:S01]  /*6d850*/  IMAD R9, R14, 0x95, RZ ;  /* 0x000000950e097824 */ /* 0x000fe200078e02ff */
[----:B------:R-:W-:Y:S02]  /*6d860*/  IADD3 R8, P3, R8, R2, RZ ;  /* 0x0000000208087210 */ /* 0x000fe40007f7e0ff */
[-C--:B------:R-:W-:Y:S01]  /*6d870*/  LEA.HI.X.SX32 R5, R13, R3.reuse, 0x1, P4 ;  /* 0x000000030d057211 */ /* 0x080fe200020f0eff */
[----:B------:R0:W-:Y:S01]  /*6d880*/  STG.E.U16 [R6.64], R0 ;  /* 0x0000000006007986 */ /* 0x0001e2000c101504 */
[----:B------:R-:W-:-:S03]  /*6d890*/  LEA.HI.X.SX32 R9, R9, R3, 0x1, P3 ;  /* 0x0000000309097211 */ /* 0x000fc600018f0eff */
[----:B--2---:R1:W-:Y:S02]  /*6d8a0*/  STG.E.U16 [R4.64], R21 ;  /* 0x0000001504007986 */ /* 0x0043e4000c101504 */
[C---:B------:R-:W-:Y:S01]  /*6d8b0*/  IMAD R10, R14.reuse, 0x132, RZ ;  /* 0x000001320e0a7824 */ /* 0x040fe200078e02ff */
[----:B0-----:R-:W-:Y:S01]  /*6d8c0*/  PRMT R0, R21, 0x7632, R0 ;  /* 0x0000763215007816 */ /* 0x001fe20000000000 */
[C---:B-1----:R-:W-:Y:S02]  /*6d8d0*/  IMAD R4, R14.reuse, 0x12c, RZ ;  /* 0x0000012c0e047824 */ /* 0x042fe400078e02ff */
[----:B------:R-:W-:Y:S02]  /*6d8e0*/  IMAD R6, R14, 0x12e, RZ ;  /* 0x0000012e0e067824 */ /* 0x000fe400078e02ff */
[----:B------:R0:W-:Y:S01]  /*6d8f0*/  STG.E.U16 [R8.64], R0 ;  /* 0x0000000008007986 */ /* 0x0001e2000c101504 */
[-C--:B------:R-:W-:Y:S02]  /*6d900*/  IADD3 R4, P3, R4, R2.reuse, RZ ;  /* 0x0000000204047210 */ /* 0x080fe40007f7e0ff */
[----:B------:R-:W-:Y:S01]  /*6d910*/  IADD3 R6, P4, R6, R2, RZ ;  /* 0x0000000206067210 */ /* 0x000fe20007f9e0ff */
[----:B------:R-:W-:Y:S01]  /*6d920*/  IMAD R11, R14, 0x99, RZ ;  /* 0x000000990e0b7824 */ /* 0x000fe200078e02ff */
[----:B------:R-:W-:Y:S01]  /*6d930*/  LEA.HI.X.SX32 R5, R28, R3, 0x1, P3 ;  /* 0x000000031c057211 */ /* 0x000fe200018f0eff */
[----:B0-----:R-:W-:-:S02]  /*6d940*/  IMAD R8, R14, 0x130, RZ ;  /* 0x000001300e087824 */ /* 0x001fc400078e02ff */
[----:B------:R-:W-:Y:S01]  /*6d950*/  IMAD R0, R14, 0x97, RZ ;  /* 0x000000970e007824 */ /* 0x000fe200078e02ff */
[-C--:B------:R-:W-:Y:S02]  /*6d960*/  IADD3 R10, P5, R10, R2.reuse, RZ ;  /* 0x000000020a0a7210 */ /* 0x080fe40007fbe0ff */
[----:B------:R-:W-:Y:S02]  /*6d970*/  IADD3 R8, P3, R8, R2, RZ ;  /* 0x0000000208087210 */ /* 0x000fe40007f7e0ff */
[-C--:B------:R-:W-:Y:S02]  /*6d980*/  LEA.HI.X.SX32 R7, R0, R3.reuse, 0x1, P4 ;  /* 0x0000000300077211 */ /* 0x080fe400020f0eff */
[-C--:B------:R-:W-:Y:S02]  /*6d990*/  LEA.HI.X.SX32 R11, R11, R3.reuse, 0x1, P5 ;  /* 0x000000030b0b7211 */ /* 0x080fe400028f0eff */
[----:B------:R-:W-:Y:S01]  /*6d9a0*/  LEA.HI.X.SX32 R9, R29, R3, 0x1, P3 ;  /* 0x000000031d097211 */ /* 0x000fe200018f0eff */
[----:B------:R-:W-:-:S02]  /*6d9b0*/  IMAD R12, R14, 0x9d, RZ ;  /* 0x0000009d0e0c7824 */ /* 0x000fc400078e02ff */
[C---:B------:R-:W-:Y:S02]  /*6d9c0*/  IMAD R15, R14.reuse, 0x9f, RZ ;  /* 0x0000009f0e0f7824 */ /* 0x040fe400078e02ff */
[----:B------:R-:W-:Y:S01]  /*6d9d0*/  IMAD R18, R14, 0xa1, RZ ;  /* 0x000000a10e127824 */ /* 0x000fe200078e02ff */
[----:B---3--:R-:W-:Y:S01]  /*6d9e0*/  PRMT R0, R20, 0x7632, R0 ;  /* 0x0000763214007816 */ /* 0x008fe20000000000 */
[----:B------:R0:W-:Y:S04]  /*6d9f0*/  STG.E.U16 [R4.64], R20 ;  /* 0x0000001404007986 */ /* 0x0001e8000c101504 */
[----:B------:R1:W-:Y:S01]  /*6da00*/  STG.E.U16 [R6.64], R0 ;  /* 0x0000000006007986 */ /* 0x0003e2000c101504 */
[----:B----4-:R-:W-:Y:S01]  /*6da10*/  STG.E.U16 [R8.64], R22 ;  /* 0x0000001608007986 */ /* 0x010fe2000c101504 */
[----:B0-----:R-:W-:-:S05]  /*6da20*/  PRMT R4, R22, 0x7632, R4 ;  /* 0x0000763216047816 */ /* 0x001fca0000000004 */
[----:B------:R0:W-:Y:S01]  /*6da30*/  STG.E.U16 [R10.64], R4 ;  /* 0x000000040a007986 */ /* 0x0001e2000c101504 */
[C---:B-1----:R-:W-:Y:S02]  /*6da40*/  IMAD R0, R14.reuse, 0x134, RZ ;  /* 0x000001340e007824 */ /* 0x042fe400078e02ff */
[C---:B0-----:R-:W-:Y:S02]  /*6da50*/  IMAD R10, R14.reuse, 0x140, RZ ;  /* 0x000001400e0a7824 */ /* 0x041fe400078e02ff */
[----:B------:R-:W-:-:S05]  /*6da60*/  IMAD R11, R14, 0x142, RZ ;  /* 0x000001420e0b7824 */ /* 0x000fca00078e02ff */
[----:B------:R0:W-:Y:S01]  /*6da70*/  STL.64 [R1+0x1670], R10 ;  /* 0x0016700a01007387 */ /* 0x0001e20000100a00 */
[C---:B------:R-:W-:Y:S02]  /*6da80*/  IMAD R9, R14.reuse, 0x9b, RZ ;  /* 0x0000009b0e097824 */ /* 0x040fe400078e02ff */
[C---:B------:R-:W-:Y:S02]  /*6da90*/  IMAD R4, R14.reuse, 0x136, RZ ;  /* 0x000001360e047824 */ /* 0x040fe400078e02ff */
[C---:B------:R-:W-:Y:S02]  /*6daa0*/  IMAD R5, R14.reuse, 0x138, RZ ;  /* 0x000001380e057824 */ /* 0x040fe400078e02ff */
[C---:B------:R-:W-:Y:S02]  /*6dab0*/  IMAD R6, R14.reuse, 0x13a, RZ ;  /* 0x0000013a0e067824 */ /* 0x040fe400078e02ff */
[C---:B------:R-:W-:Y:S02]  /*6dac0*/  IMAD R7, R14.reuse, 0x13c, RZ ;  /* 0x0000013c0e077824 */ /* 0x040fe400078e02ff */
[----:B------:R-:W-:Y:S01]  /*6dad0*/  IMAD R8, R14, 0x13e, RZ ;  /* 0x0000013e0e087824 */ /* 0x000fe200078e02ff */
[----:B0-----:R-:W-:-:S05]  /*6dae0*/  MOV R11, c[0x0][0x1c8] ;  /* 0x00007200000b7a02 */ /* 0x001fca0000000f00 */
[C---:B------:R-:W-:Y:S02]  /*6daf0*/  IMAD R13, R11.reuse, 0x144, RZ ;  /* 0x000001440b0d7824 */ /* 0x040fe400078e02ff */
[C---:B------:R-:W-:Y:S02]  /*6db00*/  IMAD R14, R11.reuse, 0x146, RZ ;  /* 0x000001460b0e7824 */ /* 0x040fe400078e02ff */
[C---:B------:R-:W-:Y:S02]  /*6db10*/  IMAD R16, R11.reuse, 0x148, RZ ;  /* 0x000001480b107824 */ /* 0x040fe400078e02ff */
[----:B------:R-:W-:Y:S01]  /*6db20*/  IMAD R17, R11, 0x14a, RZ ;  /* 0x0000014a0b117824 */ /* 0x000fe200078e02ff */
[----:B------:R-:W-:Y:S01]  /*6db30*/  STL.64 [R1+0x1678], R12 ;  /* 0x0016780c01007387 */ /* 0x000fe20000100a00 */
[----:B------:R-:W-:Y:S03]  /*6db40*/  STL.64 [R1+0x1680], R14 ;  /* 0x0016800e01007387 */ /* 0x000fe60000100a00 */
[----:B------:R0:W-:Y:S02]  /*6db50*/  STL.64 [R1+0x1668], R16 ;  /* 0x0016681001007387 */ /* 0x0001e40000100a00 */
[----:B0-----:R-:W-:-:S05]  /*6db60*/  MOV R16, c[0x0][0x1c8] ;  /* 0x0000720000107a02 */ /* 0x001fca0000000f00 */
[----:B------:R-:W-:-:S05]  /*6db70*/  IMAD R19, R16, 0x14c, RZ ;  /* 0x0000014c10137824 */ /* 0x000fca00078e02ff */
[----:B------:R0:W-:Y:S01]  /*6db80*/  STL.64 [R1+0x1688], R18 ;  /* 0x0016881201007387 */ /* 0x0001e20000100a00 */
[----:B------:R-:W-:Y:S01]  /*6db90*/  IADD3 R10, P3, R5, R2, RZ ;  /* 0x00000002050a7210 */ /* 0x000fe20007f7e0ff */
[C---:B------:R-:W-:Y:S02]  /*6dba0*/  IMAD R27, R16.reuse, 0xa7, RZ ;  /* 0x000000a7101b7824 */ /* 0x040fe400078e02ff */
[C---:B------:R-:W-:Y:S02]  /*6dbb0*/  IMAD R20, R16.reuse, 0x14e, RZ ;  /* 0x0000014e10147824 */ /* 0x040fe400078e02ff */
[C---:B------:R-:W-:Y:S02]  /*6dbc0*/  IMAD R22, R16.reuse, 0x150, RZ ;  /* 0x0000015010167824 */ /* 0x040fe400078e02ff */
[C---:B------:R-:W-:Y:S02]  /*6dbd0*/  IMAD R23, R16.reuse, 0x152, RZ ;  /* 0x0000015210177824 */ /* 0x040fe400078e02ff */
[----:B------:R-:W-:-:S02]  /*6dbe0*/  IMAD R25, R16, 0x154, RZ ;  /* 0x0000015410197824 */ /* 0x000fc400078e02ff */
[----:B------:R-:W-:Y:S01]  /*6dbf0*/  IMAD R26, R16, 0x156, RZ ;  /* 0x00000156101a7824 */ /* 0x000fe200078e02ff */
[-C--:B0-----:R-:W-:Y:S01]  /*6dc00*/  IADD3 R18, P5, R0, R2.reuse, RZ ;  /* 0x0000000200127210 */ /* 0x081fe20007fbe0ff */
[----:B------:R-:W-:Y:S02]  /*6dc10*/  IMAD R0, R11, 0x9a, RZ ;  /* 0x0000009a0b007824 */ /* 0x000fe400078e02ff */
[C---:B------:R-:W-:Y:S02]  /*6dc20*/  IMAD R28, R16.reuse, 0x158, RZ ;  /* 0x00000158101c7824 */ /* 0x040fe400078e02ff */
[----:B------:R-:W-:Y:S01]  /*6dc30*/  IMAD R29, R16, 0x15a, RZ ;  /* 0x0000015a101d7824 */ /* 0x000fe200078e02ff */
[----:B------:R-:W-:Y:S02]  /*6dc40*/  IADD3 R12, P6, R4, R2, RZ ;  /* 0x00000002040c7210 */ /* 0x000fe40007fde0ff */
[----:B------:R-:W-:Y:S01]  /*6dc50*/  MOV R5, R19 ;  /* 0x0000001300057202 */ /* 0x000fe20000000f00 */
[----:B------:R-:W-:-:S02]  /*6dc60*/  LEA.HI.X.SX32 R5, R0, R3, 0x1, P5 ;  /* 0x0000000300057211 */ /* 0x000fc400028f0eff */
[----:B------:R-:W-:Y:S01]  /*6dc70*/  IMAD R16, R16, 0x9c, RZ ;  /* 0x0000009c10107824 */ /* 0x000fe200078e02ff */
[-C--:B------:R-:W-:Y:S01]  /*6dc80*/  IADD3 R14, P4, R6, R2.reuse, RZ ;  /* 0x00000002060e7210 */ /* 0x080fe20007f9e0ff */
[----:B------:R0:W-:Y:S01]  /*6dc90*/  STL [R1+0x168], R18 ;  /* 0x0001681201007387 */ /* 0x0001e20000100800 */
[----:B------:R-:W-:Y:S01]  /*6dca0*/  IMAD.MOV.U32 R4, RZ, RZ, R18 ;  /* 0x000000ffff047224 */ /* 0x000fe200078e0012 */
[-C--:B------:R-:W-:Y:S01]  /*6dcb0*/  LEA.HI.X.SX32 R13, R9, R3.reuse, 0x1, P6 ;  /* 0x00000003090d7211 */ /* 0x080fe200030f0eff */
[C---:B------:R-:W-:Y:S02]  /*6dcc0*/  IMAD R21, R11.reuse, 0xa3, RZ ;  /* 0x000000a30b157824 */ /* 0x040fe400078e02ff */
[----:B------:R-:W-:Y:S01]  /*6dcd0*/  IMAD R24, R11, 0xa5, RZ ;  /* 0x000000a50b187824 */ /* 0x000fe200078e02ff */
[----:B------:R-:W-:Y:S02]  /*6dce0*/  IADD3 R4, P5, R7, R2, RZ ;  /* 0x0000000207047210 */ /* 0x000fe40007fbe0ff */
[----:B------:R-:W-:-:S02]  /*6dcf0*/  LEA.HI.X.SX32 R11, R16, R3, 0x1, P3 ;  /* 0x00000003100b7211 */ /* 0x000fc400018f0eff */
[----:B------:R-:W-:Y:S01]  /*6dd00*/  MOV R6, R14 ;  /* 0x0000000e00067202 */ /* 0x000fe20000000f00 */
[----:B------:R-:W-:Y:S01]  /*6dd10*/  MOV R7, R15 ;  /* 0x0000000f00077202 */ /* 0x000fe20000000f00 */
[----:B0-----:R-:W2:Y:S01]  /*6dd20*/  LDL.LU.64 R18, [R1+0x1688] ;  /* 0x0016880001127983 */ /* 0x001ea20000300a00 */
[----:B------:R-:W-:Y:S02]  /*6dd30*/  STL [R1+0x16c], R5 ;  /* 0x00016c0501007387 */ /* 0x000fe40000100800 */
[----:B------:R0:W-:Y:S02]  /*6dd40*/  STL [R1+0x150], R14 ;  /* 0x0001500e01007387 */ /* 0x0001e40000100800 */
[----:B0-----:R-:W3:Y:S01]  /*6dd50*/  LDL.LU.64 R14, [R1+0x1680] ;  /* 0x00168000010e7983 */ /* 0x001ee20000300a00 */
[----:B------:R0:W-:Y:S03]  /*6dd60*/  STL.64 [R1+0x160], R12 ;  /* 0x0001600c01007387 */ /* 0x0001e60000100a00 */
[----:B0-----:R-:W4:Y:S01]  /*6dd70*/  LDL.LU.64 R12, [R1+0x1678] ;  /* 0x00167800010c7983 */ /* 0x001f220000300a00 */
[----:B------:R0:W-:Y:S03]  /*6dd80*/  STL.64 [R1+0x158], R10 ;  /* 0x0001580a01007387 */ /* 0x0001e60000100a00 */
[----:B0-----:R-:W5:Y:S01]  /*6dd90*/  LDL.LU.64 R10, [R1+0x1670] ;  /* 0x00167000010a7983 */ /* 0x001f620000300a00 */
[----:B------:R-:W-:Y:S01]  /*6dda0*/  IMAD.MOV.U32 R0, RZ, RZ, c[0x0][0x1c8] ;  /* 0x00007200ff007624 */ /* 0x000fe200078e00ff */
[----:B----4-:R-:W-:-:S05]  /*6ddb0*/  LEA.HI.X.SX32 R7, R12, R3, 0x1, P4 ;  /* 0x000000030c077211 */ /* 0x010fca00020f0eff */
[----:B------:R-:W-:Y:S01]  /*6ddc0*/  STL [R1+0x154], R7 ;  /* 0x0001540701007387 */ /* 0x000fe20000100800 */
[-C--:B-----5:R-:W-:Y:S02]  /*6ddd0*/  IADD3 R16, P3, R10, R2.reuse, RZ ;  /* 0x000000020a107210 */ /* 0x0a0fe40007f7e0ff */
[----:B------:R-:W-:Y:S01]  /*6dde0*/  IADD3 R6, P4, R11, R2, RZ ;  /* 0x000000020b067210 */ /* 0x000fe20007f9e0ff */
[----:B------:R-:W-:Y:S01]  /*6ddf0*/  MOV R11, R17 ;  /* 0x00000011000b7202 */ /* 0x000fe20000000f00 */
[----:B------:R-:W-:Y:S01]  /*6de00*/  MOV R10, R16 ;  /* 0x00000010000a7202 */ /* 0x000fe20000000f00 */
[----:B------:R0:W-:Y:S04]  /*6de10*/  STL [R1+0x138], R16 ;  /* 0x0001381001007387 */ /* 0x0001e80000100800 */
[----:B0-----:R-:W4:Y:S01]  /*6de20*/  LDL.LU.64 R16, [R1+0x1668] ;  /* 0x0016680001107983 */ /* 0x001f220000300a00 */
[----:B------:R-:W-:-:S02]  /*6de30*/  IMAD R5, R0, 0x9e, RZ ;  /* 0x0000009e00057824 */ /* 0x000fc400078e02ff */
[----:B------:R-:W-:Y:S01]  /*6de40*/  IMAD R12, R0, 0xa0, RZ ;  /* 0x000000a0000c7824 */ /* 0x000fe200078e02ff */
[----:B------:R-:W-:Y:S02]  /*6de50*/  IADD3 R8, P6, R8, R2, RZ ;  /* 0x0000000208087210 */ /* 0x000fe40007fde0ff */
[-C--:B------:R-:W-:Y:S02]  /*6de60*/  LEA.HI.X.SX32 R5, R5, R3.reuse, 0x1, P5 ;  /* 0x0000000305057211 */ /* 0x080fe400028f0eff */
[-C--:B------:R-:W-:Y:S01]  /*6de70*/  LEA.HI.X.SX32 R11, R12, R3.reuse, 0x1, P3 ;  /* 0x000000030c0b7211 */ /* 0x080fe200018f0eff */
[----:B------:R-:W-:Y:S01]  /*6de80*/  IMAD R12, R0, 0xa2, RZ ;  /* 0x000000a2000c7824 */ /* 0x000fe200078e02ff */
[-C--:B---3--:R-:W-:Y:S01]  /*6de90*/  LEA.HI.X.SX32 R9, R15, R3.reuse, 0x1, P6 ;  /* 0x000000030f097211 */ /* 0x088fe200030f0eff */
[----:B------:R0:W-:Y:S01]  /*6dea0*/  STL.64 [R1+0x148], R4 ;  /* 0x0001480401007387 */ /* 0x0001e20000100a00 */
[----:B--2---:R-:W-:-:S03]  /*6deb0*/  LEA.HI.X.SX32 R7, R18, R3, 0x1, P4 ;  /* 0x0000000312077211 */ /* 0x004fc600020f0eff */
[----:B------:R1:W-:Y:S02]  /*6dec0*/  STL.64 [R1+0x140], R8 ;  /* 0x0001400801007387 */ /* 0x0003e40000100a00 */
[----:B------:R-:W-:Y:S01]  /*6ded0*/  STL [R1+0x13c], R11 ;  /* 0x00013c0b01007387 */ /* 0x000fe20000100800 */
[----:B0-----:R-:W-:-:S04]  /*6dee0*/  IADD3 R4, P5, R13, R2, RZ ;  /* 0x000000020d047210 */ /* 0x001fc80007fbe0ff */
[-C--:B------:R-:W-:Y:S01]  /*6def0*/  LEA.HI.X.SX32 R5, R12, R3.reuse, 0x1, P5 ;  /* 0x000000030c057211 */ /* 0x080fe200028f0eff */
[----:B------:R-:W-:Y:S01]  /*6df00*/  IMAD R12, R0, 0xa4, RZ ;  /* 0x000000a4000c7824 */ /* 0x000fe200078e02ff */
[----:B-1----:R-:W-:Y:S01]  /*6df10*/  IADD3 R8, P6, R14, R2, RZ ;  /* 0x000000020e087210 */ /* 0x002fe20007fde0ff */
[----:B------:R-:W-:Y:S02]  /*6df20*/  STL.64 [R1+0x130], R6 ;  /* 0x0001300601007387 */ /* 0x000fe40000100a00 */
[----:B------:R0:W-:Y:S01]  /*6df30*/  STL.64 [R1+0x128], R4 ;  /* 0x0001280401007387 */ /* 0x0001e20000100a00 */
[----:B------:R-:W-:-:S05]  /*6df40*/  LEA.HI.X.SX32 R9, R21, R3, 0x1, P6 ;  /* 0x0000000315097211 */ /* 0x000fca00030f0eff */
[----:B------:R1:W-:Y:S01]  /*6df50*/  STL.64 [R1+0x120], R8 ;  /* 0x0001200801007387 */ /* 0x0003e20000100a00 */
[-C--:B0-----:R-:W-:Y:S02]  /*6df60*/  IADD3 R4, P5, R19, R2.reuse, RZ ;  /* 0x0000000213047210 */ /* 0x081fe40007fbe0ff */
[----:B-1----:R-:W-:-:S04]  /*6df70*/  IADD3 R8, P6, R20, R2, RZ ;  /* 0x0000000214087210 */ /* 0x002fc80007fde0ff */
[----:B------:R-:W-:Y:S02]  /*6df80*/  LEA.HI.X.SX32 R9, R27, R3, 0x1, P6 ;  /* 0x000000031b097211 */ /* 0x000fe400030f0eff */
[----:B----4-:R-:W-:-:S04]  /*6df90*/  IADD3 R10, P3, R16, R2, RZ ;  /* 0x00000002100a7210 */ /* 0x010fc80007f7e0ff */
[----:B------:R-:W-:Y:S01]  /*6dfa0*/  LEA.HI.X.SX32 R11, R12, R3, 0x1, P3 ;  /* 0x000000030c0b7211 */ /* 0x000fe200018f0eff */
[----:B------:R-:W-:Y:S01]  /*6dfb0*/  IMAD R12, R0, 0xa6, RZ ;  /* 0x000000a6000c7824 */ /* 0x000fe200078e02ff */
[----:B------:R-:W-:-:S03]  /*6dfc0*/  IADD3 R6, P4, R17, R2, RZ ;  /* 0x0000000211067210 */ /* 0x000fc60007f9e0ff */
[----:B------:R0:W-:Y:S01]  /*6dfd0*/  STL.64 [R1+0x118], R10 ;  /* 0x0001180a01007387 */ /* 0x0001e20000100a00 */
[-C--:B------:R-:W-:Y:S01]  /*6dfe0*/  LEA.HI.X.SX32 R5, R12, R3.reuse, 0x1, P5 ;  /* 0x000000030c057211 */ /* 0x080fe200028f0eff */
[----:B------:R-:W-:Y:S01]  /*6dff0*/  IMAD R12, R0, 0xa8, RZ ;  /* 0x000000a8000c7824 */ /* 0x000fe200078e02ff */
[----:B------:R-:W-:Y:S02]  /*6e000*/  LEA.HI.X.SX32 R7, R24, R3, 0x1, P4 ;  /* 0x0000000318077211 */ /* 0x000fe400020f0eff */
[----:B0-----:R-:W-:-:S03]  /*6e010*/  IADD3 R10, P3, R22, R2, RZ ;  /* 0x00000002160a7210 */ /* 0x001fc60007f7e0ff */
[----:B------:R0:W-:Y:S01]  /*6e020*/  STL.64 [R1+0x110], R6 ;  /* 0x0001100601007387 */ /* 0x0001e20000100a00 */
[----:B------:R-:W-:-:S03]  /*6e030*/  LEA.HI.X.SX32 R11, R12, R3, 0x1, P3 ;  /* 0x000000030c0b7211 */ /* 0x000fc600018f0eff */
[----:B------:R1:W-:Y:S01]  /*6e040*/  STL.64 [R1+0x108], R4 ;  /* 0x0001080401007387 */ /* 0x0003e20000100a00 */
[----:B------:R-:W-:Y:S03]  /*6e050*/  STL.64 [R1+0x100], R8 ;  /* 0x0001000801007387 */ /* 0x000fe60000100a00 */
[----:B------:R2:W-:Y:S01]  /*6e060*/  STL.64 [R1+0xf8], R10 ;  /* 0x0000f80a01007387 */ /* 0x0005e20000100a00 */
[-C--:B0-----:R-:W-:Y:S02]  /*6e070*/  IADD3 R6, P4, R23, R2.reuse, RZ ;  /* 0x0000000217067210 */ /* 0x081fe40007f9e0ff */
[----:B-1----:R-:W-:Y:S01]  /*6e080*/  IADD3 R4, P5, R25, R2, RZ ;  /* 0x0000000219047210 */ /* 0x002fe20007fbe0ff */
[C---:B--2---:R-:W-:Y:S02]  /*6e090*/  IMAD R11, R0.reuse, 0xa9, RZ ;  /* 0x000000a9000b7824 */ /* 0x044fe400078e02ff */
[----:B------:R-:W-:-:S03]  /*6e0a0*/  IMAD R10, R0, 0xaa, RZ ;  /* 0x000000aa000a7824 */ /* 0x000fc600078e02ff */
[-C--:B------:R-:W-:Y:S02]  /*6e0b0*/  LEA.HI.X.SX32 R7, R11, R3.reuse, 0x1, P4 ;  /* 0x000000030b077211 */ /* 0x080fe400020f0eff */
[----:B------:R-:W-:Y:S02]  /*6e0c0*/  LEA.HI.X.SX32 R5, R10, R3, 0x1, P5 ;  /* 0x000000030a057211 */ /* 0x000fe400028f0eff */
[-C--:B------:R-:W-:Y:S01]  /*6e0d0*/  IADD3 R8, P6, R26, R2.reuse, RZ ;  /* 0x000000021a087210 */ /* 0x080fe20007fde0ff */
[----:B------:R-:W-:Y:S02]  /*6e0e0*/  STL.64 [R1+0xf0], R6 ;  /* 0x0000f00601007387 */ /* 0x000fe40000100a00 */
[----:B------:R0:W-:Y:S01]  /*6e0f0*/  STL.64 [R1+0xe8], R4 ;  /* 0x0000e80401007387 */ /* 0x0001e20000100a00 */
[----:B------:R-:W-:Y:S01]  /*6e100*/  IADD3 R12, P3, R28, R2, RZ ;  /* 0x000000021c0c7210 */ /* 0x000fe20007f7e0ff */
[----:B0-----:R-:W-:-:S05]  /*6e110*/  IMAD R5, R0, 0xab, RZ ;  /* 0x000000ab00057824 */ /* 0x001fca00078e02ff */
[----:B------:R-:W-:Y:S01]  /*6e120*/  LEA.HI.X.SX32 R9, R5, R3, 0x1, P6 ;  /* 0x0000000305097211 */ /* 0x000fe200030f0eff */
[----:B------:R-:W-:Y:S01]  /*6e130*/  IMAD R5, R0, 0xac, RZ ;  /* 0x000000ac00057824 */ /* 0x000fe200078e02ff */
[----:B------:R-:W-:-:S03]  /*6e140*/  IADD3 R6, P4, R29, R2, RZ ;  /* 0x000000021d067210 */ /* 0x000fc60007f9e0ff */
[----:B------:R0:W-:Y:S01]  /*6e150*/  STL.64 [R1+0xe0], R8 ;  /* 0x0000e00801007387 */ /* 0x0001e20000100a00 */
[-C--:B------:R-:W-:Y:S01]  /*6e160*/  LEA.HI.X.SX32 R13, R5, R3.reuse, 0x1, P3 ;  /* 0x00000003050d7211 */ /* 0x080fe200018f0eff */
[C---:B------:R-:W-:Y:S02]  /*6e170*/  IMAD R10, R0.reuse, 0x15c, RZ ;  /* 0x0000015c000a7824 */ /* 0x040fe400078e02ff */
[C---:B0-----:R-:W-:Y:S02]  /*6e180*/  IMAD R9, R0.reuse, 0xad, RZ ;  /* 0x000000ad00097824 */ /* 0x041fe400078e02ff */
[----:B------:R-:W-:Y:S03]  /*6e190*/  STL.64 [R1+0xd8], R12 ;  /* 0x0000d80c01007387 */ /* 0x000fe60000100a00 */
[----:B------:R-:W-:Y:S01]  /*6e1a0*/  LEA.HI.X.SX32 R7, R9, R3, 0x1, P4 ;  /* 0x0000000309077211 */ /* 0x000fe200020f0eff */
[----:B------:R-:W-:Y:S01]  /*6e1b0*/  IMAD R4, R0, 0x15e, RZ ;  /* 0x0000015e00047824 */ /* 0x000fe200078e02ff */
[----:B------:R-:W-:-:S03]  /*6e1c0*/  IADD3 R10, P5, R10, R2, RZ ;  /* 0x000000020a0a7210 */ /* 0x000fc60007fbe0ff */
[----:B------:R0:W-:Y:S01]  /*6e1d0*/  STL.64 [R1+0xd0], R6 ;  /* 0x0000d00601007387 */ /* 0x0001e20000100a00 */
[----:B------:R-:W-:Y:S01]  /*6e1e0*/  IADD3 R14, P6, R4, R2, RZ ;  /* 0x00000002040e7210 */ /* 0x000fe20007fde0ff */
[C---:B------:R-:W-:Y:S02]  /*6e1f0*/  IMAD R4, R0.reuse, 0x160, RZ ;  /* 0x0000016000047824 */ /* 0x040fe400078e02ff */
[----:B0-----:R-:W-:-:S05]  /*6e200*/  IMAD R7, R0, 0xae, RZ ;  /* 0x000000ae00077824 */ /* 0x001fca00078e02ff */
[----:B------:R-:W-:Y:S01]  /*6e210*/  LEA.HI.X.SX32 R11, R7, R3, 0x1, P5 ;  /* 0x00000003070b7211 */ /* 0x000fe200028f0eff */
[----:B------:R-:W-:Y:S01]  /*6e220*/  IMAD R7, R0, 0xaf, RZ ;  /* 0x000000af00077824 */ /* 0x000fe200078e02ff */
[----:B------:R-:W-:-:S03]  /*6e230*/  IADD3 R4, P3, R4, R2, RZ ;  /* 0x0000000204047210 */ /* 0x000fc60007f7e0ff */
[----:B------:R0:W-:Y:S01]  /*6e240*/  STL.64 [R1+0xc8], R10 ;  /* 0x0000c80a01007387 */ /* 0x0001e20000100a00 */
[-C--:B------:R-:W-:Y:S01]  /*6e250*/  LEA.HI.X.SX32 R15, R7, R3.reuse, 0x1, P6 ;  /* 0x00000003070f7211 */ /* 0x080fe200030f0eff */
[C---:B------:R-:W-:Y:S02]  /*6e260*/  IMAD R9, R0.reuse, 0x162, RZ ;  /* 0x0000016200097824 */ /* 0x040fe400078e02ff */
[----:B0-----:R-:W-:Y:S02]  /*6e270*/  IMAD R10, R0, 0xb0, RZ ;  /* 0x000000b0000a7824 */ /* 0x001fe400078e02ff */
        /* <DEDUP_REMOVED lines=67> */
[C---:B------:R-:W-:Y:S02]  /*6e6b0*/  IMAD R10, R0.reuse, 0x180, RZ ;  /* 0x00000180000a7824 */ /* 0x040fe400078e02ff */
[----:B0-----:R-:W-:-:S05]  /*6e6c0*/  IMAD R5, R0, 0xbd, RZ ;  /* 0x000000bd00057824 */ /* 0x001fca00078e02ff */
[-C--:B------:R-:W-:Y:S02]  /*6e6d0*/  LEA.HI.X.SX32 R9, R5, R3.reuse, 0x1, P4 ;  /* 0x0000000305097211 */ /* 0x080fe400020f0eff */
[-C--:B------:R-:W-:Y:S01]  /*6e6e0*/  IADD3 R6, P6, R6, R2.reuse, RZ ;  /* 0x0000000206067210 */ /* 0x080fe20007fde0ff */
[----:B------:R-:W-:Y:S02]  /*6e6f0*/  IMAD R5, R0, 0xbe, RZ ;  /* 0x000000be00057824 */ /* 0x000fe400078e02ff */
[----:B------:R0:W-:Y:S01]  /*6e700*/  STL.64 [R1+0x50], R8 ;  /* 0x0000500801007387 */ /* 0x0001e20000100a00 */
[----:B------:R-:W-:Y:S01]  /*6e710*/  IADD3 R10, P3, R10, R2, RZ ;  /* 0x000000020a0a7210 */ /* 0x000fe20007f7e0ff */
[C---:B------:R-:W-:Y:S01]  /*6e720*/  IMAD R4, R0.reuse, 0x182, RZ ;  /* 0x0000018200047824 */ /* 0x040fe200078e02ff */
[----:B------:R-:W-:Y:S01]  /*6e730*/  LEA.HI.X.SX32 R13, R5, R3, 0x1, P5 ;  /* 0x00000003050d7211 */ /* 0x000fe200028f0eff */
[C---:B0-----:R-:W-:Y:S02]  /*6e740*/  IMAD R9, R0.reuse, 0xbf, RZ ;  /* 0x000000bf00097824 */ /* 0x041fe400078e02ff */
[----:B------:R-:W-:-:S03]  /*6e750*/  IMAD R8, R0, 0xc0, RZ ;  /* 0x000000c000087824 */ /* 0x000fc600078e02ff */
[-C--:B------:R-:W-:Y:S02]  /*6e760*/  LEA.HI.X.SX32 R7, R9, R3.reuse, 0x1, P6 ;  /* 0x0000000309077211 */ /* 0x080fe400030f0eff */
[----:B------:R-:W-:Y:S02]  /*6e770*/  LEA.HI.X.SX32 R11, R8, R3, 0x1, P3 ;  /* 0x00000003080b7211 */ /* 0x000fe400018f0eff */
[-C--:B------:R-:W-:Y:S01]  /*6e780*/  IADD3 R14, P4, R4, R2.reuse, RZ ;  /* 0x00000002040e7210 */ /* 0x080fe20007f9e0ff */
[----:B------:R-:W-:Y:S01]  /*6e790*/  IMAD R4, R0, 0x184, RZ ;  /* 0x0000018400047824 */ /* 0x000fe200078e02ff */
[----:B------:R-:W-:Y:S01]  /*6e7a0*/  STL.64 [R1+0x40], R6 ;  /* 0x0000400601007387 */ /* 0x000fe20000100a00 */
[----:B------:R-:W-:Y:S02]  /*6e7b0*/  STL.64 [R1+0x48], R12 ;  /* 0x0000480c01007387 */ /* 0x000fe40000100a00 */
[----:B------:R0:W-:Y:S01]  /*6e7c0*/  STL.64 [R1+0x38], R10 ;  /* 0x0000380a01007387 */ /* 0x0001e20000100a00 */
[----:B------:R-:W-:Y:S01]  /*6e7d0*/  IADD3 R4, P5, R4, R2, RZ ;  /* 0x0000000204047210 */ /* 0x000fe20007fbe0ff */
[----:B0-----:R-:W-:-:S02]  /*6e7e0*/  IMAD R11, R0, 0xc1, RZ ;  /* 0x000000c1000b7824 */ /* 0x001fc400078e02ff */
[C---:B------:R-:W-:Y:S02]  /*6e7f0*/  IMAD R10, R0.reuse, 0xc2, RZ ;  /* 0x000000c2000a7824 */ /* 0x040fe400078e02ff */
[----:B------:R-:W-:Y:S01]  /*6e800*/  IMAD R6, R0, 0x186, RZ ;  /* 0x0000018600067824 */ /* 0x000fe200078e02ff */
[-C--:B------:R-:W-:Y:S02]  /*6e810*/  LEA.HI.X.SX32 R15, R11, R3.reuse, 0x1, P4 ;  /* 0x000000030b0f7211 */ /* 0x080fe400020f0eff */
[----:B------:R-:W-:Y:S01]  /*6e820*/  LEA.HI.X.SX32 R5, R10, R3, 0x1, P5 ;  /* 0x000000030a057211 */ /* 0x000fe200028f0eff */
[----:B------:R-:W-:Y:S02]  /*6e830*/  IMAD R9, R0, 0x188, RZ ;  /* 0x0000018800097824 */ /* 0x000fe400078e02ff */
[----:B------:R-:W-:Y:S02]  /*6e840*/  STL.64 [R1+0x30], R14 ;  /* 0x0000300e01007387 */ /* 0x000fe40000100a00 */
[----:B------:R0:W-:Y:S01]  /*6e850*/  STL.64 [R1+0x28], R4 ;  /* 0x0000280401007387 */ /* 0x0001e20000100a00 */
[----:B------:R-:W-:-:S02]  /*6e860*/  IADD3 R6, P6, R6, R2, RZ ;  /* 0x0000000206067210 */ /* 0x000fc40007fde0ff */
[----:B------:R-:W-:Y:S01]  /*6e870*/  IADD3 R8, P3, R9, R2, RZ ;  /* 0x0000000209087210 */ /* 0x000fe20007f7e0ff */
[C---:B0-----:R-:W-:Y:S02]  /*6e880*/  IMAD R5, R0.reuse, 0xc3, RZ ;  /* 0x000000c300057824 */ /* 0x041fe400078e02ff */
[C---:B------:R-:W-:Y:S02]  /*6e890*/  IMAD R15, R0.reuse, 0xc4, RZ ;  /* 0x000000c4000f7824 */ /* 0x040fe400078e02ff */
[C---:B------:R-:W-:Y:S01]  /*6e8a0*/  IMAD R4, R0.reuse, 0x18e, RZ ;  /* 0x0000018e00047824 */ /* 0x040fe200078e02ff */
[-C--:B------:R-:W-:Y:S02]  /*6e8b0*/  LEA.HI.X.SX32 R7, R5, R3.reuse, 0x1, P6 ;  /* 0x0000000305077211 */ /* 0x080fe400030f0eff */
[----:B------:R-:W-:Y:S01]  /*6e8c0*/  LEA.HI.X.SX32 R9, R15, R3, 0x1, P3 ;  /* 0x000000030f097211 */ /* 0x000fe200018f0eff */
[C---:B------:R-:W-:Y:S01]  /*6e8d0*/  IMAD R12, R0.reuse, 0x18a, RZ ;  /* 0x0000018a000c7824 */ /* 0x040fe200078e02ff */
[----:B------:R-:W-:Y:S01]  /*6e8e0*/  MOV R5, c[0x0][0x1c8] ;  /* 0x0000720000057a02 */ /* 0x000fe20000000f00 */
[----:B------:R0:W-:Y:S01]  /*6e8f0*/  STL.64 [R1+0x20], R6 ;  /* 0x0000200601007387 */ /* 0x0001e20000100a00 */
[----:B------:R-:W-:-:S02]  /*6e900*/  IMAD R10, R0, 0x18c, RZ ;  /* 0x0000018c000a7824 */ /* 0x000fc400078e02ff */
[----:B------:R1:W-:Y:S01]  /*6e910*/  STL.64 [R1+0x18], R8 ;  /* 0x0000180801007387 */ /* 0x0003e20000100a00 */
[-C--:B------:R-:W-:Y:S02]  /*6e920*/  IADD3 R12, P4, R12, R2.reuse, RZ ;  /* 0x000000020c0c7210 */ /* 0x080fe40007f9e0ff */
[-C--:B0-----:R-:W-:Y:S01]  /*6e930*/  IADD3 R6, P6, R4, R2.reuse, RZ ;  /* 0x0000000204067210 */ /* 0x081fe20007fde0ff */
[C---:B------:R-:W-:Y:S02]  /*6e940*/  IMAD R4, R0.reuse, 0x190, RZ ;  /* 0x0000019000047824 */ /* 0x040fe400078e02ff */
[C---:B-1----:R-:W-:Y:S02]  /*6e950*/  IMAD R8, R0.reuse, 0xc5, RZ ;  /* 0x000000c500087824 */ /* 0x042fe400078e02ff */
[----:B------:R-:W-:Y:S02]  /*6e960*/  IMAD R9, R0, 0x192, RZ ;  /* 0x0000019200097824 */ /* 0x000fe400078e02ff */
[----:B------:R-:W-:Y:S01]  /*6e970*/  IMAD R0, R5, 0xc6, RZ ;  /* 0x000000c605007824 */ /* 0x000fe200078e02ff */
[----:B------:R-:W-:-:S02]  /*6e980*/  IADD3 R10, P5, R10, R2, RZ ;  /* 0x000000020a0a7210 */ /* 0x000fc40007fbe0ff */
[-C--:B------:R-:W-:Y:S01]  /*6e990*/  IADD3 R28, P3, R4, R2.reuse, RZ ;  /* 0x00000002041c7210 */ /* 0x080fe20007f7e0ff */
[----:B------:R-:W-:Y:S01]  /*6e9a0*/  IMAD.MOV.U32 R4, RZ, RZ, c[0x0][0x1c8] ;  /* 0x00007200ff047624 */ /* 0x000fe200078e00ff */
[-C--:B------:R-:W-:Y:S01]  /*6e9b0*/  LEA.HI.X.SX32 R13, R8, R3.reuse, 0x1, P4 ;  /* 0x00000003080d7211 */ /* 0x080fe200020f0eff */
[----:B------:R-:W-:Y:S02]  /*6e9c0*/  IADD3 R22, P4, R9, R2, RZ ;  /* 0x0000000209167210 */ /* 0x000fe40007f9e0ff */
[----:B------:R-:W-:Y:S01]  /*6e9d0*/  IMAD R9, R5, 0x194, RZ ;  /* 0x0000019405097824 */ /* 0x000fe200078e02ff */
[-C--:B------:R-:W-:Y:S01]  /*6e9e0*/  LEA.HI.X.SX32 R11, R0, R3.reuse, 0x1, P5 ;  /* 0x00000003000b7211 */ /* 0x080fe200028f0eff */
[C---:B------:R-:W-:Y:S02]  /*6e9f0*/  IMAD R5, R4.reuse, 0xc7, RZ ;  /* 0x000000c704057824 */ /* 0x040fe400078e02ff */
[C---:B------:R-:W-:Y:S02]  /*6ea00*/  IMAD R0, R4.reuse, 0x196, RZ ;  /* 0x0000019604007824 */ /* 0x040fe400078e02ff */
[----:B------:R-:W-:Y:S01]  /*6ea10*/  IMAD R4, R4, 0xc8, RZ ;  /* 0x000000c804047824 */ /* 0x000fe200078e02ff */
[----:B------:R-:W-:-:S02]  /*6ea20*/  LEA.HI.X.SX32 R7, R5, R3, 0x1, P6 ;  /* 0x0000000305077211 */ /* 0x000fc400030f0eff */
[----:B------:R-:W-:Y:S01]  /*6ea30*/  IADD3 R24, P6, R0, R2, RZ ;  /* 0x0000000200187210 */ /* 0x000fe20007fde0ff */
[----:B------:R-:W-:Y:S02]  /*6ea40*/  MOV R0, c[0x0][0x1c8] ;  /* 0x0000720000007a02 */ /* 0x000fe40000000f00 */
[----:B------:R-:W-:-:S03]  /*6ea50*/  LEA.HI.X.SX32 R29, R4, R3, 0x1, P3 ;  /* 0x00000003041d7211 */ /* 0x000fc600018f0eff */
[C---:B------:R-:W-:Y:S02]  /*6ea60*/  IMAD R4, R0.reuse, 0x198, RZ ;  /* 0x0000019800047824 */ /* 0x040fe400078e02ff */
[----:B------:R-:W-:-:S05]  /*6ea70*/  IMAD R0, R0, 0xc9, RZ ;  /* 0x000000c900007824 */ /* 0x000fca00078e02ff */
[----:B------:R-:W-:Y:S01]  /*6ea80*/  LEA.HI.X.SX32 R23, R0, R3, 0x1, P4 ;  /* 0x0000000300177211 */ /* 0x000fe200020f0eff */
[----:B------:R-:W-:Y:S01]  /*6ea90*/  MOV R0, c[0x0][0x1c8] ;  /* 0x0000720000007a02 */ /* 0x000fe20000000f00 */
[-C--:B------:R-:W-:Y:S02]  /*6eaa0*/  IADD3 R20, P3, R4, R2.reuse, RZ ;  /* 0x0000000204147210 */ /* 0x080fe40007f7e0ff */
[-C--:B------:R-:W-:Y:S02]  /*6eab0*/  IADD3 R26, P5, R9, R2.reuse, RZ ;  /* 0x00000002091a7210 */ /* 0x080fe40007fbe0ff */
[C---:B------:R-:W-:Y:S02]  /*6eac0*/  IMAD R5, R0.reuse, 0x19a, RZ ;  /* 0x0000019a00057824 */ /* 0x040fe400078e02ff */
[----:B------:R-:W-:Y:S01]  /*6ead0*/  IMAD R4, R0, 0xca, RZ ;  /* 0x000000ca00047824 */ /* 0x000fe200078e02ff */
[----:B------:R-:W-:Y:S02]  /*6eae0*/  STL.64 [R1+0x10], R12 ;  /* 0x0000100c01007387 */ /* 0x000fe40000100a00 */
[----:B------:R-:W-:-:S02]  /*6eaf0*/  IADD3 R14, P4, R5, R2, RZ ;  /* 0x00000002050e7210 */ /* 0x000fc40007f9e0ff */
[-C--:B------:R-:W-:Y:S01]  /*6eb00*/  LEA.HI.X.SX32 R27, R4, R3.reuse, 0x1, P5 ;  /* 0x00000003041b7211 */ /* 0x080fe200028f0eff */
[C---:B------:R-:W-:Y:S02]  /*6eb10*/  IMAD R5, R0.reuse, 0x19c, RZ ;  /* 0x0000019c00057824 */ /* 0x040fe400078e02ff */
[----:B------:R-:W-:Y:S01]  /*6eb20*/  IMAD R4, R0, 0xcb, RZ ;  /* 0x000000cb00047824 */ /* 0x000fe200078e02ff */
[----:B------:R-:W-:Y:S01]  /*6eb30*/  STL.64 [R1+0x8], R10 ;  /* 0x0000080a01007387 */ /* 0x000fe20000100a00 */
[----:B------:R0:W-:Y:S01]  /*6eb40*/  STL.64 [R1], R6 ;  /* 0x0000000601007387 */ /* 0x0001e20000100a00 */
[----:B------:R-:W-:Y:S02]  /*6eb50*/  IADD3 R18, P5, R5, R2, RZ ;  /* 0x0000000205127210 */ /* 0x000fe40007fbe0ff */
[----:B------:R-:W-:Y:S01]  /*6eb60*/  LEA.HI.X.SX32 R25, R4, R3, 0x1, P6 ;  /* 0x0000000304197211 */ /* 0x000fe200030f0eff */
[C---:B------:R-:W-:Y:S02]  /*6eb70*/  IMAD R5, R0.reuse, 0x19e, RZ ;  /* 0x0000019e00057824 */ /* 0x040fe400078e02ff */
[----:B------:R-:W-:-:S02]  /*6eb80*/  IMAD R4, R0, 0xcc, RZ ;  /* 0x000000cc00047824 */ /* 0x000fc400078e02ff */
[----:B0-----:R-:W-:Y:S01]  /*6eb90*/  IMAD R6, R0, 0xce, RZ ;  /* 0x000000ce00067824 */ /* 0x001fe200078e02ff */
[-C--:B------:R-:W-:Y:S02]  /*6eba0*/  IADD3 R16, P6, R5, R2.reuse, RZ ;  /* 0x0000000205107210 */ /* 0x080fe40007fde0ff */
[-C--:B------:R-:W-:Y:S02]  /*6ebb0*/  LEA.HI.X.SX32 R21, R4, R3.reuse, 0x1, P3 ;  /* 0x0000000304157211 */ /* 0x080fe400018f0eff */
[-C--:B------:R-:W-:Y:S01]  /*6ebc0*/  LEA.HI.X.SX32 R19, R6, R3.reuse, 0x1, P5 ;  /* 0x0000000306137211 */ /* 0x080fe200028f0eff */
[C---:B------:R-:W-:Y:S02]  /*6ebd0*/  IMAD R6, R0.reuse, 0xcf, RZ ;  /* 0x000000cf00067824 */ /* 0x040fe400078e02ff */
[C---:B------:R-:W-:Y:S02]  /*6ebe0*/  IMAD R5, R0.reuse, 0x1a0, RZ ;  /* 0x000001a000057824 */ /* 0x040fe400078e02ff */
[----:B------:R-:W-:Y:S01]  /*6ebf0*/  IMAD R4, R0, 0xcd, RZ ;  /* 0x000000cd00047824 */ /* 0x000fe200078e02ff */
[----:B------:R-:W-:Y:S01]  /*6ec00*/  STL [R1+0x1500], R28 ;  /* 0x0015001c01007387 */ /* 0x000fe20000100800 */
[----:B------:R-:W-:Y:S01]  /*6ec10*/  STL [R1+0x1530], R28 ;  /* 0x0015301c01007387 */ /* 0x000fe20000100800 */
[----:B------:R-:W-:Y:S01]  /*6ec20*/  LEA.HI.X.SX32 R17, R6, R3, 0x1, P6 ;  /* 0x0000000306117211 */ /* 0x000fe200030f0eff */
[----:B------:R-:W-:Y:S01]  /*6ec30*/  IMAD R6, R0, 0xd0, RZ ;  /* 0x000000d000067824 */ /* 0x000fe200078e02ff */
[----:B------:R0:W-:Y:S01]  /*6ec40*/  STL [R1+0x1558], R28 ;  /* 0x0015581c01007387 */ /* 0x0001e20000100800 */
[----:B------:R-:W-:-:S02]  /*6ec50*/  IADD3 R10, P3, R5, R2, RZ ;  /* 0x00000002050a7210 */ /* 0x000fc40007f7e0ff */
[-C--:B------:R-:W-:Y:S01]  /*6ec60*/  LEA.HI.X.SX32 R15, R4, R3.reuse, 0x1, P4 ;  /* 0x00000003040f7211 */ /* 0x080fe200020f0eff */
[----:B------:R-:W-:Y:S02]  /*6ec70*/  STL [R1+0x14f4], R29 ;  /* 0x0014f41d01007387 */ /* 0x000fe40000100800 */
[----:B------:R-:W-:Y:S01]  /*6ec80*/  IMAD R4, R0, 0x1a2, RZ ;  /* 0x000001a200047824 */ /* 0x000fe200078e02ff */
[----:B------:R-:W-:Y:S01]  /*6ec90*/  STL [R1+0x1510], R22 ;  /* 0x0015101601007387 */ /* 0x000fe20000100800 */
[----:B------:R-:W-:Y:S02]  /*6eca0*/  STL [R1+0x14f0], R23 ;  /* 0x0014f01701007387 */ /* 0x000fe40000100800 */
[----:B------:R-:W-:Y:S01]  /*6ecb0*/  STL [R1+0x15d0], R23 ;  /* 0x0015d01701007387 */ /* 0x000fe20000100800 */
[----:B------:R-:W-:Y:S01]  /*6ecc0*/  LEA.HI.X.SX32 R11, R6, R3, 0x1, P3 ;  /* 0x00000003060b7211 */ /* 0x000fe200018f0eff */
[----:B------:R-:W-:Y:S01]  /*6ecd0*/  STL [R1+0x15f8], R23 ;  /* 0x0015f81701007387 */ /* 0x000fe20000100800 */
[----:B------:R-:W-:-:S02]  /*6ece0*/  IMAD R6, R0, 0xd1, RZ ;  /* 0x000000d100067824 */ /* 0x000fc400078e02ff */
[----:B------:R-:W-:Y:S01]  /*6ecf0*/  STL [R1+0x14ec], R27 ;  /* 0x0014ec1b01007387 */ /* 0x000fe20000100800 */
[-C--:B------:R-:W-:Y:S01]  /*6ed00*/  IADD3 R4, P4, R4, R2.reuse, RZ ;  /* 0x0000000204047210 */ /* 0x080fe20007f9e0ff */
[----:B------:R-:W-:Y:S01]  /*6ed10*/  STL.64 [R1+0x14f8], R26 ;  /* 0x0014f81a01007387 */ /* 0x000fe20000100a00 */
[----:B------:R-:W-:Y:S02]  /*6ed20*/  STL [R1+0x1540], R24 ;  /* 0x0015401801007387 */ /* 0x000fe40000100800 */
[----:B------:R-:W-:Y:S02]  /*6ed30*/  IMAD R7, R0, 0x1a4, RZ ;  /* 0x000001a400077824 */ /* 0x000fe400078e02ff */
[----:B------:R-:W-:Y:S01]  /*6ed40*/  STL [R1+0x14e8], R25 ;  /* 0x0014e81901007387 */ /* 0x000fe20000100800 */
[----:B------:R-:W-:Y:S01]  /*6ed50*/  STL.64 [R1+0x1508], R20 ;  /* 0x0015081401007387 */ /* 0x000fe20000100a00 */
[----:B------:R-:W-:Y:S01]  /*6ed60*/  LEA.HI.X.SX32 R5, R6, R3, 0x1, P4 ;  /* 0x0000000306057211 */ /* 0x000fe200020f0eff */
[----:B------:R-:W-:Y:S02]  /*6ed70*/  STL.64 [R1+0x1518], R14 ;  /* 0x0015180e01007387 */ /* 0x000fe40000100a00 */
[----:B------:R-:W-:Y:S01]  /*6ed80*/  STL.64 [R1+0x1520], R18 ;  /* 0x0015201201007387 */ /* 0x000fe20000100a00 */
[----:B------:R-:W-:Y:S01]  /*6ed90*/  IADD3 R8, P5, R7, R2, RZ ;  /* 0x0000000207087210 */ /* 0x000fe20007fbe0ff */
[----:B------:R-:W-:Y:S01]  /*6eda0*/  STL.64 [R1+0x1528], R16 ;  /* 0x0015281001007387 */ /* 0x000fe20000100a00 */
[----:B------:R-:W-:-:S02]  /*6edb0*/  IMAD R7, R0, 0x1a6, RZ ;  /* 0x000001a600077824 */ /* 0x000fc400078e02ff */
[----:B------:R-:W-:Y:S02]  /*6edc0*/  STL.64 [R1+0x1538], R10 ;  /* 0x0015380a01007387 */ /* 0x000fe40000100a00 */
[----:B------:R1:W-:Y:S02]  /*6edd0*/  STL.64 [R1+0x170], R4 ;  /* 0x0001700401007387 */ /* 0x0003e40000100a00 */
[C---:B------:R-:W-:Y:S02]  /*6ede0*/  IMAD R6, R0.reuse, 0x1aa, RZ ;  /* 0x000001aa00067824 */ /* 0x040fe400078e02ff */
[C---:B0-----:R-:W-:Y:S01]  /*6edf0*/  IMAD R28, R0.reuse, 0x1ac, RZ ;  /* 0x000001ac001c7824 */ /* 0x041fe200078e02ff */
[----:B------:R-:W-:Y:S01]  /*6ee00*/  IADD3 R12, P6, R7, R2, RZ ;  /* 0x00000002070c7210 */ /* 0x000fe20007fde0ff */
[C---:B------:R-:W-:Y:S01]  /*6ee10*/  IMAD R7, R0.reuse, 0x1a8, RZ ;  /* 0x000001a800077824 */ /* 0x040fe200078e02ff */
[----:B-1----:R-:W-:Y:S01]  /*6ee20*/  MOV R4, c[0x0][0x1c8] ;  /* 0x0000720000047a02 */ /* 0x002fe20000000f00 */
[----:B------:R-:W-:-:S04]  /*6ee30*/  IMAD R5, R0, 0xd2, RZ ;  /* 0x000000d200057824 */ /* 0x000fc800078e02ff */
[----:B------:R-:W-:Y:S01]  /*6ee40*/  IMAD R0, R4, 0xd3, RZ ;  /* 0x000000d304007824 */ /* 0x000fe200078e02ff */
[-C--:B------:R-:W-:Y:S01]  /*6ee50*/  LEA.HI.X.SX32 R9, R5, R3.reuse, 0x1, P5 ;  /* 0x0000000305097211 */ /* 0x080fe200028f0eff */
[----:B------:R-:W-:Y:S01]  /*6ee60*/  IMAD.MOV.U32 R5, RZ, RZ, c[0x0][0x1c8] ;  /* 0x00007200ff057624 */ /* 0x000fe200078e00ff */
[-C--:B------:R-:W-:Y:S02]  /*6ee70*/  IADD3 R18, P3, R7, R2.reuse, RZ ;  /* 0x0000000207127210 */ /* 0x080fe40007f7e0ff */
[-C--:B------:R-:W-:Y:S01]  /*6ee80*/  LEA.HI.X.SX32 R13, R0, R3.reuse, 0x1, P6 ;  /* 0x00000003000d7211 */ /* 0x080fe200030f0eff */
[C---:B------:R-:W-:Y:S01]  /*6ee90*/  IMAD R0, R5.reuse, 0xd4, RZ ;  /* 0x000000d405007824 */ /* 0x040fe200078e02ff */
[-C--:B------:R-:W-:Y:S01]  /*6eea0*/  IADD3 R16, P5, R28, R2.reuse, RZ ;  /* 0x000000021c107210 */ /* 0x080fe20007fbe0ff */
[----:B------:R-:W-:Y:S01]  /*6eeb0*/  IMAD R28, R5, 0xd5, RZ ;  /* 0x000000d5051c7824 */ /* 0x000fe200078e02ff */
[----:B------:R-:W-:Y:S02]  /*6eec0*/  IADD3 R6, P4, R6, R2, RZ ;  /* 0x0000000206067210 */ /* 0x000fe40007f9e0ff */
[----:B------:R-:W-:Y:S01]  /*6eed0*/  LEA.HI.X.SX32 R19, R0, R3, 0x1, P3 ;  /* 0x0000000300137211 */ /* 0x000fe200018f0eff */
[----:B------:R-:W-:-:S02]  /*6eee0*/  MOV R0, c[0x0][0x1c8] ;  /* 0x0000720000007a02 */ /* 0x000fc40000000f00 */
[----:B------:R-:W-:Y:S01]  /*6eef0*/  IMAD R4, R4, 0x1ae, RZ ;  /* 0x000001ae04047824 */ /* 0x000fe200078e02ff */
[-C--:B------:R-:W-:Y:S02]  /*6ef00*/  LEA.HI.X.SX32 R7, R28, R3.reuse, 0x1, P4 ;  /* 0x000000031c077211 */ /* 0x080fe400020f0eff */
[C---:B------:R-:W-:Y:S02]  /*6ef10*/  IMAD R22, R0.reuse, 0x1b2, RZ ;  /* 0x000001b200167824 */ /* 0x040fe400078e02ff */
[C---:B------:R-:W-:Y:S02]  /*6ef20*/  IMAD R29, R0.reuse, 0xd6, RZ ;  /* 0x000000d6001d7824 */ /* 0x040fe400078e02ff */
[----:B------:R-:W-:Y:S01]  /*6ef30*/  IMAD R28, R0, 0x1b4, RZ ;  /* 0x000001b4001c7824 */ /* 0x000fe200078e02ff */
[----:B------:R-:W-:Y:S01]  /*6ef40*/  IADD3 R10, P6, R4, R2, RZ ;  /* 0x00000002040a7210 */ /* 0x000fe20007fde0ff */
[----:B------:R-:W-:Y:S01]  /*6ef50*/  IMAD R4, R5, 0x1b0, RZ ;  /* 0x000001b005047824 */ /* 0x000fe200078e02ff */
[----:B------:R0:W-:Y:S01]  /*6ef60*/  STL.64 [R1+0x1548], R8 ;  /* 0x0015480801007387 */ /* 0x0001e20000100a00 */
[----:B------:R1:W-:Y:S01]  /*6ef70*/  STL.64 [R1+0x1550], R12 ;  /* 0x0015500c01007387 */ /* 0x0003e20000100a00 */
[----:B------:R-:W-:-:S02]  /*6ef80*/  LEA.HI.X.SX32 R17, R29, R3, 0x1, P5 ;  /* 0x000000031d117211 */ /* 0x000fc400028f0eff */
[-C--:B------:R-:W-:Y:S02]  /*6ef90*/  IADD3 R4, P3, R4, R2.reuse, RZ ;  /* 0x0000000204047210 */ /* 0x080fe40007f7e0ff */
[-C--:B0-----:R-:W-:Y:S02]  /*6efa0*/  IADD3 R8, P4, R22, R2.reuse, RZ ;  /* 0x0000000216087210 */ /* 0x081fe40007f9e0ff */
[----:B-1----:R-:W-:Y:S01]  /*6efb0*/  IADD3 R12, P5, R28, R2, RZ ;  /* 0x000000021c0c7210 */ /* 0x002fe20007fbe0ff */
[C---:B------:R-:W-:Y:S02]  /*6efc0*/  IMAD R22, R0.reuse, 0xd7, RZ ;  /* 0x000000d700167824 */ /* 0x040fe400078e02ff */
[----:B------:R-:W-:Y:S01]  /*6efd0*/  IMAD R28, R0, 0xd8, RZ ;  /* 0x000000d8001c7824 */ /* 0x000fe200078e02ff */
[----:B------:R-:W-:Y:S02]  /*6efe0*/  STL.64 [R1+0x178], R18 ;  /* 0x0001781201007387 */ /* 0x000fe40000100a00 */
[----:B------:R-:W-:-:S02]  /*6eff0*/  LEA.HI.X.SX32 R11, R22, R3, 0x1, P6 ;  /* 0x00000003160b7211 */ /* 0x000fc400030f0eff */
[----:B------:R-:W-:Y:S01]  /*6f000*/  LEA.HI.X.SX32 R5, R28, R3, 0x1, P3 ;  /* 0x000000031c057211 */ /* 0x000fe200018f0eff */
[----:B------:R-:W-:Y:S01]  /*6f010*/  STL.64 [R1+0x1560], R6 ;  /* 0x0015600601007387 */ /* 0x000fe20000100a00 */
[----:B------:R-:W-:Y:S02]  /*6f020*/  STL.64 [R1+0x248], R16 ;  /* 0x0002481001007387 */ /* 0x000fe40000100a00 */
[----:B------:R-:W-:Y:S01]  /*6f030*/  STL.64 [R1+0x240], R10 ;  /* 0x0002400a01007387 */ /* 0x000fe20000100a00 */
[----:B------:R0:W-:Y:S01]  /*6f040*/  STL.64 [R1+0x238], R4 ;  /* 0x0002380401007387 */ /* 0x0001e20000100a00 */
[C---:B------:R-:W-:Y:S02]  /*6f050*/  IMAD R28, R0.reuse, 0x1b8, RZ ;  /* 0x000001b8001c7824 */ /* 0x040fe400078e02ff */
[C---:B------:R-:W-:Y:S02]  /*6f060*/  IMAD R29, R0.reuse, 0x1b6, RZ ;  /* 0x000001b6001d7824 */ /* 0x040fe400078e02ff */
[----:B0-----:R-:W-:Y:S01]  /*6f070*/  IMAD R5, R0, 0xd9, RZ ;  /* 0x000000d900057824 */ /* 0x001fe200078e02ff */
[----:B------:R-:W-:Y:S01]  /*6f080*/  IADD3 R10, P3, R28, R2, RZ ;  /* 0x000000021c0a7210 */ /* 0x000fe20007f7e0ff */
[----:B------:R-:W-:-:S03]  /*6f090*/  IMAD R28, R0, 0xdb, RZ ;  /* 0x000000db001c7824 */ /* 0x000fc600078e02ff */
[-C--:B------:R-:W-:Y:S01]  /*6f0a0*/  LEA.HI.X.SX32 R9, R5, R3.reuse, 0x1, P4 ;  /* 0x0000000305097211 */ /* 0x080fe200020f0eff */
[C---:B------:R-:W-:Y:S01]  /*6f0b0*/  IMAD R5, R0.reuse, 0xda, RZ ;  /* 0x000000da00057824 */ /* 0x040fe200078e02ff */
[----:B------:R-:W-:Y:S01]  /*6f0c0*/  IADD3 R6, P6, R29, R2, RZ ;  /* 0x000000021d067210 */ /* 0x000fe20007fde0ff */
[C---:B------:R-:W-:Y:S02]  /*6f0d0*/  IMAD R4, R0.reuse, 0x1ba, RZ ;  /* 0x000001ba00047824 */ /* 0x040fe400078e02ff */
[----:B------:R-:W-:Y:S01]  /*6f0e0*/  IMAD R22, R0, 0x1be, RZ ;  /* 0x000001be00167824 */ /* 0x000fe200078e02ff */
[-C--:B------:R-:W-:Y:S02]  /*6f0f0*/  LEA.HI.X.SX32 R13, R5, R3.reuse, 0x1, P5 ;  /* 0x00000003050d7211 */ /* 0x080fe400028f0eff */
[----:B------:R-:W-:Y:S01]  /*6f100*/  LEA.HI.X.SX32 R7, R28, R3, 0x1, P6 ;  /* 0x000000031c077211 */ /* 0x000fe200030f0eff */
[C---:B------:R-:W-:Y:S01]  /*6f110*/  IMAD R29, R0.reuse, 0xdc, RZ ;  /* 0x000000dc001d7824 */ /* 0x040fe200078e02ff */
[----:B------:R0:W-:Y:S01]  /*6f120*/  STL.64 [R1+0x230], R8 ;  /* 0x0002300801007387 */ /* 0x0001e20000100a00 */
[----:B------:R-:W-:-:S02]  /*6f130*/  IMAD R28, R0, 0x1c0, RZ ;  /* 0x000001c0001c7824 */ /* 0x000fc400078e02ff */
[----:B------:R1:W-:Y:S02]  /*6f140*/  STL.64 [R1+0x228], R12 ;  /* 0x0002280c01007387 */ /* 0x0003e40000100a00 */
[----:B------:R2:W-:Y:S01]  /*6f150*/  STL.64 [R1+0x220], R6 ;  /* 0x0002200601007387 */ /* 0x0005e20000100a00 */
[----:B------:R-:W-:Y:S02]  /*6f160*/  LEA.HI.X.SX32 R11, R29, R3, 0x1, P3 ;  /* 0x000000031d0b7211 */ /* 0x000fe400018f0eff */
[-C--:B0-----:R-:W-:Y:S01]  /*6f170*/  IADD3 R8, P4, R4, R2.reuse, RZ ;  /* 0x0000000204087210 */ /* 0x081fe20007f9e0ff */
[----:B------:R-:W-:Y:S01]  /*6f180*/  IMAD R4, R0, 0x1bc, RZ ;  /* 0x000001bc00047824 */ /* 0x000fe200078e02ff */
[-C--:B-1----:R-:W-:Y:S02]  /*6f190*/  IADD3 R12, P3, R28, R2.reuse, RZ ;  /* 0x000000021c0c7210 */ /* 0x082fe40007f7e0ff */
[----:B--2---:R-:W-:Y:S01]  /*6f1a0*/  IADD3 R6, P6, R22, R2, RZ ;  /* 0x0000000216067210 */ /* 0x004fe20007fde0ff */
[----:B------:R-:W-:-:S02]  /*6f1b0*/  IMAD R22, R0, 0xdd, RZ ;  /* 0x000000dd00167824 */ /* 0x000fc400078e02ff */
[----:B------:R-:W-:Y:S01]  /*6f1c0*/  IMAD R28, R0, 0xde, RZ ;  /* 0x000000de001c7824 */ /* 0x000fe200078e02ff */
[----:B------:R-:W-:Y:S02]  /*6f1d0*/  IADD3 R4, P5, R4, R2, RZ ;  /* 0x0000000204047210 */ /* 0x000fe40007fbe0ff */
[-C--:B------:R-:W-:Y:S02]  /*6f1e0*/  LEA.HI.X.SX32 R9, R22, R3.reuse, 0x1, P4 ;  /* 0x0000000316097211 */ /* 0x080fe400020f0eff */
[----:B------:R-:W-:Y:S01]  /*6f1f0*/  LEA.HI.X.SX32 R5, R28, R3, 0x1, P5 ;  /* 0x000000031c057211 */ /* 0x000fe200028f0eff */
[----:B------:R-:W-:Y:S02]  /*6f200*/  STL.64 [R1+0x218], R10 ;  /* 0x0002180a01007387 */ /* 0x000fe40000100a00 */
[----:B------:R-:W-:Y:S02]  /*6f210*/  STL.64 [R1+0x210], R8 ;  /* 0x0002100801007387 */ /* 0x000fe40000100a00 */
[C---:B------:R-:W-:Y:S01]  /*6f220*/  IMAD R28, R0.reuse, 0x1c4, RZ ;  /* 0x000001c4001c7824 */ /* 0x040fe200078e02ff */
[----:B------:R0:W-:Y:S01]  /*6f230*/  STL.64 [R1+0x208], R4 ;  /* 0x0002080401007387 */ /* 0x0001e20000100a00 */
[----:B------:R-:W-:-:S02]  /*6f240*/  IMAD R29, R0, 0x1c2, RZ ;  /* 0x000001c2001d7824 */ /* 0x000fc400078e02ff */
        /* <DEDUP_REMOVED lines=31> */
[-C--:B------:R-:W-:Y:S02]  /*6f440*/  IADD3 R6, P3, R28, R2.reuse, RZ ;  /* 0x000000021c067210 */ /* 0x080fe40007f7e0ff */
[----:B------:R-:W-:Y:S01]  /*6f450*/  IADD3 R10, P6, R29, R2, RZ ;  /* 0x000000021d0a7210 */ /* 0x000fe20007fde0ff */
[C---:B------:R-:W-:Y:S01]  /*6f460*/  IMAD R28, R0.reuse, 0xe7, RZ ;  /* 0x000000e7001c7824 */ /* 0x040fe200078e02ff */
[-C--:B------:R-:W-:Y:S01]  /*6f470*/  LEA.HI.X.SX32 R9, R5, R3.reuse, 0x1, P4 ;  /* 0x0000000305097211 */ /* 0x080fe200020f0eff */
[C---:B------:R-:W-:Y:S02]  /*6f480*/  IMAD R5, R0.reuse, 0xe6, RZ ;  /* 0x000000e600057824 */ /* 0x040fe400078e02ff */
[C---:B------:R-:W-:Y:S02]  /*6f490*/  IMAD R29, R0.reuse, 0xe8, RZ ;  /* 0x000000e8001d7824 */ /* 0x040fe400078e02ff */
[----:B------:R-:W-:Y:S01]  /*6f4a0*/  IMAD R4, R0, 0x1d2, RZ ;  /* 0x000001d200047824 */ /* 0x000fe200078e02ff */
[----:B------:R-:W-:-:S02]  /*6f4b0*/  LEA.HI.X.SX32 R11, R28, R3, 0x1, P6 ;  /* 0x000000031c0b7211 */ /* 0x000fc400030f0eff */
[-C--:B------:R-:W-:Y:S01]  /*6f4c0*/  LEA.HI.X.SX32 R13, R5, R3.reuse, 0x1, P5 ;  /* 0x00000003050d7211 */ /* 0x080fe200028f0eff */
[C---:B------:R-:W-:Y:S01]  /*6f4d0*/  IMAD R22, R0.reuse, 0x1d6, RZ ;  /* 0x000001d600167824 */ /* 0x040fe200078e02ff */
[----:B------:R-:W-:Y:S01]  /*6f4e0*/  LEA.HI.X.SX32 R7, R29, R3, 0x1, P3 ;  /* 0x000000031d077211 */ /* 0x000fe200018f0eff */
[----:B------:R0:W-:Y:S01]  /*6f4f0*/  STL.64 [R1+0x1d0], R8 ;  /* 0x0001d00801007387 */ /* 0x0001e20000100a00 */
[----:B------:R-:W-:Y:S02]  /*6f500*/  IMAD R28, R0, 0x1d8, RZ ;  /* 0x000001d8001c7824 */ /* 0x000fe400078e02ff */
[----:B------:R1:W-:Y:S02]  /*6f510*/  STL.64 [R1+0x1c8], R12 ;  /* 0x0001c80c01007387 */ /* 0x0003e40000100a00 */
[----:B------:R-:W-:Y:S01]  /*6f520*/  STL.64 [R1+0x1c0], R10 ;  /* 0x0001c00a01007387 */ /* 0x000fe20000100a00 */
[----:B------:R2:W-:Y:S01]  /*6f530*/  STL.64 [R1+0x1b8], R6 ;  /* 0x0001b80601007387 */ /* 0x0005e20000100a00 */
[-C--:B0-----:R-:W-:Y:S01]  /*6f540*/  IADD3 R8, P4, R4, R2.reuse, RZ ;  /* 0x0000000204087210 */ /* 0x081fe20007f9e0ff */
[----:B------:R-:W-:Y:S01]  /*6f550*/  IMAD R4, R0, 0x1d4, RZ ;  /* 0x000001d400047824 */ /* 0x000fe200078e02ff */
[-C--:B-1----:R-:W-:Y:S01]  /*6f560*/  IADD3 R12, P6, R22, R2.reuse, RZ ;  /* 0x00000002160c7210 */ /* 0x082fe20007fde0ff */
[----:B------:R-:W-:Y:S01]  /*6f570*/  IMAD R22, R0, 0xe9, RZ ;  /* 0x000000e900167824 */ /* 0x000fe200078e02ff */
[-C--:B--2---:R-:W-:Y:S01]  /*6f580*/  IADD3 R6, P3, R28, R2.reuse, RZ ;  /* 0x000000021c067210 */ /* 0x084fe20007f7e0ff */
[----:B------:R-:W-:Y:S01]  /*6f590*/  IMAD R28, R0, 0xea, RZ ;  /* 0x000000ea001c7824 */ /* 0x000fe200078e02ff */
[----:B------:R-:W-:-:S02]  /*6f5a0*/  IADD3 R4, P5, R4, R2, RZ ;  /* 0x0000000204047210 */ /* 0x000fc40007fbe0ff */
[-C--:B------:R-:W-:Y:S02]  /*6f5b0*/  LEA.HI.X.SX32 R9, R22, R3.reuse, 0x1, P4 ;  /* 0x0000000316097211 */ /* 0x080fe400020f0eff */
[----:B------:R-:W-:Y:S01]  /*6f5c0*/  LEA.HI.X.SX32 R5, R28, R3, 0x1, P5 ;  /* 0x000000031c057211 */ /* 0x000fe200028f0eff */
[C---:B------:R-:W-:Y:S02]  /*6f5d0*/  IMAD R28, R0.reuse, 0x1dc, RZ ;  /* 0x000001dc001c7824 */ /* 0x040fe400078e02ff */
[----:B------:R-:W-:Y:S02]  /*6f5e0*/  STL.64 [R1+0x1b0], R8 ;  /* 0x0001b00801007387 */ /* 0x000fe40000100a00 */
[----:B------:R0:W-:Y:S02]  /*6f5f0*/  STL.64 [R1+0x250], R4 ;  /* 0x0002500401007387 */ /* 0x0001e40000100a00 */
[C---:B------:R-:W-:Y:S02]  /*6f600*/  IMAD R29, R0.reuse, 0x1da, RZ ;  /* 0x000001da001d7824 */ /* 0x040fe400078e02ff */
[----:B------:R-:W-:-:S03]  /*6f610*/  IMAD R22, R0, 0xec, RZ ;  /* 0x000000ec00167824 */ /* 0x000fc600078e02ff */
[-C--:B------:R-:W-:Y:S01]  /*6f620*/  IADD3 R10, P4, R29, R2.reuse, RZ ;  /* 0x000000021d0a7210 */ /* 0x080fe20007f9e0ff */
[----:B0-----:R-:W-:Y:S01]  /*6f630*/  IMAD R5, R0, 0xeb, RZ ;  /* 0x000000eb00057824 */ /* 0x001fe200078e02ff */
[----:B------:R-:W-:Y:S01]  /*6f640*/  IADD3 R8, P5, R28, R2, RZ ;  /* 0x000000021c087210 */ /* 0x000fe20007fbe0ff */
[----:B------:R-:W-:Y:S01]  /*6f650*/  IMAD R28, R0, 0xed, RZ ;  /* 0x000000ed001c7824 */ /* 0x000fe200078e02ff */
[-C--:B------:R-:W-:Y:S02]  /*6f660*/  LEA.HI.X.SX32 R7, R22, R3.reuse, 0x1, P3 ;  /* 0x0000000316077211 */ /* 0x080fe400018f0eff */
[-C--:B------:R-:W-:Y:S01]  /*6f670*/  LEA.HI.X.SX32 R13, R5, R3.reuse, 0x1, P6 ;  /* 0x00000003050d7211 */ /* 0x080fe200030f0eff */
[----:B------:R-:W-:Y:S01]  /*6f680*/  IMAD R29, R0, 0x1e0, RZ ;  /* 0x000001e0001d7824 */ /* 0x000fe200078e02ff */
[----:B------:R-:W-:Y:S01]  /*6f690*/  LEA.HI.X.SX32 R11, R28, R3, 0x1, P4 ;  /* 0x000000031c0b7211 */ /* 0x000fe200020f0eff */
[C---:B------:R-:W-:Y:S02]  /*6f6a0*/  IMAD R22, R0.reuse, 0x1e2, RZ ;  /* 0x000001e200167824 */ /* 0x040fe400078e02ff */
[----:B------:R-:W-:Y:S01]  /*6f6b0*/  STL.64 [R1+0x270], R12 ;  /* 0x0002700c01007387 */ /* 0x000fe20000100a00 */
[----:B------:R0:W-:Y:S02]  /*6f6c0*/  STL.64 [R1+0x268], R6 ;  /* 0x0002680601007387 */ /* 0x0001e40000100a00 */
[----:B------:R-:W-:-:S02]  /*6f6d0*/  IMAD R4, R0, 0x1de, RZ ;  /* 0x000001de00047824 */ /* 0x000fc400078e02ff */
[----:B------:R1:W-:Y:S02]  /*6f6e0*/  STL.64 [R1+0x260], R10 ;  /* 0x0002600a01007387 */ /* 0x0003e40000100a00 */
[----:B------:R-:W-:Y:S01]  /*6f6f0*/  IMAD R28, R0, 0xee, RZ ;  /* 0x000000ee001c7824 */ /* 0x000fe200078e02ff */
[-C--:B0-----:R-:W-:Y:S01]  /*6f700*/  IADD3 R6, P3, R29, R2.reuse, RZ ;  /* 0x000000021d067210 */ /* 0x081fe20007f7e0ff */
[----:B------:R-:W-:Y:S01]  /*6f710*/  MOV R29, c[0x0][0x1c8] ;  /* 0x00007200001d7a02 */ /* 0x000fe20000000f00 */
[-C--:B-1----:R-:W-:Y:S02]  /*6f720*/  IADD3 R10, P4, R22, R2.reuse, RZ ;  /* 0x00000002160a7210 */ /* 0x082fe40007f9e0ff */
[----:B------:R-:W-:Y:S02]  /*6f730*/  IADD3 R4, P6, R4, R2, RZ ;  /* 0x0000000204047210 */ /* 0x000fe40007fde0ff */
[----:B------:R-:W-:Y:S01]  /*6f740*/  IMAD R22, R29, 0xef, RZ ;  /* 0x000000ef1d167824 */ /* 0x000fe200078e02ff */
[----:B------:R-:W-:Y:S01]  /*6f750*/  LEA.HI.X.SX32 R9, R28, R3, 0x1, P5 ;  /* 0x000000031c097211 */ /* 0x000fe200028f0eff */
[----:B------:R-:W-:-:S02]  /*6f760*/  IMAD R23, R0, 0x1e4, RZ ;  /* 0x000001e400177824 */ /* 0x000fc400078e02ff */
[C---:B------:R-:W-:Y:S02]  /*6f770*/  IMAD R0, R29.reuse, 0x1e6, RZ ;  /* 0x000001e61d007824 */ /* 0x040fe400078e02ff */
[----:B------:R-:W-:Y:S01]  /*6f780*/  IMAD R29, R29, 0xf0, RZ ;  /* 0x000000f01d1d7824 */ /* 0x000fe200078e02ff */
[-C--:B------:R-:W-:Y:S02]  /*6f790*/  LEA.HI.X.SX32 R5, R22, R3.reuse, 0x1, P6 ;  /* 0x0000000316057211 */ /* 0x080fe400030f0eff */
[----:B------:R-:W-:Y:S01]  /*6f7a0*/  MOV R28, c[0x0][0x1c8] ;  /* 0x00007200001c7a02 */ /* 0x000fe20000000f00 */
[----:B------:R-:W-:Y:S02]  /*6f7b0*/  STL.64 [R1+0x278], R8 ;  /* 0x0002780801007387 */ /* 0x000fe40000100a00 */
[----:B------:R0:W-:Y:S01]  /*6f7c0*/  STL.64 [R1+0x298], R4 ;  /* 0x0002980401007387 */ /* 0x0001e20000100a00 */
[----:B------:R-:W-:Y:S01]  /*6f7d0*/  LEA.HI.X.SX32 R7, R29, R3, 0x1, P3 ;  /* 0x000000031d077211 */ /* 0x000fe200018f0eff */
[----:B------:R-:W-:-:S04]  /*6f7e0*/  IMAD R29, R28, 0xf1, RZ ;  /* 0x000000f11c1d7824 */ /* 0x000fc800078e02ff */
[----:B------:R1:W-:Y:S01]  /*6f7f0*/  STL.64 [R1+0x290], R6 ;  /* 0x0002900601007387 */ /* 0x0003e20000100a00 */
[----:B------:R-:W2:Y:S01]  /*6f800*/  LDL.LU R20, [R1+0x374] ;  /* 0x0003740001147983 */ /* 0x000ea20000300800 */
[----:B0-----:R-:W-:Y:S01]  /*6f810*/  IADD3 R4, P6, R0, R2, RZ ;  /* 0x0000000200047210 */ /* 0x001fe20007fde0ff */
[C---:B------:R-:W-:Y:S02]  /*6f820*/  IMAD R0, R28.reuse, 0x1e8, RZ ;  /* 0x000001e81c007824 */ /* 0x040fe400078e02ff */
[----:B------:R-:W-:-:S03]  /*6f830*/  IMAD R28, R28, 0x1ea, RZ ;  /* 0x000001ea1c1c7824 */ /* 0x000fc600078e02ff */
[-C--:B-1----:R-:W-:Y:S01]  /*6f840*/  IADD3 R6, P3, R0, R2.reuse, RZ ;  /* 0x0000000200067210 */ /* 0x082fe20007f7e0ff */
[----:B------:R-:W-:Y:S01]  /*6f850*/  IMAD.MOV.U32 R0, RZ, RZ, c[0x0][0x1c8] ;  /* 0x00007200ff007624 */ /* 0x000fe200078e00ff */
[-C--:B------:R-:W-:Y:S02]  /*6f860*/  LEA.HI.X.SX32 R11, R29, R3.reuse, 0x1, P4 ;  /* 0x000000031d0b7211 */ /* 0x080fe400020f0eff */
[-C--:B------:R-:W-:Y:S01]  /*6f870*/  IADD3 R8, P5, R23, R2.reuse, RZ ;  /* 0x0000000217087210 */ /* 0x080fe20007fbe0ff */
[----:B------:R-:W-:Y:S02]  /*6f880*/  IADD3 R12, P4, R28, R2, RZ ;  /* 0x000000021c0c7210 */ /* 0x000fe40007f9e0ff */
[C---:B------:R-:W-:Y:S02]  /*6f890*/  IMAD R22, R0.reuse, 0xf2, RZ ;  /* 0x000000f200167824 */ /* 0x040fe400078e02ff */
[C---:B------:R-:W-:Y:S02]  /*6f8a0*/  IMAD R28, R0.reuse, 0xf3, RZ ;  /* 0x000000f3001c7824 */ /* 0x040fe400078e02ff */
[----:B------:R-:W-:Y:S01]  /*6f8b0*/  IMAD R29, R0, 0x1ec, RZ ;  /* 0x000001ec001d7824 */ /* 0x000fe200078e02ff */
[----:B------:R-:W-:-:S02]  /*6f8c0*/  LEA.HI.X.SX32 R9, R22, R3, 0x1, P5 ;  /* 0x0000000316097211 */ /* 0x000fc400028f0eff */
[----:B------:R-:W-:Y:S01]  /*6f8d0*/  LEA.HI.X.SX32 R5, R28, R3, 0x1, P6 ;  /* 0x000000031c057211 */ /* 0x000fe200030f0eff */
[----:B------:R0:W-:Y:S02]  /*6f8e0*/  STL.64 [R1+0x288], R10 ;  /* 0x0002880a01007387 */ /* 0x0001e40000100a00 */
[----:B------:R1:W-:Y:S02]  /*6f8f0*/  STL.64 [R1+0x2a0], R8 ;  /* 0x0002a00801007387 */ /* 0x0003e40000100a00 */
[----:B------:R-:W3:Y:S01]  /*6f900*/  LDL.LU.64 R24, [R1+0x168] ;  /* 0x0001680001187983 */ /* 0x000ee20000300a00 */
[----:B------:R4:W-:Y:S01]  /*6f910*/  STL.64 [R1+0x2b8], R4 ;  /* 0x0002b80401007387 */ /* 0x0009e20000100a00 */
[----:B0-----:R-:W-:-:S03]  /*6f920*/  IADD3 R10, P5, R29, R2, RZ ;  /* 0x000000021d0a7210 */ /* 0x001fc60007fbe0ff */
[----:B------:R-:W5:Y:S01]  /*6f930*/  LDL.LU R29, [R1+0x36c] ;  /* 0x00036c00011d7983 */ /* 0x000f620000300800 */
[----:B------:R-:W2:Y:S02]  /*6f940*/  LDL.LU.64 R26, [R1+0x160] ;  /* 0x00016000011a7983 */ /* 0x000ea40000300a00 */
[----:B------:R-:W2:Y:S02]  /*6f950*/  LDL.LU R28, [R1+0x35c] ;  /* 0x00035c00011c7983 */ /* 0x000ea40000300800 */
[----:B------:R-:W2:Y:S02]  /*6f960*/  LDL.LU.64 R22, [R1+0x158] ;  /* 0x0001580001167983 */ /* 0x000ea40000300a00 */
[----:B------:R-:W-:-:S05]  /*6f970*/  IMAD R0, R0, 0x1ee, RZ ;  /* 0x000001ee00007824 */ /* 0x000fca00078e02ff */
[----:B-1----:R-:W-:Y:S01]  /*6f980*/  IADD3 R8, P6, R0, R2, RZ ;  /* 0x0000000200087210 */ /* 0x002fe20007fde0ff */
[----:B------:R-:W-:-:S05]  /*6f990*/  MOV R0, c[0x0][0x1c8] ;  /* 0x0000720000007a02 */ /* 0x000fca0000000f00 */
[C---:B----4-:R-:W-:Y:S02]  /*6f9a0*/  IMAD R5, R0.reuse, 0xf4, RZ ;  /* 0x000000f400057824 */ /* 0x050fe400078e02ff */
[----:B------:R-:W-:-:S03]  /*6f9b0*/  IMAD R4, R0, 0x1f0, RZ ;  /* 0x000001f000047824 */ /* 0x000fc600078e02ff */
[-C--:B------:R-:W-:Y:S01]  /*6f9c0*/  LEA.HI.X.SX32 R7, R5, R3.reuse, 0x1, P3 ;  /* 0x0000000305077211 */ /* 0x080fe200018f0eff */
[C---:B------:R-:W-:Y:S02]  /*6f9d0*/  IMAD R5, R0.reuse, 0xf5, RZ ;  /* 0x000000f500057824 */ /* 0x040fe400078e02ff */
[C---:B------:R-:W-:Y:S02]  /*6f9e0*/  IMAD R21, R0.reuse, 0xf6, RZ ;  /* 0x000000f600157824 */ /* 0x040fe400078e02ff */
[C---:B------:R-:W-:Y:S02]  /*6f9f0*/  IMAD R19, R0.reuse, 0x1f4, RZ ;  /* 0x000001f400137824 */ /* 0x040fe400078e02ff */
[----:B------:R-:W-:Y:S01]  /*6fa00*/  IMAD R15, R0, 0xf7, RZ ;  /* 0x000000f7000f7824 */ /* 0x000fe200078e02ff */
[-C--:B------:R-:W-:Y:S01]  /*6fa10*/  LEA.HI.X.SX32 R13, R5, R3.reuse, 0x1, P4 ;  /* 0x00000003050d7211 */ /* 0x080fe200020f0eff */
[----:B------:R0:W-:Y:S01]  /*6fa20*/  STL.64 [R1+0x2b0], R6 ;  /* 0x0002b00601007387 */ /* 0x0001e20000100a00 */
[----:B------:R-:W-:-:S02]  /*6fa30*/  LEA.HI.X.SX32 R11, R21, R3, 0x1, P5 ;  /* 0x00000003150b7211 */ /* 0x000fc400028f0eff */
[----:B------:R-:W-:Y:S01]  /*6fa40*/  LEA.HI.X.SX32 R9, R15, R3, 0x1, P6 ;  /* 0x000000030f097211 */ /* 0x000fe200030f0eff */
[----:B------:R1:W-:Y:S01]  /*6fa50*/  STL.64 [R1+0x2a8], R12 ;  /* 0x0002a80c01007387 */ /* 0x0003e20000100a00 */
[C---:B------:R-:W-:Y:S02]  /*6fa60*/  IMAD R21, R0.reuse, 0x1f6, RZ ;  /* 0x000001f600157824 */ /* 0x040fe400078e02ff */
[----:B------:R-:W-:Y:S01]  /*6fa70*/  IMAD R15, R0, 0xf8, RZ ;  /* 0x000000f8000f7824 */ /* 0x000fe200078e02ff */
[-C--:B0-----:R-:W-:Y:S01]  /*6fa80*/  IADD3 R6, P3, R4, R2.reuse, RZ ;  /* 0x0000000204067210 */ /* 0x081fe20007f7e0ff */
[C---:B------:R-:W-:Y:S01]  /*6fa90*/  IMAD R4, R0.reuse, 0x1f2, RZ ;  /* 0x000001f200047824 */ /* 0x040fe200078e02ff */
[-C--:B-1----:R-:W-:Y:S01]  /*6faa0*/  IADD3 R12, P5, R19, R2.reuse, RZ ;  /* 0x00000002130c7210 */ /* 0x082fe20007fbe0ff */
[C---:B------:R-:W-:Y:S02]  /*6fab0*/  IMAD R19, R0.reuse, 0x1f8, RZ ;  /* 0x000001f800137824 */ /* 0x040fe400078e02ff */
[----:B------:R-:W-:Y:S01]  /*6fac0*/  IMAD R0, R0, 0xf9, RZ ;  /* 0x000000f900007824 */ /* 0x000fe200078e02ff */
[----:B------:R-:W-:-:S02]  /*6fad0*/  IADD3 R4, P4, R4, R2, RZ ;  /* 0x0000000204047210 */ /* 0x000fc40007f9e0ff */
[-C--:B------:R-:W-:Y:S01]  /*6fae0*/  LEA.HI.X.SX32 R7, R15, R3.reuse, 0x1, P3 ;  /* 0x000000030f077211 */ /* 0x080fe200018f0eff */
[----:B------:R0:W-:Y:S01]  /*6faf0*/  STL.64 [R1+0x280], R10 ;  /* 0x0002800a01007387 */ /* 0x0001e20000100a00 */
[----:B------:R-:W-:Y:S02]  /*6fb00*/  MOV R15, c[0x0][0x1c8] ;  /* 0x00007200000f7a02 */ /* 0x000fe40000000f00 */
[----:B------:R-:W-:Y:S01]  /*6fb10*/  LEA.HI.X.SX32 R5, R0, R3, 0x1, P4 ;  /* 0x0000000300057211 */ /* 0x000fe200020f0eff */
[----:B------:R1:W-:Y:S01]  /*6fb20*/  STL.64 [R1+0x258], R8 ;  /* 0x0002580801007387 */ /* 0x0003e20000100a00 */
[----:B------:R-:W-:Y:S03]  /*6fb30*/  STL.64 [R1+0x1a8], R6 ;  /* 0x0001a80601007387 */ /* 0x000fe60000100a00 */
[----:B------:R4:W-:Y:S01]  /*6fb40*/  STL.64 [R1+0x1a0], R4 ;  /* 0x0001a00401007387 */ /* 0x0009e20000100a00 */
[-C--:B0-----:R-:W-:Y:S01]  /*6fb50*/  IADD3 R10, P6, R21, R2.reuse, RZ ;  /* 0x00000002150a7210 */ /* 0x081fe20007fde0ff */
[----:B------:R-:W-:Y:S01]  /*6fb60*/  MOV R21, c[0x0][0x1c8] ;  /* 0x0000720000157a02 */ /* 0x000fe20000000f00 */
[----:B-1----:R-:W-:Y:S01]  /*6fb70*/  IADD3 R8, P3, R19, R2, RZ ;  /* 0x0000000213087210 */ /* 0x002fe20007f7e0ff */
[----:B------:R-:W-:-:S02]  /*6fb80*/  IMAD R19, R15, 0x1fa, RZ ;  /* 0x000001fa0f137824 */ /* 0x000fc400078e02ff */
[C---:B----4-:R-:W-:Y:S02]  /*6fb90*/  IMAD R5, R15.reuse, 0xfa, RZ ;  /* 0x000000fa0f057824 */ /* 0x050fe400078e02ff */
[C---:B------:R-:W-:Y:S02]  /*6fba0*/  IMAD R4, R15.reuse, 0x1fc, RZ ;  /* 0x000001fc0f047824 */ /* 0x040fe400078e02ff */
[----:B------:R-:W-:Y:S02]  /*6fbb0*/  IMAD R15, R15, 0xfb, RZ ;  /* 0x000000fb0f0f7824 */ /* 0x000fe400078e02ff */
[----:B------:R-:W-:Y:S01]  /*6fbc0*/  IMAD R0, R21, 0x1fe, RZ ;  /* 0x000001fe15007824 */ /* 0x000fe200078e02ff */
[-C--:B------:R-:W-:Y:S02]  /*6fbd0*/  IADD3 R6, P4, R19, R2.reuse, RZ ;  /* 0x0000000213067210 */ /* 0x080fe40007f9e0ff */
[-C--:B------:R-:W-:Y:S01]  /*6fbe0*/  LEA.HI.X.SX32 R13, R5, R3.reuse, 0x1, P5 ;  /* 0x00000003050d7211 */ /* 0x080fe200028f0eff */
[-C--:B------:R-:W-:Y:S01]  /*6fbf0*/  IADD3 R4, P5, R4, R2.reuse, RZ ;  /* 0x0000000204047210 */ /* 0x080fe20007fbe0ff */
[----:B------:R-:W-:Y:S01]  /*6fc00*/  LEA.HI.X.SX32 R11, R15, R3, 0x1, P6 ;  /* 0x000000030f0b7211 */ /* 0x000fe200030f0eff */
[----:B------:R-:W-:-:S02]  /*6fc10*/  IADD3 R2, P6, R0, R2, RZ ;  /* 0x0000000200027210 */ /* 0x000fc40007fde0ff */
[C---:B------:R-:W-:Y:S02]  /*6fc20*/  IMAD R15, R21.reuse, 0xfc, RZ ;  /* 0x000000fc150f7824 */ /* 0x040fe400078e02ff */
[C---:B------:R-:W-:Y:S02]  /*6fc30*/  IMAD R5, R21.reuse, 0xfd, RZ ;  /* 0x000000fd15057824 */ /* 0x040fe400078e02ff */
[C---:B------:R-:W-:Y:S02]  /*6fc40*/  IMAD R0, R21.reuse, 0xff, RZ ;  /* 0x000000ff15007824 */ /* 0x040fe400078e02ff */
[----:B------:R-:W-:Y:S01]  /*6fc50*/  IMAD R21, R21, 0xfe, RZ ;  /* 0x000000fe15157824 */ /* 0x000fe200078e02ff */
[-C--:B------:R-:W-:Y:S02]  /*6fc60*/  LEA.HI.X.SX32 R9, R15, R3.reuse, 0x1, P3 ;  /* 0x000000030f097211 */ /* 0x080fe400018f0eff */
[-C--:B------:R-:W-:Y:S02]  /*6fc70*/  LEA.HI.X.SX32 R7, R5, R3.reuse, 0x1, P4 ;  /* 0x0000000305077211 */ /* 0x080fe400020f0eff */
[-C--:B------:R-:W-:Y:S01]  /*6fc80*/  LEA.HI.X.SX32 R5, R21, R3.reuse, 0x1, P5 ;  /* 0x0000000315057211 */ /* 0x080fe200028f0eff */
[----:B------:R-:W-:Y:S01]  /*6fc90*/  STL.64 [R1+0x198], R12 ;  /* 0x0001980c01007387 */ /* 0x000fe20000100a00 */
[----:B------:R-:W-:Y:S01]  /*6fca0*/  LEA.HI.X.SX32 R3, R0, R3, 0x1, P6 ;  /* 0x0000000300037211 */ /* 0x000fe200030f0eff */
[----:B------:R-:W-:Y:S02]  /*6fcb0*/  STL.64 [R1+0x190], R10 ;  /* 0x0001900a01007387 */ /* 0x000fe40000100a00 */
[----:B------:R-:W-:Y:S01]  /*6fcc0*/  STL.64 [R1+0x188], R8 ;  /* 0x0001880801007387 */ /* 0x000fe20000100a00 */
[----:B------:R-:W-:Y:S01]  /*6fcd0*/  STL.64 [R1+0x1430], R4 ;  /* 0x0014300401007387 */ /* 0x000fe20000100a00 */
[----:B------:R-:W-:Y:S02]  /*6fce0*/  STL.64 [R1+0x180], R6 ;  /* 0x0001800601007387 */ /* 0x000fe40000100a00 */
[----:B------:R-:W-:Y:S02]  /*6fcf0*/  STL.64 [R1+0x1438], R2 ;  /* 0x0014380201007387 */ /* 0x000fe40000100a00 */
[----:B------:R-:W-:Y:S01]  /*6fd00*/  STL.64 [R1+0x15d8], R2 ;  /* 0x0015d80201007387 */ /* 0x000fe20000100a00 */
[----:B-----5:R-:W-:Y:S01]  /*6fd10*/  PRMT R0, R29, 0x7632, R0 ;  /* 0x000076321d007816 */ /* 0x020fe20000000000 */
[----:B---3--:R0:W-:Y:S01]  /*6fd20*/  STG.E.U16 [R24.64], R29 ;  /* 0x0000001d18007986 */ /* 0x0081e2000c101504 */
[----:B--2---:R-:W-:-:S03]  /*6fd30*/  PRMT R14, R28, 0x7632, R14 ;  /* 0x000076321c0e7816 */ /* 0x004fc6000000000e */
[----:B------:R1:W-:Y:S01]  /*6fd40*/  STG.E.U16 [R26.64], R0 ;  /* 0x000000001a007986 */ /* 0x0003e2000c101504 */
[----:B------:R2:W-:Y:S03]  /*6fd50*/  STG.E.U16 [R22.64], R28 ;  /* 0x0000001c16007986 */ /* 0x0005e6000c101504 */
[----:B0-----:R-:W3:Y:S04]  /*6fd60*/  LDL.LU.64 R24, [R1+0x150] ;  /* 0x0001500001187983 */ /* 0x001ee80000300a00 */
[----:B-1----:R-:W4:Y:S01]  /*6fd70*/  LDL.LU.64 R26, [R1+0x148] ;  /* 0x00014800011a7983 */ /* 0x002f220000300a00 */
[----:B--2---:R-:W2:Y:S02]  /*6fd80*/  LDL.LU R28, [R1+0x34c] ;  /* 0x00034c00011c7983 */ /* 0x004ea40000300800 */
[----:B------:R-:W5:Y:S02]  /*6fd90*/  LDL.LU R23, [R1+0x300] ;  /* 0x0003000001177983 */ /* 0x000f640000300800 */
[----:B-----5:R0:W-:Y:S04]  /*6fda0*/  STL [R1+0x1618], R23 ;  /* 0x0016181701007387 */ /* 0x0201e80000100800 */
[----:B0-----:R-:W5:Y:S04]  /*6fdb0*/  LDL.LU R23, [R1+0x310] ;  /* 0x0003100001177983 */ /* 0x001f680000300800 */
[----:B-----5:R0:W-:Y:S04]  /*6fdc0*/  STL [R1+0x1630], R23 ;  /* 0x0016301701007387 */ /* 0x0201e80000100800 */
[----:B0-----:R-:W5:Y:S04]  /*6fdd0*/  LDL.LU R23, [R1+0x320] ;  /* 0x0003200001177983 */ /* 0x001f680000300800 */
[----:B-----5:R0:W-:Y:S04]  /*6fde0*/  STL [R1+0x1650], R23 ;  /* 0x0016501701007387 */ /* 0x0201e80000100800 */
[----:B0-----:R-:W5:Y:S01]  /*6fdf0*/  LDL.LU R23, [R1+0x330] ;  /* 0x0003300001177983 */ /* 0x001f620000300800 */
[----:B------:R-:W2:Y:S03]  /*6fe00*/  LDL.LU.64 R2, [R1+0xf0] ;  /* 0x0000f00001027983 */ /* 0x000ea60000300a00 */
[----:B--2---:R0:W-:Y:S04]  /*6fe10*/  STL [R1+0x15e0], R3 ;  /* 0x0015e00301007387 */ /* 0x0041e80000100800 */
[----:B0-----:R-:W2:Y:S04]  /*6fe20*/  LDL.LU R3, [R1+0x334] ;  /* 0x0003340001037983 */ /* 0x001ea80000300800 */
[----:B--2---:R0:W-:Y:S04]  /*6fe30*/  STL.64 [R1+0x15f0], R2 ;  /* 0x0015f00201007387 */ /* 0x0041e80000100a00 */
[----:B0-----:R-:W2:Y:S04]  /*6fe40*/  LDL.LU.64 R2, [R1+0x100] ;  /* 0x0001000001027983 */ /* 0x001ea80000300a00 */
[----:B--2---:R0:W-:Y:S04]  /*6fe50*/  STL.64 [R1+0x1600], R2 ;  /* 0x0016000201007387 */ /* 0x0041e80000100a00 */
[----:B0-----:R-:W2:Y:S04]  /*6fe60*/  LDL.LU.64 R2, [R1+0x108] ;  /* 0x0001080001027983 */ /* 0x001ea80000300a00 */
[----:B--2---:R-:W-:Y:S01]  /*6fe70*/  STL [R1+0x1608], R3 ;  /* 0x0016080301007387 */ /* 0x004fe20000100800 */
[----:B------:R0:W-:Y:S03]  /*6fe80*/  STL.64 [R1+0x1628], R2 ;  /* 0x0016280201007387 */ /* 0x0001e60000100a00 */
[----:B0-----:R-:W2:Y:S04]  /*6fe90*/  LDL.LU.64 R2, [R1+0x120] ;  /* 0x0001200001027983 */ /* 0x001ea80000300a00 */
[----:B--2---:R0:W-:Y:S04]  /*6fea0*/  STL.64 [R1+0x1638], R2 ;  /* 0x0016380201007387 */ /* 0x0041e80000100a00 */
[----:B0-----:R-:W2:Y:S04]  /*6feb0*/  LDL.LU.64 R2, [R1+0x128] ;  /* 0x0001280001027983 */ /* 0x001ea80000300a00 */
[----:B--2---:R-:W-:Y:S01]  /*6fec0*/  STL [R1+0x1640], R3 ;  /* 0x0016400301007387 */ /* 0x004fe20000100800 */
[----:B------:R0:W-:Y:S03]  /*6fed0*/  STL.64 [R1+0x1660], R2 ;  /* 0x0016600201007387 */ /* 0x0001e60000100a00 */
[----:B0-----:R-:W2:Y:S01]  /*6fee0*/  LDL.LU.64 R2, [R1+0x140] ;  /* 0x0001400001027983 */ /* 0x001ea20000300a00 */
[----:B------:R-:W2:Y:S03]  /*6fef0*/  LDL.LU.64 R4, [R1+0xe8] ;  /* 0x0000e80001047983 */ /* 0x000ea60000300a00 */
[----:B--2---:R0:W-:Y:S04]  /*6ff00*/  STL.64 [R1+0x15e8], R4 ;  /* 0x0015e80401007387 */ /* 0x0041e80000100a00 */
[----:B0-----:R-:W2:Y:S04]  /*6ff10*/  LDL.LU.64 R4, [R1+0xf8] ;  /* 0x0000f80001047983 */ /* 0x001ea80000300a00 */
[----:B--2---:R0:W-:Y:S04]  /*6ff20*/  STL.64 [R1+0x1610], R4 ;  /* 0x0016100401007387 */ /* 0x0041e80000100a00 */
[----:B0-----:R-:W2:Y:S04]  /*6ff30*/  LDL.LU.64 R4, [R1+0x110] ;  /* 0x0001100001047983 */ /* 0x001ea80000300a00 */
[----:B--2---:R0:W-:Y:S04]  /*6ff40*/  STL.64 [R1+0x1620], R4 ;  /* 0x0016200401007387 */ /* 0x0041e80000100a00 */
[----:B0-----:R-:W2:Y:S04]  /*6ff50*/  LDL.LU.64 R4, [R1+0x118] ;  /* 0x0001180001047983 */ /* 0x001ea80000300a00 */
[----:B--2---:R0:W-:Y:S04]  /*6ff60*/  STL.64 [R1+0x1648], R4 ;  /* 0x0016480401007387 */ /* 0x0041e80000100a00 */
[----:B0-----:R-:W2:Y:S01]  /*6ff70*/  LDL.LU.64 R4, [R1+0x130] ;  /* 0x0001300001047983 */ /* 0x001ea20000300a00 */
[----:B------:R-:W-:-:S02]  /*6ff80*/  FSETP.NEU.AND P3, PT, R20, RZ, PT ;  /* 0x000000ff1400720b */ /* 0x000fc40003f6d000 */
[----:B------:R-:W-:Y:S01]  /*6ff90*/  PRMT R0, R28, 0x7632, R0 ;  /* 0x000076321c007816 */ /* 0x000fe20000000000 */
[----:B---3--:R-:W-:Y:S01]  /*6ffa0*/  STG.E.U16 [R24.64], R14 ;  /* 0x0000000e18007986 */ /* 0x008fe2000c101504 */
[----:B----4-:R-:W-:Y:S03]  /*6ffb0*/  STG.E.U16 [R26.64], R28 ;  /* 0x0000001c1a007986 */ /* 0x010fe6000c101504 */
[----:B--2---:R0:W-:Y:S04]  /*6ffc0*/  STL.64 [R1+0x1658], R4 ;  /* 0x0016580401007387 */ /* 0x0041e80000100a00 */
[----:B0-----:R-:W5:Y:S01]  /*6ffd0*/  LDL.LU.64 R4, [R1+0x138] ;  /* 0x0001380001047983 */ /* 0x001f620000300a00 */
[----:B------:R-:W2:Y:S02]  /*6ffe0*/  LDL.LU R8, [R1+0x324] ;  /* 0x0003240001087983 */ /* 0x000ea40000300800 */
[----:B------:R-:W3:Y:S02]  /*6fff0*/  LDL.LU.64 R6, [R1+0xe0] ;  /* 0x0000e00001067983 */ /* 0x000ee40000300a00 */
[----:B------:R-:W4:Y:S01]  /*70000*/  LDL.LU.64 R12, [R1+0xd8] ;  /* 0x0000d800010c7983 */ /* 0x000f220000300a00 */
[----:B------:R-:W4:Y:S01]  /*70010*/  LDL.LU R9, [R1+0x314] ;  /* 0x0003140001097983 */ /* 0x000f220000300800 */
[----:B------:R-:W2:Y:S02]  /*70020*/  LDL.LU.64 R10, [R1+0xd0] ;  /* 0x0000d000010a7983 */ /* 0x000ea40000300a00 */
[----:B------:R-:W2:Y:S02]  /*70030*/  LDL.LU.64 R16, [R1+0xc8] ;  /* 0x0000c80001107983 */ /* 0x000ea40000300a00 */
[----:B------:R-:W2:Y:S01]  /*70040*/  LDL.LU R20, [R1+0x304] ;  /* 0x0003040001147983 */ /* 0x000ea20000300800 */
[----:B------:R-:W2:Y:S01]  /*70050*/  LDL.LU.64 R18, [R1+0xc0] ;  /* 0x0000c00001127983 */ /* 0x000ea20000300a00 */
[----:B------:R-:W2:Y:S02]  /*70060*/  LDL.LU R21, [R1+0x338] ;  /* 0x0003380001157983 */ /* 0x000ea40000300800 */
[----:B------:R-:W2:Y:S02]  /*70070*/  LDL.LU R22, [R1+0x328] ;  /* 0x0003280001167983 */ /* 0x000ea40000300800 */
[----:B------:R-:W2:Y:S01]  /*70080*/  LDL.LU.64 R14, [R1+0xb8] ;  /* 0x0000b800010e7983 */ /* 0x000ea20000300a00 */
[----:B------:R-:W2:Y:S01]  /*70090*/  LDL.LU.64 R24, [R1+0xb0] ;  /* 0x0000b00001187983 */ /* 0x000ea20000300a00 */
[----:B------:R-:W2:Y:S02]  /*700a0*/  LDL.LU.64 R26, [R1+0xa8] ;  /* 0x0000a800011a7983 */ /* 0x000ea40000300a00 */
[----:B------:R-:W2:Y:S01]  /*700b0*/  LDL.LU.64 R28, [R1+0xa0] ;  /* 0x0000a000011c7983 */ /* 0x000ea20000300a00 */
[----:B------:R0:W-:Y:S04]  /*700c0*/  STG.E.U16 [R2.64], R0 ;  /* 0x0000000002007986 */ /* 0x0001e8000c101504 */
[----:B0-----:R-:W2:Y:S04]  /*700d0*/  LDL.LU.64 R2, [R1+0x1660] ;  /* 0x0016600001027983 */ /* 0x001ea80000300a00 */
[----:B-----5:R0:W-:Y:S04]  /*700e0*/  STG.E.U16 [R4.64], R23 ;  /* 0x0000001704007986 */ /* 0x0201e8000c101504 */
[----:B0-----:R-:W5:Y:S01]  /*700f0*/  LDL.LU.64 R4, [R1+0x1658] ;  /* 0x0016580001047983 */ /* 0x001f620000300a00 */
[----:B--2---:R-:W-:-:S03]  /*70100*/  PRMT R3, R23, 0x7632, R3 ;  /* 0x0000763217037816 */ /* 0x004fc60000000003 */
[----:B------:R-:W2:Y:S04]  /*70110*/  LDL.LU R23, [R1+0x1650] ;  /* 0x0016500001177983 */ /* 0x000ea80000300800 */
[----:B-----5:R0:W-:Y:S04]  /*70120*/  STG.E.U16 [R4.64], R3 ;  /* 0x0000000304007986 */ /* 0x0201e8000c101504 */
[----:B0-----:R-:W5:Y:S01]  /*70130*/  LDL.LU.64 R4, [R1+0x1648] ;  /* 0x0016480001047983 */ /* 0x001f620000300a00 */
[----:B------:R-:W3:Y:S01]  /*70140*/  LDL.LU R3, [R1+0x1640] ;  /* 0x0016400001037983 */ /* 0x000ee20000300800 */
[----:B--2---:R-:W-:-:S02]  /*70150*/  PRMT R0, R23, 0x7632, R0 ;  /* 0x0000763217007816 */ /* 0x004fc40000000000 */
[----:B---3--:R0:W-:Y:S04]  /*70160*/  STG.E.U16 [R2.64], R23 ;  /* 0x0000001702007986 */ /* 0x0081e8000c101504 */
[----:B0-----:R-:W2:Y:S01]  /*70170*/  LDL.LU.64 R2, [R1+0x1638] ;  /* 0x0016380001027983 */ /* 0x001ea20000300a00 */
[----:B------:R-:W5:Y:S03]  /*70180*/  LDL.LU R23, [R1+0x1630] ;  /* 0x0016300001177983 */ /* 0x000f660000300800 */
[----:B--2---:R0:W-:Y:S01]  /*70190*/  STG.E.U16 [R2.64], R0 ;  /* 0x0000000002007986 */ /* 0x0041e2000c101504 */
[----:B-----5:R1:W-:Y:S03]  /*701a0*/  STG.E.U16 [R4.64], R23 ;  /* 0x0000001704007986 */ /* 0x0203e6000c101504 */
[----:B0-----:R-:W2:Y:S01]  /*701b0*/  LDL.LU.64 R2, [R1+0x1628] ;  /* 0x0016280001027983 */ /* 0x001ea20000300a00 */
[----:B-1----:R-:W3:Y:S01]  /*701c0*/  LDL.LU.64 R4, [R1+0x1620] ;  /* 0x0016200001047983 */ /* 0x002ee20000300a00 */
[----:B--2---:R-:W-:-:S02]  /*701d0*/  PRMT R3, R23, 0x7632, R3 ;  /* 0x0000763217037816 */ /* 0x004fc40000000003 */
[----:B------:R-:W2:Y:S04]  /*701e0*/  LDL.LU R23, [R1+0x1618] ;  /* 0x0016180001177983 */ /* 0x000ea80000300800 */
[----:B---3--:R0:W-:Y:S04]  /*701f0*/  STG.E.U16 [R4.64], R3 ;  /* 0x0000000304007986 */ /* 0x0081e8000c101504 */
[----:B0-----:R-:W3:Y:S01]  /*70200*/  LDL.LU.64 R4, [R1+0x1610] ;  /* 0x0016100001047983 */ /* 0x001ee20000300a00 */
[----:B------:R-:W2:Y:S03]  /*70210*/  LDL.LU R3, [R1+0x1608] ;  /* 0x0016080001037983 */ /* 0x000ea60000300800 */
[----:B--2---:R0:W-:Y:S04]  /*70220*/  STG.E.U16 [R2.64], R23 ;  /* 0x0000001702007986 */ /* 0x0041e8000c101504 */
[----:B0-----:R-:W2:Y:S01]  /*70230*/  LDL.LU.64 R2, [R1+0x1600] ;  /* 0x0016000001027983 */ /* 0x001ea20000300a00 */
[----:B------:R-:W-:-:S02]  /*70240*/  PRMT R0, R23, 0x7632, R0 ;  /* 0x0000763217007816 */ /* 0x000fc40000000000 */
[----:B------:R-:W5:Y:S03]  /*70250*/  LDL.LU R23, [R1+0x15f8] ;  /* 0x0015f80001177983 */ /* 0x000f660000300800 */
[----:B--2---:R0:W-:Y:S04]  /*70260*/  STG.E.U16 [R2.64], R0 ;  /* 0x0000000002007986 */ /* 0x0041e8000c101504 */
[----:B0-----:R-:W3:Y:S04]  /*70270*/  LDL.LU.64 R2, [R1+0x15f0] ;  /* 0x0015f00001027983 */ /* 0x001ee80000300a00 */
[----:B---3--:R0:W-:Y:S01]  /*70280*/  STG.E.U16 [R4.64], R3 ;  /* 0x0000000304007986 */ /* 0x0081e2000c101504 */
[----:B-----5:R-:W-:-:S03]  /*70290*/  PRMT R23, R3, 0x7632, R23 ;  /* 0x0000763203177816 */ /* 0x020fc60000000017 */
[----:B0-----:R-:W2:Y:S01]  /*702a0*/  LDL.LU.64 R4, [R1+0x15e8] ;  /* 0x0015e80001047983 */ /* 0x001ea20000300a00 */
[----:B------:R-:W3:Y:S01]  /*702b0*/  LDL.LU R3, [R1+0x15e0] ;  /* 0x0015e00001037983 */ /* 0x000ee20000300800 */
[----:B------:R-:W-:Y:S02]  /*702c0*/  PRMT R0, R8, 0x7632, R0 ;  /* 0x0000763208007816 */ /* 0x000fe40000000000 */
[----:B---3--:R0:W-:Y:S04]  /*702d0*/  STG.E.U16 [R2.64], R23 ;  /* 0x0000001702007986 */ /* 0x0081e8000c101504 */
[----:B0-----:R-:W3:Y:S01]  /*702e0*/  LDL.LU.64 R2, [R1+0x15d8] ;  /* 0x0015d80001027983 */ /* 0x001ee20000300a00 */
[----:B--2---:R-:W-:Y:S02]  /*702f0*/  STG.E.U16 [R4.64], R8 ;  /* 0x0000000804007986 */ /* 0x004fe4000c101504 */
[----:B------:R0:W-:Y:S02]  /*70300*/  STG.E.U16 [R6.64], R0 ;  /* 0x0000000006007986 */ /* 0x0001e4000c101504 */
[----:B----4-:R-:W-:Y:S01]  /*70310*/  STG.E.U16 [R12.64], R9 ;  /* 0x000000090c007986 */ /* 0x010fe2000c101504 */
[----:B------:R-:W2:Y:S01]  /*70320*/  LDL.LU R23, [R1+0x15d0] ;  /* 0x0015d00001177983 */ /* 0x000ea20000300800 */
[----:B0-----:R-:W-:-:S02]  /*70330*/  PRMT R0, R20, 0x7632, R0 ;  /* 0x0000763214007816 */ /* 0x001fc40000000000 */
[----:B---3--:R-:W-:Y:S02]  /*70340*/  PRMT R3, R9, 0x7632, R3 ;  /* 0x0000763209037816 */ /* 0x008fe40000000003 */
[----:B------:R-:W-:-:S03]  /*70350*/  PRMT R2, R21, 0x7632, R2 ;  /* 0x0000763215027816 */ /* 0x000fc60000000002 */
[----:B------:R-:W-:Y:S01]  /*70360*/  STG.E.U16 [R10.64], R3 ;  /* 0x000000030a007986 */ /* 0x000fe2000c101504 */
[----:B------:R-:W-:Y:S02]  /*70370*/  STG.E.U16 [R16.64], R20 ;  /* 0x0000001410007986 */ /* 0x000fe4000c101504 */
[----:B------:R-:W-:Y:S02]  /*70380*/  STG.E.U16 [R18.64], R0 ;  /* 0x0000000012007986 */ /* 0x000fe4000c101504 */
[----:B------:R0:W-:Y:S01]  /*70390*/  STG.E.U16 [R14.64], R21 ;  /* 0x000000150e007986 */ /* 0x0001e2000c101504 */
[----:B------:R-:W-:Y:S01]  /*703a0*/  STG.E.U16 [R24.64], R2 ;  /* 0x0000000218007986 */ /* 0x000fe2000c101504 */
[----:B------:R1:W-:Y:S03]  /*703b0*/  STG.E.U16 [R26.64], R22 ;  /* 0x000000161a007986 */ /* 0x0003e6000c101504 */
[----:B0-----:R-:W3:Y:S01]  /*703c0*/  LDL.LU.64 R20, [R1+0x98] ;  /* 0x0000980001147983 */ /* 0x001ee20000300a00 */
[----:B-1----:R-:W2:Y:S02]  /*703d0*/  LDL.LU R27, [R1+0x318] ;  /* 0x00031800011b7983 */ /* 0x002ea40000300800 */
[----:B------:R-:W4:Y:S02]  /*703e0*/  LDL.LU R25, [R1+0x308] ;  /* 0x0003080001197983 */ /* 0x000f240000300800 */
[----:B------:R-:W5:Y:S02]  /*703f0*/  LDL.LU R4, [R1+0x32c] ;  /* 0x00032c0001047983 */ /* 0x000f640000300800 */
[----:B-----5:R0:W-:Y:S04]  /*70400*/  STL [R1+0x15a8], R4 ;  /* 0x0015a80401007387 */ /* 0x0201e80000100800 */
[----:B0-----:R-:W5:Y:S01]  /*70410*/  LDL.LU R4, [R1+0x33c] ;  /* 0x00033c0001047983 */ /* 0x001f620000300800 */
[----:B------:R-:W2:Y:S03]  /*70420*/  LDL.LU.64 R6, [R1+0x48] ;  /* 0x0000480001067983 */ /* 0x000ea60000300a00 */
[----:B--2---:R0:W-:Y:S04]  /*70430*/  STL [R1+0x1578], R6 ;  /* 0x0015780601007387 */ /* 0x0041e80000100800 */
[----:B0-----:R-:W2:Y:S01]  /*70440*/  LDL.LU R6, [R1+0x31c] ;  /* 0x00031c0001067983 */ /* 0x001ea20000300800 */
[----:B------:R-:W-:Y:S03]  /*70450*/  STL [R1+0x1568], R7 ;  /* 0x0015680701007387 */ /* 0x000fe60000100800 */
[----:B--2---:R0:W-:Y:S04]  /*70460*/  STL.64 [R1+0x1588], R6 ;  /* 0x0015880601007387 */ /* 0x0041e80000100a00 */
[----:B0-----:R-:W2:Y:S04]  /*70470*/  LDL.LU.64 R6, [R1+0x60] ;  /* 0x0000600001067983 */ /* 0x001ea80000300a00 */
[----:B--2---:R0:W-:Y:S04]  /*70480*/  STL.64 [R1+0x1590], R6 ;  /* 0x0015900601007387 */ /* 0x0041e80000100a00 */
[----:B0-----:R-:W2:Y:S04]  /*70490*/  LDL.LU.64 R6, [R1+0x68] ;  /* 0x0000680001067983 */ /* 0x001ea80000300a00 */
[----:B--2---:R-:W-:Y:S01]  /*704a0*/  STL [R1+0x1598], R7 ;  /* 0x0015980701007387 */ /* 0x004fe20000100800 */
[----:B------:R0:W-:Y:S03]  /*704b0*/  STL.64 [R1+0x15b8], R6 ;  /* 0x0015b80601007387 */ /* 0x0001e60000100a00 */
[----:B0-----:R-:W2:Y:S01]  /*704c0*/  LDL.LU.64 R6, [R1+0x80] ;  /* 0x0000800001067983 */ /* 0x001ea20000300a00 */
[----:B------:R-:W-:-:S03]  /*704d0*/  PRMT R0, R22, 0x7632, R0 ;  /* 0x0000763216007816 */ /* 0x000fc60000000000 */
[----:B--2---:R0:W-:Y:S04]  /*704e0*/  STL.64 [R1+0x15c0], R6 ;  /* 0x0015c00601007387 */ /* 0x0041e80000100a00 */
[----:B0-----:R-:W2:Y:S04]  /*704f0*/  LDL.LU.64 R6, [R1+0x88] ;  /* 0x0000880001067983 */ /* 0x001ea80000300a00 */
[----:B------:R-:W-:Y:S04]  /*70500*/  STG.E.U16 [R28.64], R0 ;  /* 0x000000001c007986 */ /* 0x000fe8000c101504 */
[----:B--2---:R0:W-:Y:S04]  /*70510*/  STL.64 [R1+0x15c8], R6 ;  /* 0x0015c80601007387 */ /* 0x0041e80000100a00 */
[----:B0-----:R-:W2:Y:S01]  /*70520*/  LDL.LU.64 R6, [R1+0x90] ;  /* 0x0000900001067983 */ /* 0x001ea20000300a00 */
[----:B------:R-:W2:Y:S02]  /*70530*/  LDL.LU R28, [R1+0x30c] ;  /* 0x00030c00011c7983 */ /* 0x000ea40000300800 */
[----:B------:R-:W2:Y:S02]  /*70540*/  LDL.LU.64 R12, [R1+0x40] ;  /* 0x00004000010c7983 */ /* 0x000ea40000300a00 */
[----:B--2---:R0:W-:Y:S04]  /*70550*/  STL.64 [R1+0x1570], R12 ;  /* 0x0015700c01007387 */ /* 0x0041e80000100a00 */
[----:B0-----:R-:W2:Y:S04]  /*70560*/  LDL.LU.64 R12, [R1+0x50] ;  /* 0x00005000010c7983 */ /* 0x001ea80000300a00 */
[----:B--2---:R0:W-:Y:S04]  /*70570*/  STL.64 [R1+0x1580], R12 ;  /* 0x0015800c01007387 */ /* 0x0041e80000100a00 */
[----:B0-----:R-:W2:Y:S04]  /*70580*/  LDL.LU.64 R12, [R1+0x58] ;  /* 0x00005800010c7983 */ /* 0x001ea80000300a00 */
[----:B--2---:R0:W-:Y:S04]  /*70590*/  STL.64 [R1+0x15a0], R12 ;  /* 0x0015a00c01007387 */ /* 0x0041e80000100a00 */
[----:B0-----:R-:W2:Y:S01]  /*705a0*/  LDL.LU.64 R12, [R1+0x70] ;  /* 0x00007000010c7983 */ /* 0x001ea20000300a00 */
[----:B------:R-:W-:Y:S01]  /*705b0*/  PRMT R23, R27, 0x7632, R23 ;  /* 0x000076321b177816 */ /* 0x000fe20000000017 */
[----:B---3--:R-:W-:Y:S04]  /*705c0*/  STG.E.U16 [R20.64], R27 ;  /* 0x0000001b14007986 */ /* 0x008fe8000c101504 */
[----:B------:R-:W-:Y:S04]  /*705d0*/  STG.E.U16 [R6.64], R23 ;  /* 0x0000001706007986 */ /* 0x000fe8000c101504 */
[----:B--2---:R0:W-:Y:S04]  /*705e0*/  STL.64 [R1+0x15b0], R12 ;  /* 0x0015b00c01007387 */ /* 0x0041e80000100a00 */
[----:B0-----:R-:W5:Y:S01]  /*705f0*/  LDL.LU.64 R12, [R1+0x78] ;  /* 0x00007800010c7983 */ /* 0x001f620000300a00 */
[----:B------:R-:W2:Y:S02]  /*70600*/  LDL.LU.64 R8, [R1+0x38] ;  /* 0x0000380001087983 */ /* 0x000ea40000300a00 */
[----:B------:R-:W2:Y:S02]  /*70610*/  LDL.LU R24, [R1+0x2f0] ;  /* 0x0002f00001187983 */ /* 0x000ea40000300800 */
[----:B------:R-:W3:Y:S01]  /*70620*/  LDL.LU.64 R10, [R1+0x30] ;  /* 0x00003000010a7983 */ /* 0x000ee20000300a00 */
[----:B------:R-:W2:Y:S01]  /*70630*/  LDL.LU.64 R16, [R1+0x28] ;  /* 0x0000280001107983 */ /* 0x000ea20000300a00 */
[----:B------:R-:W2:Y:S02]  /*70640*/  LDL.LU R5, [R1+0x2e0] ;  /* 0x0002e00001057983 */ /* 0x000ea40000300800 */
[----:B------:R-:W2:Y:S02]  /*70650*/  LDL.LU.64 R18, [R1+0x20] ;  /* 0x0000200001127983 */ /* 0x000ea40000300a00 */
[----:B------:R-:W2:Y:S01]  /*70660*/  LDL.LU R22, [R1+0x2d0] ;  /* 0x0002d00001167983 */ /* 0x000ea20000300800 */
[----:B------:R-:W2:Y:S01]  /*70670*/  LDL.LU R29, [R1+0x2c0] ;  /* 0x0002c000011d7983 */ /* 0x000ea20000300800 */
[----:B------:R-:W2:Y:S02]  /*70680*/  LDL.LU.64 R14, [R1+0x18] ;  /* 0x00001800010e7983 */ /* 0x000ea40000300a00 */
[----:B------:R-:W2:Y:S02]  /*70690*/  LDL.LU.64 R20, [R1+0x10] ;  /* 0x0000100001147983 */ /* 0x000ea40000300a00 */
[----:B------:R-:W2:Y:S01]  /*706a0*/  LDL.LU.64 R26, [R1+0x8] ;  /* 0x00000800011a7983 */ /* 0x000ea20000300a00 */
[----:B------:R-:W2:Y:S01]  /*706b0*/  LDL.LU.64 R2, [R1] ;  /* 0x0000000001027983 */ /* 0x000ea20000300a00 */
[----:B------:R-:W2:Y:S02]  /*706c0*/  LDL.LU.64 R6, [R1+0x15c8] ;  /* 0x0015c80001067983 */ /* 0x000ea40000300a00 */
[----:B------:R-:W3:Y:S01]  /*706d0*/  LDL.LU R23, [R1+0x2f4] ;  /* 0x0002f40001177983 */ /* 0x000ee20000300800 */
[----:B----4-:R-:W-:Y:S01]  /*706e0*/  PRMT R0, R25, 0x7632, R0 ;  /* 0x0000763219007816 */ /* 0x010fe20000000000 */
[----:B--2---:R0:W-:Y:S04]  /*706f0*/  STG.E.U16 [R6.64], R25 ;  /* 0x0000001906007986 */ /* 0x0041e8000c101504 */
[----:B0-----:R-:W2:Y:S04]  /*70700*/  LDL.LU.64 R6, [R1+0x15c0] ;  /* 0x0015c00001067983 */ /* 0x001ea80000300a00 */
[----:B--2---:R0:W-:Y:S01]  /*70710*/  STG.E.U16 [R6.64], R0 ;  /* 0x0000000006007986 */ /* 0x0041e2000c101504 */
[----:B-----5:R1:W-:Y:S03]  /*70720*/  STG.E.U16 [R12.64], R4 ;  /* 0x000000040c007986 */ /* 0x0203e6000c101504 */
[----:B0-----:R-:W2:Y:S01]  /*70730*/  LDL.LU.64 R6, [R1+0x15b8] ;  /* 0x0015b80001067983 */ /* 0x001ea20000300a00 */
[----:B------:R-:W4:Y:S02]  /*70740*/  LDL.LU R25, [R1+0x2e4] ;  /* 0x0002e40001197983 */ /* 0x000f240000300800 */
[----:B-1----:R-:W5:Y:S01]  /*70750*/  LDL.LU.64 R12, [R1+0x15b0] ;  /* 0x0015b000010c7983 */ /* 0x002f620000300a00 */
[----:B--2---:R-:W-:-:S02]  /*70760*/  PRMT R7, R4, 0x7632, R7 ;  /* 0x0000763204077816 */ /* 0x004fc40000000007 */
[----:B------:R-:W2:Y:S04]  /*70770*/  LDL.LU R4, [R1+0x15a8] ;  /* 0x0015a80001047983 */ /* 0x000ea80000300800 */
[----:B-----5:R0:W-:Y:S04]  /*70780*/  STG.E.U16 [R12.64], R7 ;  /* 0x000000070c007986 */ /* 0x0201e8000c101504 */
[----:B0-----:R-:W5:Y:S01]  /*70790*/  LDL.LU.64 R12, [R1+0x15a0] ;  /* 0x0015a000010c7983 */ /* 0x001f620000300a00 */
[----:B------:R-:W2:Y:S03]  /*707a0*/  LDL.LU R7, [R1+0x1598] ;  /* 0x0015980001077983 */ /* 0x000ea60000300800 */
[----:B--2---:R0:W-:Y:S04]  /*707b0*/  STG.E.U16 [R6.64], R4 ;  /* 0x0000000406007986 */ /* 0x0041e8000c101504 */
[----:B0-----:R-:W2:Y:S01]  /*707c0*/  LDL.LU.64 R6, [R1+0x1590] ;  /* 0x0015900001067983 */ /* 0x001ea20000300a00 */
[----:B------:R-:W-:-:S05]  /*707d0*/  PRMT R0, R4, 0x7632, R0 ;  /* 0x0000763204007816 */ /* 0x000fca0000000000 */
[----:B--2---:R0:W-:Y:S04]  /*707e0*/  STG.E.U16 [R6.64], R0 ;  /* 0x0000000006007986 */ /* 0x0041e8000c101504 */
[----:B0-----:R-:W5:Y:S01]  /*707f0*/  LDL.LU.64 R6, [R1+0x1588] ;  /* 0x0015880001067983 */ /* 0x001f620000300a00 */
[----:B------:R-:W2:Y:S03]  /*70800*/  LDL.LU R4, [R1+0x2d4] ;  /* 0x0002d40001047983 */ /* 0x000ea60000300800 */
[----:B-----5:R0:W-:Y:S04]  /*70810*/  STG.E.U16 [R12.64], R6 ;  /* 0x000000060c007986 */ /* 0x0201e8000c101504 */
[----:B0-----:R-:W5:Y:S01]  /*70820*/  LDL.LU.64 R12, [R1+0x1580] ;  /* 0x00158000010c7983 */ /* 0x001f620000300a00 */
[----:B------:R-:W-:-:S02]  /*70830*/  PRMT R7, R6, 0x7632, R7 ;  /* 0x0000763206077816 */ /* 0x000fc40000000007 */
[----:B------:R-:W2:Y:S03]  /*70840*/  LDL.LU R6, [R1+0x1578] ;  /* 0x0015780001067983 */ /* 0x000ea60000300800 */
[----:B-----5:R0:W-:Y:S04]  /*70850*/  STG.E.U16 [R12.64], R7 ;  /* 0x000000070c007986 */ /* 0x0201e8000c101504 */
[----:B0-----:R-:W5:Y:S01]  /*70860*/  LDL.LU.64 R12, [R1+0x1570] ;  /* 0x00157000010c7983 */ /* 0x001f620000300a00 */
[----:B------:R-:W2:Y:S01]  /*70870*/  LDL.LU R7, [R1+0x1568] ;  /* 0x0015680001077983 */ /* 0x000ea20000300800 */
[----:B------:R-:W-:Y:S02]  /*70880*/  PRMT R0, R28, 0x7632, R0 ;  /* 0x000076321c007816 */ /* 0x000fe40000000000 */
[----:B--2---:R0:W-:Y:S04]  /*70890*/  STG.E.U16 [R6.64], R28 ;  /* 0x0000001c06007986 */ /* 0x0041e8000c101504 */
[----:B0-----:R-:W2:Y:S01]  /*708a0*/  LDL.LU.64 R6, [R1+0x1560] ;  /* 0x0015600001067983 */ /* 0x001ea20000300a00 */
[----:B------:R-:W2:Y:S02]  /*708b0*/  LDL.LU R28, [R1+0x1558] ;  /* 0x00155800011c7983 */ /* 0x000ea40000300800 */
[----:B-----5:R0:W-:Y:S02]  /*708c0*/  STG.E.U16 [R12.64], R0 ;  /* 0x000000000c007986 */ /* 0x0201e4000c101504 */
[----:B------:R1:W-:Y:S01]  /*708d0*/  STG.E.U16 [R8.64], R24 ;  /* 0x0000001808007986 */ /* 0x0003e2000c101504 */
[----:B0-----:R-:W5:Y:S01]  /*708e0*/  LDL.LU.64 R12, [R1+0x1550] ;  /* 0x00155000010c7983 */ /* 0x001f620000300a00 */
[----:B-1----:R-:W4:Y:S01]  /*708f0*/  LDL.LU.64 R8, [R1+0x1548] ;  /* 0x0015480001087983 */ /* 0x002f220000300a00 */
[----:B--2---:R-:W-:-:S02]  /*70900*/  PRMT R28, R24, 0x7632, R28 ;  /* 0x00007632181c7816 */ /* 0x004fc4000000001c */
[----:B------:R-:W2:Y:S04]  /*70910*/  LDL.LU R24, [R1+0x1540] ;  /* 0x0015400001187983 */ /* 0x000ea80000300800 */
[----:B---3--:R0:W-:Y:S04]  /*70920*/  STG.E.U16 [R10.64], R28 ;  /* 0x0000001c0a007986 */ /* 0x0081e8000c101504 */
[----:B0-----:R-:W3:Y:S01]  /*70930*/  LDL.LU.64 R10, [R1+0x1538] ;  /* 0x00153800010a7983 */ /* 0x001ee20000300a00 */
[----:B------:R-:W2:Y:S01]  /*70940*/  LDL.LU R28, [R1+0x1530] ;  /* 0x00153000011c7983 */ /* 0x000ea20000300800 */
[----:B------:R-:W-:Y:S01]  /*70950*/  PRMT R0, R5, 0x7632, R0 ;  /* 0x0000763205007816 */ /* 0x000fe20000000000 */
[----:B------:R0:W-:Y:S04]  /*70960*/  STG.E.U16 [R16.64], R5 ;  /* 0x0000000510007986 */ /* 0x0001e8000c101504 */
[----:B------:R1:W-:Y:S01]  /*70970*/  STG.E.U16 [R18.64], R0 ;  /* 0x0000000012007986 */ /* 0x0003e2000c101504 */
[----:B------:R4:W-:Y:S03]  /*70980*/  STG.E.U16 [R14.64], R22 ;  /* 0x000000160e007986 */ /* 0x0009e6000c101504 */
[----:B0-----:R-:W3:Y:S04]  /*70990*/  LDL.LU.64 R16, [R1+0x1528] ;  /* 0x0015280001107983 */ /* 0x001ee80000300a00 */
[----:B-1----:R-:W3:Y:S01]  /*709a0*/  LDL.LU.64 R18, [R1+0x1520] ;  /* 0x0015200001127983 */ /* 0x002ee20000300a00 */
[----:B------:R-:W3:Y:S02]  /*709b0*/  LDL.LU R5, [R1+0x2d8] ;  /* 0x0002d80001057983 */ /* 0x000ee40000300800 */
[----:B----4-:R-:W4:Y:S01]  /*709c0*/  LDL.LU.64 R14, [R1+0x1518] ;  /* 0x00151800010e7983 */ /* 0x010f220000300a00 */
[----:B------:R-:W-:-:S02]  /*709d0*/  PRMT R0, R29, 0x7632, R0 ;  /* 0x000076321d007816 */ /* 0x000fc40000000000 */
[----:B--2---:R-:W-:Y:S02]  /*709e0*/  PRMT R28, R22, 0x7632, R28 ;  /* 0x00007632161c7816 */ /* 0x004fe4000000001c */
[----:B------:R-:W2:Y:S04]  /*709f0*/  LDL.LU R22, [R1+0x1510] ;  /* 0x0015100001167983 */ /* 0x000ea80000300800 */
[----:B------:R0:W-:Y:S01]  /*70a00*/  STG.E.U16 [R20.64], R28 ;  /* 0x0000001c14007986 */ /* 0x0001e2000c101504 */
[----:B------:R1:W-:Y:S03]  /*70a10*/  STG.E.U16 [R26.64], R29 ;  /* 0x0000001d1a007986 */ /* 0x0003e6000c101504 */
[----:B0-----:R-:W2:Y:S01]  /*70a20*/  LDL.LU.64 R20, [R1+0x1508] ;  /* 0x0015080001147983 */ /* 0x001ea20000300a00 */
[----:B------:R-:W2:Y:S02]  /*70a30*/  LDL.LU R28, [R1+0x1500] ;  /* 0x00150000011c7983 */ /* 0x000ea40000300800 */
[----:B-1----:R-:W2:Y:S02]  /*70a40*/  LDL.LU.64 R26, [R1+0x14f8] ;  /* 0x0014f800011a7983 */ /* 0x002ea40000300a00 */
[----:B------:R-:W3:Y:S01]  /*70a50*/  LDL.LU R29, [R1+0x14f4] ;  /* 0x0014f400011d7983 */ /* 0x000ee20000300800 */
[----:B------:R0:W-:Y:S04]  /*70a60*/  STG.E.U16 [R2.64], R0 ;  /* 0x0000000002007986 */ /* 0x0001e8000c101504 */
[----:B0-----:R-:W4:Y:S01]  /*70a70*/  LDL.LU.64 R2, [R1+0x178] ;  /* 0x0001780001027983 */ /* 0x001f220000300a00 */
[----:B--2---:R-:W-:-:S03]  /*70a80*/  PRMT R27, R23, 0x7632, R27 ;  /* 0x00007632171b7816 */ /* 0x004fc6000000001b */
[----:B---3--:R0:W-:Y:S04]  /*70a90*/  STG.E.U16 [R28.64], R23 ;  /* 0x000000171c007986 */ /* 0x0081e8000c101504 */
[----:B0-----:R-:W2:Y:S01]  /*70aa0*/  LDL.LU R23, [R1+0x14f0] ;  /* 0x0014f00001177983 */ /* 0x001ea20000300800 */
[----:B------:R-:W3:Y:S02]  /*70ab0*/  LDL.LU R29, [R1+0x2f8] ;  /* 0x0002f800011d7983 */ /* 0x000ee40000300800 */
[----:B------:R-:W3:Y:S01]  /*70ac0*/  LDL.LU R28, [R1+0x2e8] ;  /* 0x0002e800011c7983 */ /* 0x000ee20000300800 */
[----:B--2---:R0:W-:Y:S04]  /*70ad0*/  STG.E.U16 [R22.64], R27 ;  /* 0x0000001b16007986 */ /* 0x0041e8000c101504 */
[----:B0-----:R-:W2:Y:S01]  /*70ae0*/  LDL.LU R27, [R1+0x14ec] ;  /* 0x0014ec00011b7983 */ /* 0x001ea20000300800 */
[----:B------:R-:W-:Y:S01]  /*70af0*/  PRMT R0, R25, 0x7632, R0 ;  /* 0x0000763219007816 */ /* 0x000fe20000000000 */
[----:B------:R-:W3:Y:S02]  /*70b00*/  LDL.LU R23, [R1+0x2c4] ;  /* 0x0002c40001177983 */ /* 0x000ee40000300800 */
[----:B--2---:R0:W-:Y:S04]  /*70b10*/  STG.E.U16 [R26.64], R25 ;  /* 0x000000191a007986 */ /* 0x0041e8000c101504 */
[----:B0-----:R-:W2:Y:S01]  /*70b20*/  LDL.LU R25, [R1+0x14e8] ;  /* 0x0014e80001197983 */ /* 0x001ea20000300800 */
[----:B------:R-:W3:Y:S01]  /*70b30*/  LDL.LU R27, [R1+0x2c8] ;  /* 0x0002c800011b7983 */ /* 0x000ee20000300800 */
[----:B------:R-:W-:-:S02]  /*70b40*/  PRMT R22, R4, 0x7632, R22 ;  /* 0x0000763204167816 */ /* 0x000fc40000000016 */
[----:B--2---:R0:W-:Y:S04]  /*70b50*/  STG.E.U16 [R24.64], R0 ;  /* 0x0000000018007986 */ /* 0x0041e8000c101504 */
[----:B0-----:R-:W2:Y:S01]  /*70b60*/  LDL.LU.64 R24, [R1+0x170] ;  /* 0x0001700001187983 */ /* 0x001ea20000300a00 */
[----:B------:R0:W-:Y:S01]  /*70b70*/  STG.E.U16 [R20.64], R4 ;  /* 0x0000000414007986 */ /* 0x0001e2000c101504 */
[----:B---3--:R-:W-:Y:S02]  /*70b80*/  PRMT R0, R23, 0x7632, R0 ;  /* 0x0000763217007816 */ /* 0x008fe40000000000 */
[----:B0-----:R-:W0:Y:S01]  /*70b90*/  S2R R4, SR_TID.X ;  /* 0x0000000000047919 */ /* 0x001e220000002100 */
[----:B----4-:R-:W-:Y:S02]  /*70ba0*/  STG.E.U16 [R14.64], R22 ;  /* 0x000000160e007986 */ /* 0x010fe4000c101504 */
[----:B------:R-:W-:Y:S02]  /*70bb0*/  STG.E.U16 [R18.64], R23 ;  /* 0x0000001712007986 */ /* 0x000fe4000c101504 */
[----:B------:R1:W-:Y:S01]  /*70bc0*/  STG.E.U16 [R16.64], R0 ;  /* 0x0000000010007986 */ /* 0x0003e2000c101504 */
[----:B------:R3:W-:Y:S01]  /*70bd0*/  STG.E.U16 [R10.64], R29 ;  /* 0x0000001d0a007986 */ /* 0x0007e2000c101504 */
[----:B-1----:R-:W-:-:S03]  /*70be0*/  PRMT R0, R29, 0x7632, R0 ;  /* 0x000076321d007816 */ /* 0x002fc60000000000 */
[----:B---3--:R-:W1:Y:S01]  /*70bf0*/  S2R R29, SR_TID.X ;  /* 0x00000000001d7919 */ /* 0x008e620000002100 */
[C---:B0-----:R-:W-:Y:S01]  /*70c00*/  LOP3.LUT R23, R4.reuse, 0xff, RZ, 0xc0, !PT ;  /* 0x000000ff04177812 */ /* 0x041fe200078ec0ff */
[----:B------:R-:W-:-:S05]  /*70c10*/  IMAD.SHL.U32 R4, R4, 0x800, RZ ;  /* 0x0000080004047824 */ /* 0x000fca00078e00ff */
[----:B------:R-:W-:-:S04]  /*70c20*/  LOP3.LUT R4, R4, 0x3000, RZ, 0xc0, !PT ;  /* 0x0000300004047812 */ /* 0x000fc800078ec0ff */
[----:B------:R-:W-:-:S05]  /*70c30*/  LEA R4, R23, R4, 0x4 ;  /* 0x0000000417047211 */ /* 0x000fca00078e20ff */
[----:B------:R1:W0:Y:S02]  /*70c40*/  LDS.128 R16, [R4] ;  /* 0x0000000004107984 */ /* 0x0002240000000c00 */
[C---:B-1----:R-:W-:Y:S01]  /*70c50*/  LOP3.LUT R4, R29.reuse, 0xff, RZ, 0xc0, !PT ;  /* 0x000000ff1d047812 */ /* 0x042fe200078ec0ff */
[----:B------:R-:W-:-:S04]  /*70c60*/  SHF.L.U32 R29, R29, 0xb, RZ ;  /* 0x0000000b1d1d7819 */ /* 0x000fc800000006ff */
[----:B------:R-:W-:-:S04]  /*70c70*/  LOP3.LUT R29, R29, 0x3000, RZ, 0xc0, !PT ;  /* 0x000030001d1d7812 */ /* 0x000fc800078ec0ff */
[----:B------:R-:W-:Y:S02]  /*70c80*/  LEA R29, R4, R29, 0x4 ;  /* 0x0000001d041d7211 */ /* 0x000fe400078e20ff */
[----:B------:R-:W1:Y:S02]  /*70c90*/  S2R R4, SR_TID.X ;  /* 0x0000000000047919 */ /* 0x000e640000002100 */
[----:B------:R-:W-:Y:S02]  /*70ca0*/  LOP3.LUT R29, R29, 0x20, RZ, 0x3c, !PT ;  /* 0x000000201d1d7812 */ /* 0x000fe400078e3cff */
[C---:B-1----:R-:W-:Y:S01]  /*70cb0*/  LOP3.LUT R23, R4.reuse, 0xff, RZ, 0xc0, !PT ;  /* 0x000000ff04177812 */ /* 0x042fe200078ec0ff */
[----:B------:R-:W-:-:S05]  /*70cc0*/  IMAD.SHL.U32 R4, R4, 0x800, RZ ;  /* 0x0000080004047824 */ /* 0x000fca00078e00ff */
[----:B------:R-:W-:-:S04]  /*70cd0*/  LOP3.LUT R4, R4, 0x3000, RZ, 0xc0, !PT ;  /* 0x0000300004047812 */ /* 0x000fc800078ec0ff */
[----:B------:R-:W-:-:S04]  /*70ce0*/  LEA R4, R23, R4, 0x4 ;  /* 0x0000000417047211 */ /* 0x000fc800078e20ff */
[----:B------:R-:W-:Y:S01]  /*70cf0*/  LOP3.LUT R4, R4, 0x40, RZ, 0x3c, !PT ;  /* 0x0000004004047812 */ /* 0x000fe200078e3cff */
[----:B0-----:R-:W-:Y:S01]  /*70d00*/  STL.64 [R1+0x14b8], R16 ;  /* 0x0014b81001007387 */ /* 0x001fe20000100a00 */
[----:B------:R-:W-:Y:S03]  /*70d10*/  STL.64 [R1+0x1488], R18 ;  /* 0x0014881201007387 */ /* 0x000fe60000100a00 */
[----:B--2---:R0:W-:Y:S01]  /*70d20*/  STG.E.U16 [R24.64], R0 ;  /* 0x0000000018007986 */ /* 0x0041e2000c101504 */
[----:B------:R-:W-:Y:S02]  /*70d30*/  STG.E.U16 [R8.64], R28 ;  /* 0x0000001c08007986 */ /* 0x000fe4000c101504 */
[----:B------:R-:W1:Y:S01]  /*70d40*/  LDS.128 R8, [R29] ;  /* 0x000000001d087984 */ /* 0x000e620000000c00 */
[----:B0-----:R-:W-:-:S05]  /*70d50*/  PRMT R0, R28, 0x7632, R0 ;  /* 0x000076321c007816 */ /* 0x001fca0000000000 */
[----:B-----5:R-:W-:Y:S02]  /*70d60*/  STG.E.U16 [R12.64], R0 ;  /* 0x000000000c007986 */ /* 0x020fe4000c101504 */
[----:B------:R-:W0:Y:S02]  /*70d70*/  LDS.128 R12, [R4] ;  /* 0x00000000040c7984 */ /* 0x000e240000000c00 */
[----:B-1----:R-:W-:Y:S02]  /*70d80*/  STL.64 [R1+0x14a8], R8 ;  /* 0x0014a80801007387 */ /* 0x002fe40000100a00 */
[----:B------:R-:W-:Y:S02]  /*70d90*/  STL.64 [R1+0x1480], R10 ;  /* 0x0014800a01007387 */ /* 0x000fe40000100a00 */
[----:B------:R-:W2:Y:S01]  /*70da0*/  LDL.LU R24, [R1+0x2fc] ;  /* 0x0002fc0001187983 */ /* 0x000ea20000300800 */
[----:B0-----:R-:W-:Y:S01]  /*70db0*/  STL.64 [R1+0x14a0], R12 ;  /* 0x0014a00c01007387 */ /* 0x001fe20000100a00 */
[----:B------:R0:W-:Y:S02]  /*70dc0*/  STL.64 [R1+0x1478], R14 ;  /* 0x0014780e01007387 */ /* 0x0001e40000100a00 */
[----:B------:R-:W3:Y:S02]  /*70dd0*/  LDL.LU.64 R18, [R1+0x248] ;  /* 0x0002480001127983 */ /* 0x000ee40000300a00 */
[----:B------:R-:W4:Y:S01]  /*70de0*/  LDL.LU.64 R28, [R1+0x240] ;  /* 0x00024000011c7983 */ /* 0x000f220000300a00 */
[----:B0-----:R-:W5:Y:S01]  /*70df0*/  LDL.LU.64 R14, [R1+0x230] ;  /* 0x00023000010e7983 */ /* 0x001f620000300a00 */
[----:B------:R-:W-:-:S03]  /*70e00*/  PRMT R0, R5, 0x7632, R0 ;  /* 0x0000763205007816 */ /* 0x000fc60000000000 */
[----:B------:R-:W-:Y:S04]  /*70e10*/  STG.E.U16 [R2.64], R5 ;  /* 0x0000000502007986 */ /* 0x000fe8000c101504 */
[----:B------:R-:W-:Y:S04]  /*70e20*/  STG.E.U16 [R6.64], R0 ;  /* 0x0000000006007986 */ /* 0x000fe8000c101504 */
[----:B-----5:R0:W-:Y:S04]  /*70e30*/  STL.64 [R1+0x14e0], R14 ;  /* 0x0014e00e01007387 */ /* 0x0201e80000100a00 */
[----:B0-----:R-:W2:Y:S01]  /*70e40*/  LDL.LU.64 R14, [R1+0x238] ;  /* 0x00023800010e7983 */ /* 0x001ea20000300a00 */
[----:B------:R-:W5:Y:S02]  /*70e50*/  LDL.LU.64 R10, [R1+0x228] ;  /* 0x00022800010a7983 */ /* 0x000f640000300a00 */
[----:B------:R-:W2:Y:S02]  /*70e60*/  LDL.LU R25, [R1+0x2ec] ;  /* 0x0002ec0001197983 */ /* 0x000ea40000300800 */
[----:B------:R-:W2:Y:S02]  /*70e70*/  LDL.LU R7, [R1+0x2cc] ;  /* 0x0002cc0001077983 */ /* 0x000ea40000300800 */
[----:B--2---:R0:W-:Y:S04]  /*70e80*/  STL [R1+0x14c8], R7 ;  /* 0x0014c80701007387 */ /* 0x0041e80000100800 */
[----:B0-----:R-:W2:Y:S01]  /*70e90*/  LDL.LU R7, [R1+0x2dc] ;  /* 0x0002dc0001077983 */ /* 0x001ea20000300800 */
[----:B------:R-:W2:Y:S03]  /*70ea0*/  LDL.LU.64 R16, [R1+0x208] ;  /* 0x0002080001107983 */ /* 0x000ea60000300a00 */
[----:B--2---:R0:W-:Y:S04]  /*70eb0*/  STL.64 [R1+0x14c0], R16 ;  /* 0x0014c01001007387 */ /* 0x0041e80000100a00 */
[----:B0-----:R-:W2:Y:S04]  /*70ec0*/  LDL.LU.64 R16, [R1+0x210] ;  /* 0x0002100001107983 */ /* 0x001ea80000300a00 */
[----:B------:R-:W0:Y:S04]  /*70ed0*/  S2R R5, SR_TID.X ;  /* 0x0000000000057919 */ /* 0x000e280000002100 */
[----:B--2---:R1:W-:Y:S04]  /*70ee0*/  STL.64 [R1+0x14d0], R16 ;  /* 0x0014d01001007387 */ /* 0x0043e80000100a00 */
[----:B-1----:R-:W2:Y:S01]  /*70ef0*/  LDL.LU.64 R16, [R1+0x218] ;  /* 0x0002180001107983 */ /* 0x002ea20000300a00 */
[C---:B0-----:R-:W-:Y:S01]  /*70f00*/  LOP3.LUT R2, R5.reuse, 0xff, RZ, 0xc0, !PT ;  /* 0x000000ff05027812 */ /* 0x041fe200078ec0ff */
[----:B------:R-:W-:-:S04]  /*70f10*/  SHF.L.U32 R5, R5, 0xb, RZ ;  /* 0x0000000b05057819 */ /* 0x000fc800000006ff */
[----:B------:R-:W-:-:S04]  /*70f20*/  LOP3.LUT R5, R5, 0x3000, RZ, 0xc0, !PT ;  /* 0x0000300005057812 */ /* 0x000fc800078ec0ff */
[----:B------:R-:W-:-:S04]  /*70f30*/  LEA R5, R2, R5, 0x4 ;  /* 0x0000000502057211 */ /* 0x000fc800078e20ff */
[----:B------:R-:W-:-:S05]  /*70f40*/  LOP3.LUT R5, R5, 0x60, RZ, 0x3c, !PT ;  /* 0x0000006005057812 */ /* 0x000fca00078e3cff */
[----:B------:R-:W0:Y:S04]  /*70f50*/  LDS.128 R20, [R5] ;  /* 0x0000000005147984 */ /* 0x000e280000000c00 */
[----:B--2---:R1:W-:Y:S04]  /*70f60*/  STL.64 [R1+0x14d8], R16 ;  /* 0x0014d81001007387 */ /* 0x0043e80000100a00 */
[----:B-1----:R-:W2:Y:S01]  /*70f70*/  LDL.LU.64 R16, [R1+0x220] ;  /* 0x0002200001107983 */ /* 0x002ea20000300a00 */
[----:B------:R-:W2:Y:S02]  /*70f80*/  LDL.LU.64 R2, [R1+0x200] ;  /* 0x0002000001027983 */ /* 0x000ea40000300a00 */
[----:B------:R-:W2:Y:S02]  /*70f90*/  LDL.LU.64 R8, [R1+0x1f0] ;  /* 0x0001f00001087983 */ /* 0x000ea40000300a00 */
[----:B--2---:R1:W-:Y:S04]  /*70fa0*/  STL.64 [R1+0x14b0], R8 ;  /* 0x0014b00801007387 */ /* 0x0043e80000100a00 */
[----:B-1----:R-:W2:Y:S01]  /*70fb0*/  LDL.LU.64 R8, [R1+0x1f8] ;  /* 0x0001f80001087983 */ /* 0x002ea20000300a00 */
[----:B------:R-:W2:Y:S02]  /*70fc0*/  LDL.LU.64 R12, [R1+0x1e8] ;  /* 0x0001e800010c7983 */ /* 0x000ea40000300a00 */
[----:B0-----:R0:W-:Y:S02]  /*70fd0*/  STL.64 [R1+0x1490], R20 ;  /* 0x0014901401007387 */ /* 0x0011e40000100a00 */
[----:B0-----:R-:W2:Y:S01]  /*70fe0*/  LDL.LU.64 R20, [R1+0x1d8] ;  /* 0x0001d80001147983 */ /* 0x001ea20000300a00 */
[----:B------:R-:W-:-:S03]  /*70ff0*/  PRMT R6, R27, 0x7632, R6 ;  /* 0x000076321b067816 */ /* 0x000fc60000000006 */
[----:B---3--:R-:W-:Y:S04]  /*71000*/  STG.E.U16 [R18.64], R27 ;  /* 0x0000001b12007986 */ /* 0x008fe8000c101504 */
[----:B----4-:R-:W-:Y:S01]  /*71010*/  STG.E.U16 [R28.64], R6 ;  /* 0x000000061c007986 */ /* 0x010fe2000c101504 */
[----:B------:R-:W-:Y:S03]  /*71020*/  STG.E.U16 [R14.64], R24 ;  /* 0x000000180e007986 */ /* 0x000fe6000c101504 */
[----:B--2---:R0:W-:Y:S04]  /*71030*/  STL.64 [R1+0x1498], R20 ;  /* 0x0014981401007387 */ /* 0x0041e80000100a00 */
[----:B0-----:R-:W2:Y:S01]  /*71040*/  LDL.LU.64 R20, [R1+0x1e0] ;  /* 0x0001e00001147983 */ /* 0x001ea20000300a00 */
[----:B------:R-:W3:Y:S02]  /*71050*/  LDL.LU.64 R4, [R1+0x1d0] ;  /* 0x0001d00001047983 */ /* 0x000ee40000300a00 */
[----:B------:R0:W-:Y:S02]  /*71060*/  STL.64 [R1+0x1460], R22 ;  /* 0x0014601601007387 */ /* 0x0001e40000100a00 */
[----:B------:R-:W4:Y:S01]  /*71070*/  LDL.LU.64 R18, [R1+0x1c8] ;  /* 0x0001c80001127983 */ /* 0x000f220000300a00 */
[----:B0-----:R-:W2:Y:S01]  /*71080*/  LDL.LU.64 R22, [R1+0x1c0] ;  /* 0x0001c00001167983 */ /* 0x001ea20000300a00 */
[----:B------:R-:W2:Y:S02]  /*71090*/  LDL.LU.64 R26, [R1+0x1b8] ;  /* 0x0001b800011a7983 */ /* 0x000ea40000300a00 */
[----:B------:R-:W2:Y:S02]  /*710a0*/  LDL.LU.64 R28, [R1+0x1b0] ;  /* 0x0001b000011c7983 */ /* 0x000ea40000300a00 */
[----:B------:R-:W2:Y:S01]  /*710b0*/  LDL.LU.64 R14, [R1+0x14e0] ;  /* 0x0014e000010e7983 */ /* 0x000ea20000300a00 */
[----:B------:R-:W-:-:S02]  /*710c0*/  PRMT R0, R24, 0x7632, R0 ;  /* 0x0000763218007816 */ /* 0x000fc40000000000 */
[----:B------:R-:W-:-:S03]  /*710d0*/  PRMT R6, R25, 0x7632, R6 ;  /* 0x0000763219067816 */ /* 0x000fc60000000006 */
[----:B--2---:R0:W-:Y:S01]  /*710e0*/  STG.E.U16 [R14.64], R0 ;  /* 0x000000000e007986 */ /* 0x0041e2000c101504 */
[----:B-----5:R1:W-:Y:S02]  /*710f0*/  STG.E.U16 [R10.64], R25 ;  /* 0x000000190a007986 */ /* 0x0203e4000c101504 */
[----:B------:R2:W-:Y:S01]  /*71100*/  STG.E.U16 [R16.64], R6 ;  /* 0x0000000610007986 */ /* 0x0005e2000c101504 */
[----:B0-----:R-:W5:Y:S01]  /*71110*/  LDL.LU.64 R14, [R1+0x250] ;  /* 0x00025000010e7983 */ /* 0x001f620000300a00 */
[----:B-1----:R-:W3:Y:S02]  /*71120*/  LDL.LU.64 R10, [R1+0x270] ;  /* 0x00027000010a7983 */ /* 0x002ee40000300a00 */
[----:B------:R-:W3:Y:S02]  /*71130*/  LDL.LU.64 R24, [R1+0x268] ;  /* 0x0002680001187983 */ /* 0x000ee40000300a00 */
[----:B--2---:R-:W2:Y:S01]  /*71140*/  LDL.LU.64 R16, [R1+0x14d8] ;  /* 0x0014d80001107983 */ /* 0x004ea20000300a00 */
[----:B------:R-:W-:Y:S01]  /*71150*/  PRMT R0, R7, 0x7632, R0 ;  /* 0x0000763207007816 */ /* 0x000fe20000000000 */
[----:B--2---:R0:W-:Y:S04]  /*71160*/  STG.E.U16 [R16.64], R7 ;  /* 0x0000000710007986 */ /* 0x0041e8000c101504 */
[----:B0-----:R-:W2:Y:S01]  /*71170*/  LDL.LU.64 R16, [R1+0x14d0] ;  /* 0x0014d00001107983 */ /* 0x001ea20000300a00 */
[----:B------:R-:W3:Y:S03]  /*71180*/  LDL.LU R7, [R1+0x14c8] ;  /* 0x0014c80001077983 */ /* 0x000ee60000300800 */
[----:B--2---:R0:W-:Y:S04]  /*71190*/  STG.E.U16 [R16.64], R0 ;  /* 0x0000000010007986 */ /* 0x0041e8000c101504 */
[----:B0-----:R-:W2:Y:S01]  /*711a0*/  LDL.LU.64 R16, [R1+0x14c0] ;  /* 0x0014c00001107983 */ /* 0x001ea20000300a00 */
[----:B---3--:R-:W-:-:S03]  /*711b0*/  PRMT R6, R7, 0x7632, R6 ;  /* 0x0000763207067816 */ /* 0x008fc60000000006 */
[----:B--2---:R0:W-:Y:S04]  /*711c0*/  STG.E.U16 [R16.64], R7 ;  /* 0x0000000710007986 */ /* 0x0041e8000c101504 */
[----:B0-----:R-:W2:Y:S01]  /*711d0*/  LDL.LU.64 R16, [R1+0x14b8] ;  /* 0x0014b80001107983 */ /* 0x001ea20000300a00 */
[----:B------:R0:W-:Y:S03]  /*711e0*/  STG.E.U16 [R2.64], R6 ;  /* 0x0000000602007986 */ /* 0x0001e6000c101504 */
[----:B0-----:R-:W3:Y:S04]  /*711f0*/  LDL.LU.64 R2, [R1+0x260] ;  /* 0x0002600001027983 */ /* 0x001ee80000300a00 */
[----:B--2---:R0:W-:Y:S04]  /*71200*/  STG.E.U16 [R8.64], R16 ;  /* 0x0000001008007986 */ /* 0x0041e8000c101504 */
[----:B0-----:R-:W2:Y:S01]  /*71210*/  LDL.LU.64 R8, [R1+0x14b0] ;  /* 0x0014b00001087983 */ /* 0x001ea20000300a00 */
[----:B------:R-:W-:-:S05]  /*71220*/  PRMT R0, R16, 0x7632, R0 ;  /* 0x0000763210007816 */ /* 0x000fca0000000000 */
[----:B--2---:R0:W-:Y:S04]  /*71230*/  STG.E.U16 [R8.64], R0 ;  /* 0x0000000008007986 */ /* 0x0041e8000c101504 */
[----:B0-----:R-:W2:Y:S02]  /*71240*/  LDL.LU.64 R8, [R1+0x14a8] ;  /* 0x0014a80001087983 */ /* 0x001ea40000300a00 */
[----:B--2---:R-:W-:Y:S02]  /*71250*/  PRMT R6, R8, 0x7632, R6 ;  /* 0x0000763208067816 */ /* 0x004fe40000000006 */
[----:B------:R0:W-:Y:S04]  /*71260*/  STG.E.U16 [R12.64], R8 ;  /* 0x000000080c007986 */ /* 0x0001e8000c101504 */
[----:B------:R1:W-:Y:S04]  /*71270*/  STG.E.U16 [R20.64], R6 ;  /* 0x0000000614007986 */ /* 0x0003e8000c101504 */
[----:B0-----:R-:W2:Y:S04]  /*71280*/  LDL.LU.64 R12, [R1+0x14a0] ;  /* 0x0014a000010c7983 */ /* 0x001ea80000300a00 */
[----:B-1----:R-:W2:Y:S04]  /*71290*/  LDL.LU.64 R20, [R1+0x1498] ;  /* 0x0014980001147983 */ /* 0x002ea80000300a00 */
[----:B--2---:R0:W-:Y:S04]  /*712a0*/  STG.E.U16 [R20.64], R12 ;  /* 0x0000000c14007986 */ /* 0x0041e8000c101504 */
[----:B0-----:R-:W2:Y:S01]  /*712b0*/  LDL.LU.64 R20, [R1+0x1490] ;  /* 0x0014900001147983 */ /* 0x001ea20000300a00 */
[----:B------:R-:W-:-:S05]  /*712c0*/  PRMT R0, R12, 0x7632, R0 ;  /* 0x000076320c007816 */ /* 0x000fca0000000000 */
[----:B------:R0:W-:Y:S02]  /*712d0*/  STG.E.U16 [R4.64], R0 ;  /* 0x0000000004007986 */ /* 0x0001e4000c101504 */
[----:B0-----:R-:W-:Y:S02]  /*712e0*/  PRMT R0, R17, 0x7632, R0 ;  /* 0x0000763211007816 */ /* 0x001fe40000000000 */
[----:B------:R-:W3:Y:S01]  /*712f0*/  LDL.LU.64 R4, [R1+0x278] ;  /* 0x0002780001047983 */ /* 0x000ee20000300a00 */
[----:B--2---:R-:W-:-:S03]  /*71300*/  PRMT R6, R20, 0x7632, R6 ;  /* 0x0000763214067816 */ /* 0x004fc60000000006 */
[----:B----4-:R0:W-:Y:S04]  /*71310*/  STG.E.U16 [R18.64], R20 ;  /* 0x0000001412007986 */ /* 0x0101e8000c101504 */
[----:B------:R-:W-:Y:S01]  /*71320*/  STG.E.U16 [R22.64], R6 ;  /* 0x0000000616007986 */ /* 0x000fe2000c101504 */
[----:B------:R1:W-:Y:S02]  /*71330*/  STG.E.U16 [R26.64], R17 ;  /* 0x000000111a007986 */ /* 0x0003e4000c101504 */
[----:B------:R2:W-:Y:S02]  /*71340*/  STG.E.U16 [R28.64], R0 ;  /* 0x000000001c007986 */ /* 0x0005e4000c101504 */
[----:B-----5:R-:W-:Y:S01]  /*71350*/  STG.E.U16 [R14.64], R9 ;  /* 0x000000090e007986 */ /* 0x020fe2000c101504 */
[----:B0-----:R-:W4:Y:S04]  /*71360*/  LDL.LU.64 R18, [R1+0x1488] ;  /* 0x0014880001127983 */ /* 0x001f280000300a00 */
[----:B-1----:R-:W5:Y:S01]  /*71370*/  LDL.LU.64 R26, [R1+0x298] ;  /* 0x00029800011a7983 */ /* 0x002f620000300a00 */
[----:B--2---:R-:W-:Y:S01]  /*71380*/  PRMT R0, R9, 0x7632, R0 ;  /* 0x0000763209007816 */ /* 0x004fe20000000000 */
[----:B------:R-:W4:Y:S04]  /*71390*/  LDL.LU.64 R28, [R1+0x290] ;  /* 0x00029000011c7983 */ /* 0x000f280000300a00 */
[----:B------:R0:W-:Y:S04]  /*713a0*/  STG.E.U16 [R10.64], R0 ;  /* 0x000000000a007986 */ /* 0x0001e8000c101504 */
[----:B0-----:R-:W2:Y:S01]  /*713b0*/  LDL.LU.64 R10, [R1+0x288] ;  /* 0x00028800010a7983 */ /* 0x001ea20000300a00 */
[----:B------:R-:W2:Y:S02]  /*713c0*/  LDL.LU.64 R14, [R1+0x2a0] ;  /* 0x0002a000010e7983 */ /* 0x000ea40000300a00 */
[----:B------:R-:W2:Y:S02]  /*713d0*/  LDL.LU.64 R22, [R1+0x2a8] ;  /* 0x0002a80001167983 */ /* 0x000ea40000300a00 */
[----:B--2---:R0:W-:Y:S04]  /*713e0*/  STL.64 [R1+0x1468], R22 ;  /* 0x0014681601007387 */ /* 0x0041e80000100a00 */
[----:B0-----:R-:W2:Y:S01]  /*713f0*/  LDL.LU.64 R22, [R1+0x2b0] ;  /* 0x0002b00001167983 */ /* 0x001ea20000300a00 */
[----:B------:R-:W-:Y:S01]  /*71400*/  PRMT R6, R13, 0x7632, R6 ;  /* 0x000076320d067816 */ /* 0x000fe20000000006 */
[----:B------:R-:W-:Y:S02]  /*71410*/  STG.E.U16 [R24.64], R13 ;  /* 0x0000000d18007986 */ /* 0x000fe4000c101504 */
[----:B--2---:R0:W-:Y:S04]  /*71420*/  STL.64 [R1+0x1470], R22 ;  /* 0x0014701601007387 */ /* 0x0041e80000100a00 */
[----:B0-----:R-:W2:Y:S01]  /*71430*/  LDL.LU.64 R22, [R1+0x2b8] ;  /* 0x0002b80001167983 */ /* 0x001ea20000300a00 */
[----:B------:R0:W-:Y:S03]  /*71440*/  STL [R1+0x1440], R12 ;  /* 0x0014400c01007387 */ /* 0x0001e60000100800 */
[----:B0-----:R-:W2:Y:S04]  /*71450*/  LDL.LU.64 R12, [R1+0x1a0] ;  /* 0x0001a000010c7983 */ /* 0x001ea80000300a00 */
[----:B--2---:R0:W-:Y:S04]  /*71460*/  STL.64 [R1+0x1448], R12 ;  /* 0x0014480c01007387 */ /* 0x0041e80000100a00 */
[----:B0-----:R-:W2:Y:S04]  /*71470*/  LDL.LU.64 R12, [R1+0x1a8] ;  /* 0x0001a800010c7983 */ /* 0x001ea80000300a00 */
[----:B--2---:R0:W-:Y:S04]  /*71480*/  STL.64 [R1+0x1450], R12 ;  /* 0x0014500c01007387 */ /* 0x0041e80000100a00 */
[----:B0-----:R-:W2:Y:S04]  /*71490*/  LDL.LU.64 R12, [R1+0x258] ;  /* 0x00025800010c7983 */ /* 0x001ea80000300a00 */
[----:B---3--:R0:W-:Y:S01]  /*714a0*/  STG.E.U16 [R2.64], R6 ;  /* 0x0000000602007986 */ /* 0x0081e2000c101504 */
[----:B------:R-:W-:Y:S01]  /*714b0*/  STG.E.U16 [R4.64], R21 ;  /* 0x0000001504007986 */ /* 0x000fe2000c101504 */
[----:B------:R-:W-:-:S05]  /*714c0*/  PRMT R0, R21, 0x7632, R0 ;  /* 0x0000763215007816 */ /* 0x000fca0000000000 */
[----:B-----5:R-:W-:Y:S01]  /*714d0*/  STG.E.U16 [R26.64], R0 ;  /* 0x000000001a007986 */ /* 0x020fe2000c101504 */
[----:B----4-:R-:W-:Y:S01]  /*714e0*/  STG.E.U16 [R28.64], R18 ;  /* 0x000000121c007986 */ /* 0x010fe2000c101504 */
[----:B0-----:R-:W-:-:S05]  /*714f0*/  PRMT R6, R18, 0x7632, R6 ;  /* 0x0000763212067816 */ /* 0x001fca0000000006 */
[----:B------:R-:W-:Y:S04]  /*71500*/  STG.E.U16 [R10.64], R6 ;  /* 0x000000060a007986 */ /* 0x000fe8000c101504 */
[----:B--2---:R0:W-:Y:S04]  /*71510*/  STL.64 [R1+0x1458], R12 ;  /* 0x0014580c01007387 */ /* 0x0041e80000100a00 */
[----:B0-----:R-:W2:Y:S01]  /*71520*/  LDL.LU.64 R12, [R1+0x280] ;  /* 0x00028000010c7983 */ /* 0x001ea20000300a00 */
[----:B------:R-:W3:Y:S02]  /*71530*/  LDL.LU.64 R2, [R1+0x198] ;  /* 0x0001980001027983 */ /* 0x000ee40000300a00 */
[----:B------:R-:W4:Y:S02]  /*71540*/  LDL.LU.64 R4, [R1+0x190] ;  /* 0x0001900001047983 */ /* 0x000f240000300a00 */
[----:B------:R-:W5:Y:S01]  /*71550*/  LDL.LU.64 R20, [R1+0x180] ;  /* 0x0001800001147983 */ /* 0x000f620000300a00 */
        /* <DEDUP_REMOVED lines=8> */
[----:B------:R-:W2:Y:S02]  /*715e0*/  LDL.LU.64 R10, [R1+0x1480] ;  /* 0x00148000010a7983 */ /* 0x000ea40000300a00 */
[----:B--2---:R-:W-:-:S02]  /*715f0*/  PRMT R0, R10, 0x7632, R0 ;  /* 0x000076320a007816 */ /* 0x004fc40000000000 */
[----:B------:R0:W-:Y:S04]  /*71600*/  STG.E.U16 [R14.64], R10 ;  /* 0x0000000a0e007986 */ /* 0x0001e8000c101504 */
[----:B------:R1:W-:Y:S04]  /*71610*/  STG.E.U16 [R22.64], R0 ;  /* 0x0000000016007986 */ /* 0x0003e8000c101504 */
[----:B0-----:R-:W2:Y:S04]  /*71620*/  LDL.LU.64 R14, [R1+0x1478] ;  /* 0x00147800010e7983 */ /* 0x001ea80000300a00 */
[----:B-1----:R-:W2:Y:S04]  /*71630*/  LDL.LU.64 R22, [R1+0x1470] ;  /* 0x0014700001167983 */ /* 0x002ea80000300a00 */
[----:B--2---:R0:W-:Y:S04]  /*71640*/  STG.E.U16 [R22.64], R14 ;  /* 0x0000000e16007986 */ /* 0x0041e8000c101504 */
[----:B0-----:R-:W2:Y:S01]  /*71650*/  LDL.LU.64 R22, [R1+0x1468] ;  /* 0x0014680001167983 */ /* 0x001ea20000300a00 */
[----:B------:R-:W-:-:S05]  /*71660*/  PRMT R6, R14, 0x7632, R6 ;  /* 0x000076320e067816 */ /* 0x000fca0000000006 */
[----:B--2---:R0:W-:Y:S04]  /*71670*/  STG.E.U16 [R22.64], R6 ;  /* 0x0000000616007986 */ /* 0x0041e8000c101504 */
[----:B0-----:R-:W2:Y:S01]  /*71680*/  LDL.LU.64 R22, [R1+0x1460] ;  /* 0x0014600001167983 */ /* 0x001ea20000300a00 */
[----:B------:R-:W3:Y:S03]  /*71690*/  LDL.LU R27, [R1+0x510] ;  /* 0x00051000011b7983 */ /* 0x000ee60000300800 */
[----:B--2---:R0:W-:Y:S04]  /*716a0*/  STG.E.U16 [R12.64], R22 ;  /* 0x000000160c007986 */ /* 0x0041e8000c101504 */
[----:B0-----:R-:W2:Y:S01]  /*716b0*/  LDL.LU.64 R12, [R1+0x1458] ;  /* 0x00145800010c7983 */ /* 0x001ea20000300a00 */
[----:B------:R-:W-:-:S05]  /*716c0*/  PRMT R0, R22, 0x7632, R0 ;  /* 0x0000763216007816 */ /* 0x000fca0000000000 */
[----:B--2---:R0:W-:Y:S04]  /*716d0*/  STG.E.U16 [R12.64], R0 ;  /* 0x000000000c007986 */ /* 0x0041e8000c101504 */
[----:B0-----:R-:W2:Y:S01]  /*716e0*/  LDL.LU.64 R12, [R1+0x1450] ;  /* 0x00145000010c7983 */ /* 0x001ea20000300a00 */
[----:B------:R-:W-:-:S03]  /*716f0*/  PRMT R6, R19, 0x7632, R6 ;  /* 0x0000763213067816 */ /* 0x000fc60000000006 */
[----:B--2---:R0:W-:Y:S04]  /*71700*/  STG.E.U16 [R12.64], R19 ;  /* 0x000000130c007986 */ /* 0x0041e8000c101504 */
[----:B0-----:R-:W2:Y:S01]  /*71710*/  LDL.LU.64 R12, [R1+0x1448] ;  /* 0x00144800010c7983 */ /* 0x001ea20000300a00 */
[----:B------:R-:W3:Y:S01]  /*71720*/  LDL.LU.64 R18, [R1+0x188] ;  /* 0x0001880001127983 */ /* 0x000ee20000300a00 */
[----:B------:R-:W-:Y:S02]  /*71730*/  PRMT R10, R11, 0x7632, R10 ;  /* 0x000076320b0a7816 */ /* 0x000fe4000000000a */
[----:B--2---:R0:W-:Y:S01]  /*71740*/  STG.E.U16 [R12.64], R6 ;  /* 0x000000060c007986 */ /* 0x0041e2000c101504 */
[----:B---3--:R1:W-:Y:S02]  /*71750*/  STG.E.U16 [R2.64], R11 ;  /* 0x0000000b02007986 */ /* 0x0083e4000c101504 */
[----:B----4-:R2:W-:Y:S01]  /*71760*/  STG.E.U16 [R4.64], R10 ;  /* 0x0000000a04007986 */ /* 0x0105e2000c101504 */
[----:B0-----:R-:W3:Y:S01]  /*71770*/  LDL.LU R12, [R1+0x1440] ;  /* 0x00144000010c7983 */ /* 0x001ee20000300800 */
[----:B-1----:R-:W4:Y:S02]  /*71780*/  LDL.LU.64 R2, [R1+0x1438] ;  /* 0x0014380001027983 */ /* 0x002f240000300a00 */
[----:B--2---:R-:W2:Y:S01]  /*71790*/  LDL.LU.64 R4, [R1+0x1430] ;  /* 0x0014300001047983 */ /* 0x004ea20000300a00 */
[----:B------:R-:W-:-:S02]  /*717a0*/  FSEL R0, R24, -INF , P0 ;  /* 0xff80000018007808 */ /* 0x000fc40000000000 */
[----:B------:R-:W0:Y:S01]  /*717b0*/  S2R R24, SR_TID.X ;  /* 0x0000000000187919 */ /* 0x000e220000002100 */
[----:B------:R-:W-:-:S03]  /*717c0*/  PRMT R14, R23, 0x7632, R14 ;  /* 0x00007632170e7816 */ /* 0x000fc6000000000e */
[----:B------:R-:W-:Y:S01]  /*717d0*/  STG.E.U16 [R18.64], R15 ;  /* 0x0000000f12007986 */ /* 0x000fe2000c101504 */
[----:B------:R-:W-:Y:S02]  /*717e0*/  FSEL R8, R8, -INF , P2 ;  /* 0xff80000008087808 */ /* 0x000fe40001000000 */
[----:B------:R-:W-:Y:S02]  /*717f0*/  FSEL R7, R7, -INF , P1 ;  /* 0xff80000007077808 */ /* 0x000fe40000800000 */
[----:B------:R-:W-:Y:S01]  /*71800*/  FSEL R9, R16, -INF , P3 ;  /* 0xff80000010097808 */ /* 0x000fe20001800000 */
[----:B------:R-:W-:Y:S02]  /*71810*/  FFMA R6, R8, 0.69314718246459960938, R25 ;  /* 0x3f31721808067823 */ /* 0x000fe40000000019 */
[----:B------:R-:W-:Y:S02]  /*71820*/  FFMA R7, R7, 0.69314718246459960938, R26 ;  /* 0x3f31721807077823 */ /* 0x000fe4000000001a */
[----:B------:R-:W-:-:S02]  /*71830*/  FFMA R8, R0, 0.69314718246459960938, R28 ;  /* 0x3f31721800087823 */ /* 0x000fc4000000001c */
[----:B------:R-:W-:Y:S02]  /*71840*/  FFMA R9, R9, 0.69314718246459960938, R29 ;  /* 0x3f31721809097823 */ /* 0x000fe4000000001d */
[----:B------:R-:W1:Y:S01]  /*71850*/  S2R R29, SR_TID.X ;  /* 0x00000000001d7919 */ /* 0x000e620000002100 */
[----:B0-----:R-:W-:-:S05]  /*71860*/  IMAD.SHL.U32 R13, R24, 0x2, RZ ;  /* 0x00000002180d7824 */ /* 0x001fca00078e00ff */
[----:B------:R-:W-:Y:S01]  /*71870*/  LOP3.LUT R10, R13, 0x1f8, RZ, 0xc0, !PT ;  /* 0x000001f80d0a7812 */ /* 0x000fe200078ec0ff */
[----:B------:R-:W0:Y:S01]  /*71880*/  S2R R28, SR_CTAID.Y ;  /* 0x00000000001c7919 */ /* 0x000e220000002600 */
[----:B-1----:R-:W-:-:S03]  /*71890*/  LOP3.LUT R26, R29, 0xff, RZ, 0xc0, !PT ;  /* 0x000000ff1d1a7812 */ /* 0x002fc600078ec0ff */
[----:B------:R-:W1:Y:S01]  /*718a0*/  S2R R29, SR_CTAID.X ;  /* 0x00000000001d7919 */ /* 0x000e620000002500 */
[----:B0-----:R-:W-:Y:S01]  /*718b0*/  IMAD R0, R28, c[0x0][0x1cc], RZ ;  /* 0x000073001c007a24 */ /* 0x001fe200078e02ff */
[----:B-1----:R-:W-:-:S05]  /*718c0*/  LEA R29, R29, R26, 0x8 ;  /* 0x0000001a1d1d7211 */ /* 0x002fca00078e40ff */
[----:B------:R-:W-:Y:S01]  /*718d0*/  IMAD.HI R11, R29, 0x4, RZ ;  /* 0x000000041d0b7827 */ /* 0x000fe200078e02ff */
[----:B---3--:R-:W-:-:S05]  /*718e0*/  PRMT R12, R15, 0x7632, R12 ;  /* 0x000076320f0c7816 */ /* 0x008fca000000000c */
[----:B-----5:R-:W-:Y:S01]  /*718f0*/  STG.E.U16 [R20.64], R12 ;  /* 0x0000000c14007986 */ /* 0x020fe2000c101504 */
[----:B--2---:R0:W-:Y:S02]  /*71900*/  STG.E.U16 [R4.64], R23 ;  /* 0x0000001704007986 */ /* 0x0041e4000c101504 */
[----:B----4-:R1:W-:Y:S02]  /*71910*/  STG.E.U16 [R2.64], R14 ;  /* 0x0000000e02007986 */ /* 0x0103e4000c101504 */
[----:B------:R-:W-:Y:S06]  /*71920*/  BAR.SYNC.DEFER_BLOCKING 0x0 ;  /* 0x0000000000007b1d */ /* 0x000fec0000010000 */
[----:B------:R-:W-:Y:S04]  /*71930*/  STS.64 [R10], R6 ;  /* 0x000000060a007388 */ /* 0x000fe80000000a00 */
[----:B------:R-:W-:Y:S01]  /*71940*/  STS.64 [R10+0x200], R8 ;  /* 0x000200080a007388 */ /* 0x000fe20000000a00 */
[----:B------:R-:W-:Y:S06]  /*71950*/  BAR.SYNC.DEFER_BLOCKING 0x0 ;  /* 0x0000000000007b1d */ /* 0x000fec0000010000 */
[----:B------:R-:W2:Y:S01]  /*71960*/  LDS R13, [R27] ;  /* 0x000000001b0d7984 */ /* 0x000ea20000000800 */
[----:B0-----:R-:W-:-:S02]  /*71970*/  SHF.L.U32 R5, R29, 0x2, RZ ;  /* 0x000000021d057819 */ /* 0x001fc400000006ff */
[C---:B------:R-:W-:Y:S01]  /*71980*/  SHF.L.U32 R4, R0.reuse, 0x2, RZ ;  /* 0x0000000200047819 */ /* 0x040fe200000006ff */
[----:B------:R-:W-:-:S03]  /*71990*/  IMAD.HI R0, R0, 0x4, RZ ;  /* 0x0000000400007827 */ /* 0x000fc600078e02ff */
[----:B-1----:R-:W-:-:S04]  /*719a0*/  IADD3 R2, P0, P1, R5, c[0x0][0x180], R4 ;  /* 0x0000600005027a10 */ /* 0x002fc8000791e004 */
[----:B------:R-:W-:-:S05]  /*719b0*/  IADD3.X R3, R11, c[0x0][0x184], R0, P0, P1 ;  /* 0x000061000b037a10 */ /* 0x000fca00007e2400 */
[----:B--2---:R-:W-:Y:S01]  /*719c0*/  STG.E [R2.64], R13 ;  /* 0x0000000d02007986 */ /* 0x004fe2000c101904 */
[----:B------:R-:W-:Y:S05]  /*719d0*/  EXIT ;  /* 0x000000000000794d */ /* 0x000fea0003800000 */
.L_x_3:
[----:B------:R-:W-:-:S00]  /*719e0*/  BRA `(.L_x_3) ;  /* 0xfffffff000007947 */ /* 0x000fc0000383ffff */
[----:B------:R-:W-:-:S00]  /*719f0*/  NOP ;  /* 0x0000000000007918 */ /* 0x000fc00000000000 */
        /* <DEDUP_REMOVED lines=8> */
.L_x_4:


//--------------------- .nv.global.init           --------------------------
	.section	.nv.global.init,"aw",@progbits
.nv.global.init:
	.type		_$_str,@object
	.size		_$_str,(.L_0 - _$_str)
_$_str:
        /*0000*/ 	.byte	0x5f, 0x5f, 0x43, 0x55, 0x44, 0x41, 0x5f, 0x46, 0x54, 0x5a, 0x00
.L_0:


//--------------------- .nv.shared.attn_fwd       --------------------------
	.section	.nv.shared.attn_fwd,"aw",@nobits
	.sectionflags	@""
	.align	16
